	.target	sm_90a

	.elftype	@"ET_EXEC"


//--------------------- .note.nv.tkinfo           --------------------------
	.section	.note.nv.tkinfo,"",@"SHT_NOTE"
	.sectionflags	@"SHF_NOTE_NV_TKINFO"
	.tkinfo
        /*0018*/ 	.word	0x00000002
        /*0030*/ 	.string	""
        /*0030*/ 	.string	"ptxas"
        /*0030*/ 	.string	"Cuda compilation tools, release 13.0, V13.0.88"
        /*0030*/ 	.string	"Build cuda_13.0.r13.0/compiler.36424714_0"
        /*0030*/ 	.string	"-arch sm_90a -m 64 "



//--------------------- .note.nv.cuinfo           --------------------------
	.section	.note.nv.cuinfo,"",@"SHT_NOTE"
	.sectionflags	@"SHF_NOTE_NV_CUINFO"
        /*0018*/ 	.short	0x0002
        /*001a*/ 	.short	0x005a
        /*001c*/ 	.short	0x0082
	.zero		2


//--------------------- .nv.info                  --------------------------
	.section	.nv.info,"",@"SHT_CUDA_INFO"
	.align	4


	//----- nvinfo : EIATTR_REGCOUNT
	.align		4
        /*0000*/ 	.byte	0x04, 0x2f
        /*0002*/ 	.short	(.L_12 - .L_11)
	.align		4
.L_11:
        /*0004*/ 	.word	index@(_ZN7cutlass13device_kernelINS_4gemm6kernel13GemmUniversalIN4cute5tupleIJiiiiEEENS1_10collective13CollectiveMmaINS1_37MainloopSm90TmaGmmaWarpSpecializedFP8ILi6ENS5_IJNS4_1CILi1EEESB_SB_EEENS1_35KernelTmaWarpSpecializedCooperativeEEENS5_IJNSA_ILi512EEENSA_ILi48EEENSA_ILi64EEEEEENS_12float_e4m3_tENS5_IJlSB_lEEESJ_SK_NS4_8TiledMMAINS4_8MMA_AtomIJNS4_4SM904GMMA30MMA_64x16x32_F32E4M3E4M3_SS_TNILNSO_7ScaleInE1ELSQ_1EEEEEENS4_6LayoutINS5_IJNSA_ILi2EEESB_SB_EEENS5_IJSB_NSA_ILi0EEESW_EEEEENS5_IJNS4_10UnderscoreESZ_SZ_EEEEENS4_13SM90_TMA_LOADENS4_14ComposedLayoutINS4_7SwizzleILi2ELi4ELi3EEENS4_18smem_ptr_flag_bitsILi8EEENST_INS5_IJNSA_ILi8EEESH_EEENS5_IJSH_SB_EEEEEEEvNS4_8identityES12_S1C_vS1D_EENS_8epilogue10collective6detail29Sm90TmaWarpSpecializedAdapterINS1G_15DefaultEpilogueISJ_SK_SK_NS1F_6thread17LinearCombinationISJ_Li1EffLNS1K_9ScaleType4KindE0ELNS_15FloatRoundStyleE2ESJ_EENS1_15EpilogueDefaultEEEEEvvEEEEvNT_6ParamsE)
        /*0008*/ 	.word	0x000000a8


	//----- nvinfo : EIATTR_FRAME_SIZE
	.align		4
.L_12:
        /*000c*/ 	.byte	0x04, 0x11
        /*000e*/ 	.short	(.L_14 - .L_13)
	.align		4
.L_13:
        /*0010*/ 	.word	index@(_ZN7cutlass13device_kernelINS_4gemm6kernel13GemmUniversalIN4cute5tupleIJiiiiEEENS1_10collective13CollectiveMmaINS1_37MainloopSm90TmaGmmaWarpSpecializedFP8ILi6ENS5_IJNS4_1CILi1EEESB_SB_EEENS1_35KernelTmaWarpSpecializedCooperativeEEENS5_IJNSA_ILi512EEENSA_ILi48EEENSA_ILi64EEEEEENS_12float_e4m3_tENS5_IJlSB_lEEESJ_SK_NS4_8TiledMMAINS4_8MMA_AtomIJNS4_4SM904GMMA30MMA_64x16x32_F32E4M3E4M3_SS_TNILNSO_7ScaleInE1ELSQ_1EEEEEENS4_6LayoutINS5_IJNSA_ILi2EEESB_SB_EEENS5_IJSB_NSA_ILi0EEESW_EEEEENS5_IJNS4_10UnderscoreESZ_SZ_EEEEENS4_13SM90_TMA_LOADENS4_14ComposedLayoutINS4_7SwizzleILi2ELi4ELi3EEENS4_18smem_ptr_flag_bitsILi8EEENST_INS5_IJNSA_ILi8EEESH_EEENS5_IJSH_SB_EEEEEEEvNS4_8identityES12_S1C_vS1D_EENS_8epilogue10collective6detail29Sm90TmaWarpSpecializedAdapterINS1G_15DefaultEpilogueISJ_SK_SK_NS1F_6thread17LinearCombinationISJ_Li1EffLNS1K_9ScaleType4KindE0ELNS_15FloatRoundStyleE2ESJ_EENS1_15EpilogueDefaultEEEEEvvEEEEvNT_6ParamsE)
        /*0014*/ 	.word	0x00000040


	//----- nvinfo : EIATTR_MIN_STACK_SIZE
	.align		4
.L_14:
        /*0018*/ 	.byte	0x04, 0x12
        /*001a*/ 	.short	(.L_16 - .L_15)
	.align		4
.L_15:
        /*001c*/ 	.word	index@(_ZN7cutlass13device_kernelINS_4gemm6kernel13GemmUniversalIN4cute5tupleIJiiiiEEENS1_10collective13CollectiveMmaINS1_37MainloopSm90TmaGmmaWarpSpecializedFP8ILi6ENS5_IJNS4_1CILi1EEESB_SB_EEENS1_35KernelTmaWarpSpecializedCooperativeEEENS5_IJNSA_ILi512EEENSA_ILi48EEENSA_ILi64EEEEEENS_12float_e4m3_tENS5_IJlSB_lEEESJ_SK_NS4_8TiledMMAINS4_8MMA_AtomIJNS4_4SM904GMMA30MMA_64x16x32_F32E4M3E4M3_SS_TNILNSO_7ScaleInE1ELSQ_1EEEEEENS4_6LayoutINS5_IJNSA_ILi2EEESB_SB_EEENS5_IJSB_NSA_ILi0EEESW_EEEEENS5_IJNS4_10UnderscoreESZ_SZ_EEEEENS4_13SM90_TMA_LOADENS4_14ComposedLayoutINS4_7SwizzleILi2ELi4ELi3EEENS4_18smem_ptr_flag_bitsILi8EEENST_INS5_IJNSA_ILi8EEESH_EEENS5_IJSH_SB_EEEEEEEvNS4_8identityES12_S1C_vS1D_EENS_8epilogue10collective6detail29Sm90TmaWarpSpecializedAdapterINS1G_15DefaultEpilogueISJ_SK_SK_NS1F_6thread17LinearCombinationISJ_Li1EffLNS1K_9ScaleType4KindE0ELNS_15FloatRoundStyleE2ESJ_EENS1_15EpilogueDefaultEEEEEvvEEEEvNT_6ParamsE)
        /*0020*/ 	.word	0x00000040
.L_16:


//--------------------- .nv.compat                --------------------------
	.section	.nv.compat,"",@"SHT_CUDA_COMPAT_INFO"
	.align	4
        /*0000*/ 	.byte	0x02, 0x09, 0x01, 0x00, 0x02, 0x02, 0x04, 0x00, 0x02, 0x05, 0x05, 0x00, 0x03, 0x07, 0x01, 0x01
        /*0010*/ 	.byte	0x02, 0x03, 0x01, 0x00, 0x02, 0x06, 0x01, 0x00, 0x04, 0x0b, 0x08, 0x00, 0x00, 0x00, 0x00, 0x00
        /*0020*/ 	.byte	0x00, 0x00, 0x00, 0x00


//--------------------- .nv.info._ZN7cutlass13device_kernelINS_4gemm6kernel13GemmUniversalIN4cute5tupleIJiiiiEEENS1_10collective13CollectiveMmaINS1_37MainloopSm90TmaGmmaWarpSpecializedFP8ILi6ENS5_IJNS4_1CILi1EEESB_SB_EEENS1_35KernelTmaWarpSpecializedCooperativeEEENS5_IJNSA_ILi512EEENSA_ILi48EEENSA_ILi64EEEEEENS_12float_e4m3_tENS5_IJlSB_lEEESJ_SK_NS4_8TiledMMAINS4_8MMA_AtomIJNS4_4SM904GMMA30MMA_64x16x32_F32E4M3E4M3_SS_TNILNSO_7ScaleInE1ELSQ_1EEEEEENS4_6LayoutINS5_IJNSA_ILi2EEESB_SB_EEENS5_IJSB_NSA_ILi0EEESW_EEEEENS5_IJNS4_10UnderscoreESZ_SZ_EEEEENS4_13SM90_TMA_LOADENS4_14ComposedLayoutINS4_7SwizzleILi2ELi4ELi3EEENS4_18smem_ptr_flag_bitsILi8EEENST_INS5_IJNSA_ILi8EEESH_EEENS5_IJSH_SB_EEEEEEEvNS4_8identityES12_S1C_vS1D_EENS_8epilogue10collective6detail29Sm90TmaWarpSpecializedAdapterINS1G_15DefaultEpilogueISJ_SK_SK_NS1F_6thread17LinearCombinationISJ_Li1EffLNS1K_9ScaleType4KindE0ELNS_15FloatRoundStyleE2ESJ_EENS1_15EpilogueDefaultEEEEEvvEEEEvNT_6ParamsE --------------------------
	.section	.nv.info._ZN7cutlass13device_kernelINS_4gemm6kernel13GemmUniversalIN4cute5tupleIJiiiiEEENS1_10collective13CollectiveMmaINS1_37MainloopSm90TmaGmmaWarpSpecializedFP8ILi6ENS5_IJNS4_1CILi1EEESB_SB_EEENS1_35KernelTmaWarpSpecializedCooperativeEEENS5_IJNSA_ILi512EEENSA_ILi48EEENSA_ILi64EEEEEENS_12float_e4m3_tENS5_IJlSB_lEEESJ_SK_NS4_8TiledMMAINS4_8MMA_AtomIJNS4_4SM904GMMA30MMA_64x16x32_F32E4M3E4M3_SS_TNILNSO_7ScaleInE1ELSQ_1EEEEEENS4_6LayoutINS5_IJNSA_ILi2EEESB_SB_EEENS5_IJSB_NSA_ILi0EEESW_EEEEENS5_IJNS4_10UnderscoreESZ_SZ_EEEEENS4_13SM90_TMA_LOADENS4_14ComposedLayoutINS4_7SwizzleILi2ELi4ELi3EEENS4_18smem_ptr_flag_bitsILi8EEENST_INS5_IJNSA_ILi8EEESH_EEENS5_IJSH_SB_EEEEEEEvNS4_8identityES12_S1C_vS1D_EENS_8epilogue10collective6detail29Sm90TmaWarpSpecializedAdapterINS1G_15DefaultEpilogueISJ_SK_SK_NS1F_6thread17LinearCombinationISJ_Li1EffLNS1K_9ScaleType4KindE0ELNS_15FloatRoundStyleE2ESJ_EENS1_15EpilogueDefaultEEEEEvvEEEEvNT_6ParamsE,"",@"SHT_CUDA_INFO"
	.sectionflags	@""
	.align	4


	//----- nvinfo : EIATTR_CUDA_API_VERSION
	.align		4
        /*0000*/ 	.byte	0x04, 0x37
        /*0002*/ 	.short	(.L_18 - .L_17)
.L_17:
        /*0004*/ 	.word	0x00000082


	//----- nvinfo : EIATTR_KPARAM_INFO
	.align		4
.L_18:
        /*0008*/ 	.byte	0x04, 0x17
        /*000a*/ 	.short	(.L_20 - .L_19)
.L_19:
        /*000c*/ 	.word	0x00000000
        /*0010*/ 	.short	0x0000
        /*0012*/ 	.short	0x0070
        /*0014*/ 	.byte	0x00, 0xf0, 0x01, 0x10


	//----- nvinfo : EIATTR_SPARSE_MMA_MASK
	.align		4
.L_20:
        /*0018*/ 	.byte	0x03, 0x50
        /*001a*/ 	.short	0x0000


	//----- nvinfo : EIATTR_MAXREG_COUNT
	.align		4
        /*001c*/ 	.byte	0x03, 0x1b
        /*001e*/ 	.short	0x00a8


	//----- nvinfo : EIATTR_NUM_BARRIERS
	.align		4
        /*0020*/ 	.byte	0x02, 0x4c
        /*0022*/ 	.byte	0x01
	.zero		1


	//----- nvinfo : EIATTR_ANNOTATIONS
	.align		4
        /*0024*/ 	.byte	0x04, 0x55
        /*0026*/ 	.short	(.L_22 - .L_21)


	//   ....[0]....
.L_21:
        /*0028*/ 	.word	0x00000001
        /*002c*/ 	.byte	0x00, 0x06, 0x00, 0x00, 0x01, 0x00, 0x00, 0x00, 0x10, 0x06, 0x00, 0x00, 0x01, 0x00, 0x00, 0x00
        /* <DEDUP_REMOVED lines=22> */
        /*019c*/ 	.byte	0x50, 0x06, 0x01, 0x00


	//----- nvinfo : EIATTR_MERCURY_ISA_VERSION
	.align		4
.L_22:
        /*01a0*/ 	.byte	0x03, 0x5f
        /*01a2*/ 	.short	0x0101


	//----- nvinfo : EIATTR_INT_WARP_WIDE_INSTR_OFFSETS
	.align		4
        /*01a4*/ 	.byte	0x04, 0x31
        /*01a6*/ 	.short	(.L_24 - .L_23)


	//   ....[0]....
.L_23:
        /*01a8*/ 	.word	0x00000430


	//   ....[1]....
        /*01ac*/ 	.word	0x00000440


	//   ....[2]....
        /*01b0*/ 	.word	0x00000540


	//----- nvinfo : EIATTR_COOP_GROUP_MASK_REGIDS
	.align		4
.L_24:
        /*01b4*/ 	.byte	0x04, 0x29
        /*01b6*/ 	.short	(.L_26 - .L_25)


	//   ....[0]....
.L_25:
        /*01b8*/ 	.word	0xffffffff


	//   ....[1]....
        /*01bc*/ 	.word	0xffffffff


	//   ....[2]....
        /*01c0*/ 	.word	0xffffffff


	//   ....[3]....
        /*01c4*/ 	.word	0xffffffff


	//   ....[4]....
        /*01c8*/ 	.word	0xffffffff


	//----- nvinfo : EIATTR_COOP_GROUP_INSTR_OFFSETS
	.align		4
.L_26:
        /*01cc*/ 	.byte	0x04, 0x28
        /*01ce*/ 	.short	(.L_28 - .L_27)


	//   ....[0]....
.L_27:
        /*01d0*/ 	.word	0x00000070


	//   ....[1]....
        /*01d4*/ 	.word	0x00000080


	//   ....[2]....
        /*01d8*/ 	.word	0x00000140


	//   ....[3]....
        /*01dc*/ 	.word	0x00000310


	//   ....[4]....
        /*01e0*/ 	.word	0x00001340


	//----- nvinfo : EIATTR_REG_RECONFIG
	.align		4
.L_28:
        /*01e4*/ 	.byte	0x01, 0x54
	.zero		2


	//----- nvinfo : EIATTR_MBARRIER_INSTR_OFFSETS
	.align		4
        /*01e8*/ 	.byte	0x04, 0x39
        /*01ea*/ 	.short	(.L_30 - .L_29)


	//   ....[0]....
.L_29:
        /*01ec*/ 	.word	0x00000240
        /*01f0*/ 	.word	0x000000ff
        /*01f4*/ 	.word	0x00000000
        /*01f8*/ 	.short	0x0100
        /*01fa*/ 	.byte	0x08
	.zero		1


	//   ....[1]....
        /*01fc*/ 	.word	0x00000250
        /*0200*/ 	.word	0x000000ff
        /*0204*/ 	.word	0x00000030
        /*0208*/ 	.short	0x0100
        /*020a*/ 	.byte	0x08
	.zero		1


	//   ....[2]....
        /*020c*/ 	.word	0x00000260
        /*0210*/ 	.word	0x000000ff
        /*0214*/ 	.word	0x00000008
        /*0218*/ 	.short	0x0100
        /*021a*/ 	.byte	0x08
	.zero		1


	//   ....[3]....
        /*021c*/ 	.word	0x00000270
        /*0220*/ 	.word	0x000000ff
        /*0224*/ 	.word	0x00000038
        /*0228*/ 	.short	0x0100
        /*022a*/ 	.byte	0x08
	.zero		1


	//   ....[4]....
        /*022c*/ 	.word	0x00000280
        /*0230*/ 	.word	0x000000ff
        /*0234*/ 	.word	0x00000010
        /*0238*/ 	.short	0x0100
        /*023a*/ 	.byte	0x08
	.zero		1


	//   ....[5]....
        /*023c*/ 	.word	0x00000290
        /*0240*/ 	.word	0x000000ff
        /*0244*/ 	.word	0x00000040
        /*0248*/ 	.short	0x0100
        /*024a*/ 	.byte	0x08
	.zero		1


	//   ....[6]....
        /*024c*/ 	.word	0x000002a0
        /*0250*/ 	.word	0x000000ff
        /*0254*/ 	.word	0x00000018
        /*0258*/ 	.short	0x0100
        /*025a*/ 	.byte	0x08
	.zero		1


	//   ....[7]....
        /*025c*/ 	.word	0x000002b0
        /*0260*/ 	.word	0x000000ff
        /*0264*/ 	.word	0x00000048
        /*0268*/ 	.short	0x0100
        /*026a*/ 	.byte	0x08
	.zero		1


	//   ....[8]....
        /*026c*/ 	.word	0x000002c0
        /*0270*/ 	.word	0x000000ff
        /*0274*/ 	.word	0x00000020
        /*0278*/ 	.short	0x0100
        /*027a*/ 	.byte	0x08
	.zero		1


	//   ....[9]....
        /*027c*/ 	.word	0x000002d0
        /*0280*/ 	.word	0x000000ff
        /*0284*/ 	.word	0x00000050
        /*0288*/ 	.short	0x0100
        /*028a*/ 	.byte	0x08
	.zero		1


	//   ....[10]....
        /*028c*/ 	.word	0x000002e0
        /*0290*/ 	.word	0x000000ff
        /*0294*/ 	.word	0x00000028
        /*0298*/ 	.short	0x0100
        /*029a*/ 	.byte	0x08
	.zero		1


	//   ....[11]....
        /*029c*/ 	.word	0x000002f0
        /*02a0*/ 	.word	0x000000ff
        /*02a4*/ 	.word	0x00000058
        /*02a8*/ 	.short	0x0100
        /*02aa*/ 	.byte	0x08
	.zero		1


	//   ....[12]....
        /*02ac*/ 	.word	0x000005a0
        /*02b0*/ 	.word	0x000000ff
        /*02b4*/ 	.word	0x00000070
        /*02b8*/ 	.short	0x0100
        /*02ba*/ 	.byte	0x06
	.zero		1


	//   ....[13]....
        /*02bc*/ 	.word	0x00000620
        /*02c0*/ 	.word	0x000000ff
        /*02c4*/ 	.word	0x00000078
        /*02c8*/ 	.short	0x0100
        /*02ca*/ 	.byte	0x06
	.zero		1


	//   ....[14]....
        /*02cc*/ 	.word	0x00001880
        /*02d0*/ 	.word	0x000000ff
        /*02d4*/ 	.word	0x00000000
        /*02d8*/ 	.short	0x010a
        /*02da*/ 	.byte	0x07
	.zero		1


	//   ....[15]....
        /*02dc*/ 	.word	0x000018e0
        /*02e0*/ 	.word	0x000000ff
        /*02e4*/ 	.word	0x00000000
        /*02e8*/ 	.short	0x010a
        /*02ea*/ 	.byte	0x07
	.zero		1


	//   ....[16]....
        /*02ec*/ 	.word	0x00002a20
        /*02f0*/ 	.word	0x000000ff
        /*02f4*/ 	.word	0x00000000
        /*02f8*/ 	.short	0x010a
        /*02fa*/ 	.byte	0x09
	.zero		1


	//   ....[17]....
        /*02fc*/ 	.word	0x00002a60
        /*0300*/ 	.word	0x000000ff
        /*0304*/ 	.word	0x00000000
        /*0308*/ 	.short	0x010a
        /*030a*/ 	.byte	0x09
	.zero		1


	//   ....[18]....
        /*030c*/ 	.word	0x000037c0
        /*0310*/ 	.word	0x000000ff
        /*0314*/ 	.word	0x00000000
        /*0318*/ 	.short	0x0101
        /*031a*/ 	.byte	0x08
	.zero		1


	//   ....[19]....
        /*031c*/ 	.word	0x00004010
        /*0320*/ 	.word	0x000000ff
        /*0324*/ 	.word	0x00000000
        /*0328*/ 	.short	0x0101
        /*032a*/ 	.byte	0x08
	.zero		1


	//   ....[20]....
        /*032c*/ 	.word	0x00010200
        /*0330*/ 	.word	0x00000011
        /*0334*/ 	.word	0x00000030
        /*0338*/ 	.short	0x010a
        /*033a*/ 	.byte	0x3f
	.zero		1


	//   ....[21]....
        /*033c*/ 	.word	0x00010580
        /*0340*/ 	.word	0x00000005
        /*0344*/ 	.word	0x00000078
        /*0348*/ 	.short	0x0101
        /*034a*/ 	.byte	0x3f
	.zero		1


	//   ....[22]....
        /*034c*/ 	.word	0x00010d30
        /*0350*/ 	.word	0x00000005
        /*0354*/ 	.word	0x00000000
        /*0358*/ 	.short	0x010a
        /*035a*/ 	.byte	0x3f
	.zero		1


	//   ....[23]....
        /*035c*/ 	.word	0x00010db0
        /*0360*/ 	.word	0x00000007
        /*0364*/ 	.word	0x00000000
        /*0368*/ 	.short	0x010a
        /*036a*/ 	.byte	0x3f
	.zero		1


	//   ....[24]....
        /*036c*/ 	.word	0x00010e40
        /*0370*/ 	.word	0x00000006
        /*0374*/ 	.word	0x00000000
        /*0378*/ 	.short	0x010a
        /*037a*/ 	.byte	0x3f
	.zero		1


	//   ....[25]....
        /*037c*/ 	.word	0x00010ed0
        /*0380*/ 	.word	0x00000009
        /*0384*/ 	.word	0x00000000
        /*0388*/ 	.short	0x010a
        /*038a*/ 	.byte	0x3f
	.zero		1


	//   ....[26]....
        /*038c*/ 	.word	0x00010f60
        /*0390*/ 	.word	0x00000006
        /*0394*/ 	.word	0x00000000
        /*0398*/ 	.short	0x010a
        /*039a*/ 	.byte	0x3f
	.zero		1


	//   ....[27]....
        /*039c*/ 	.word	0x00010ff0
        /*03a0*/ 	.word	0x00000003
        /*03a4*/ 	.word	0x00000000
        /*03a8*/ 	.short	0x010a
        /*03aa*/ 	.byte	0x3f
	.zero		1


	//   ....[28]....
        /*03ac*/ 	.word	0x00011060
        /*03b0*/ 	.word	0x0000000f
        /*03b4*/ 	.word	0x00000000
        /*03b8*/ 	.short	0x010a
        /*03ba*/ 	.byte	0x3f
	.zero		1


	//   ....[29]....
        /*03bc*/ 	.word	0x000110c0
        /*03c0*/ 	.word	0x000000cf
        /*03c4*/ 	.word	0x00000000
        /*03c8*/ 	.short	0x010a
        /*03ca*/ 	.byte	0x3f
	.zero		1


	//   ....[30]....
        /*03cc*/ 	.word	0x00011190
        /*03d0*/ 	.word	0x00000011
        /*03d4*/ 	.word	0x00000030
        /*03d8*/ 	.short	0x010a
        /*03da*/ 	.byte	0x3f
	.zero		1


	//   ....[31]....
        /*03dc*/ 	.word	0x00011270
        /*03e0*/ 	.word	0x00000005
        /*03e4*/ 	.word	0x00000000
        /*03e8*/ 	.short	0x010a
        /*03ea*/ 	.byte	0x3f
	.zero		1


	//   ....[32]....
        /*03ec*/ 	.word	0x000112c0
        /*03f0*/ 	.word	0x00000007
        /*03f4*/ 	.word	0x00000000
        /*03f8*/ 	.short	0x010a
        /*03fa*/ 	.byte	0x3f
	.zero		1


	//   ....[33]....
        /*03fc*/ 	.word	0x00011310
        /*0400*/ 	.word	0x00000006
        /*0404*/ 	.word	0x00000000
        /*0408*/ 	.short	0x010a
        /*040a*/ 	.byte	0x3f
	.zero		1


	//   ....[34]....
        /*040c*/ 	.word	0x00011360
        /*0410*/ 	.word	0x00000009
        /*0414*/ 	.word	0x00000000
        /*0418*/ 	.short	0x010a
        /*041a*/ 	.byte	0x3f
	.zero		1


	//   ....[35]....
        /*041c*/ 	.word	0x000113b0
        /*0420*/ 	.word	0x00000006
        /*0424*/ 	.word	0x00000000
        /*0428*/ 	.short	0x010a
        /*042a*/ 	.byte	0x3f
	.zero		1


	//----- nvinfo : EIATTR_NUM_MBARRIERS
	.align		4
.L_30:
        /*042c*/ 	.byte	0x03, 0x38
        /*042e*/ 	.short	0x000e


	//----- nvinfo : EIATTR_EXIT_INSTR_OFFSETS
	.align		4
        /*0430*/ 	.byte	0x04, 0x1c
        /*0432*/ 	.short	(.L_32 - .L_31)


	//   ....[0]....
.L_31:
        /*0434*/ 	.word	0x00000670


	//   ....[1]....
        /*0438*/ 	.word	0x00000fa0


	//   ....[2]....
        /*043c*/ 	.word	0x0000f800


	//   ....[3]....
        /*0440*/ 	.word	0x0000fe90


	//   ....[4]....
        /*0444*/ 	.word	0x00011040


	//----- nvinfo : EIATTR_MAX_THREADS
	.align		4
.L_32:
        /*0448*/ 	.byte	0x04, 0x05
        /*044a*/ 	.short	(.L_34 - .L_33)
.L_33:
        /*044c*/ 	.word	0x00000180
        /*0450*/ 	.word	0x00000001
        /*0454*/ 	.word	0x00000001


	//----- nvinfo : EIATTR_CRS_STACK_SIZE
	.align		4
.L_34:
        /*0458*/ 	.byte	0x04, 0x1e
        /*045a*/ 	.short	(.L_36 - .L_35)
.L_35:
        /*045c*/ 	.word	0x00000000


	//----- nvinfo : EIATTR_CBANK_PARAM_SIZE
	.align		4
.L_36:
        /*0460*/ 	.byte	0x03, 0x19
        /*0462*/ 	.short	0x0470


	//----- nvinfo : EIATTR_PARAM_CBANK
	.align		4
        /*0464*/ 	.byte	0x04, 0x0a
        /*0466*/ 	.short	(.L_38 - .L_37)
	.align		4
.L_37:
        /*0468*/ 	.word	index@(.nv.constant0._ZN7cutlass13device_kernelINS_4gemm6kernel13GemmUniversalIN4cute5tupleIJiiiiEEENS1_10collective13CollectiveMmaINS1_37MainloopSm90TmaGmmaWarpSpecializedFP8ILi6ENS5_IJNS4_1CILi1EEESB_SB_EEENS1_35KernelTmaWarpSpecializedCooperativeEEENS5_IJNSA_ILi512EEENSA_ILi48EEENSA_ILi64EEEEEENS_12float_e4m3_tENS5_IJlSB_lEEESJ_SK_NS4_8TiledMMAINS4_8MMA_AtomIJNS4_4SM904GMMA30MMA_64x16x32_F32E4M3E4M3_SS_TNILNSO_7ScaleInE1ELSQ_1EEEEEENS4_6LayoutINS5_IJNSA_ILi2EEESB_SB_EEENS5_IJSB_NSA_ILi0EEESW_EEEEENS5_IJNS4_10UnderscoreESZ_SZ_EEEEENS4_13SM90_TMA_LOADENS4_14ComposedLayoutINS4_7SwizzleILi2ELi4ELi3EEENS4_18smem_ptr_flag_bitsILi8EEENST_INS5_IJNSA_ILi8EEESH_EEENS5_IJSH_SB_EEEEEEEvNS4_8identityES12_S1C_vS1D_EENS_8epilogue10collective6detail29Sm90TmaWarpSpecializedAdapterINS1G_15DefaultEpilogueISJ_SK_SK_NS1F_6thread17LinearCombinationISJ_Li1EffLNS1K_9ScaleType4KindE0ELNS_15FloatRoundStyleE2ESJ_EENS1_15EpilogueDefaultEEEEEvvEEEEvNT_6ParamsE)
        /*046c*/ 	.short	0x0210
        /*046e*/ 	.short	0x0470


	//----- nvinfo : EIATTR_SW_WAR
	.align		4
.L_38:
        /*0470*/ 	.byte	0x04, 0x36
        /*0472*/ 	.short	(.L_40 - .L_39)
.L_39:
        /*0474*/ 	.word	0x00000008
.L_40:


//--------------------- .nv.callgraph             --------------------------
	.section	.nv.callgraph,"",@"SHT_CUDA_CALLGRAPH"
	.align	4
	.sectionentsize	8
	.align		4
        /*0000*/ 	.word	0x00000000
	.align		4
        /*0004*/ 	.word	0xffffffff
	.align		4
        /*0008*/ 	.word	0x00000000
	.align		4
        /*000c*/ 	.word	0xfffffffe
	.align		4
        /*0010*/ 	.word	0x00000000
	.align		4
        /*0014*/ 	.word	0xfffffffd
	.align		4
        /*0018*/ 	.word	0x00000000
	.align		4
        /*001c*/ 	.word	0xfffffffc


//--------------------- .nv.constant4             --------------------------
	.section	.nv.constant4,"a",@progbits
	.align	8
	.align		8
.nv.constant4:
        /*0000*/ 	.dword	_ZN40_INTERNAL_716c6f23_4_k_cu_ce3dc21f_136724cuda3std3__45__cpo5beginE
	.align		8
        /*0008*/ 	.dword	_ZN40_INTERNAL_716c6f23_4_k_cu_ce3dc21f_136724cuda3std3__45__cpo3endE
	.align		8
        /*0010*/ 	.dword	_ZN40_INTERNAL_716c6f23_4_k_cu_ce3dc21f_136724cuda3std3__45__cpo6cbeginE
	.align		8
        /*0018*/ 	.dword	_ZN40_INTERNAL_716c6f23_4_k_cu_ce3dc21f_136724cuda3std3__45__cpo4cendE
	.align		8
        /*0020*/ 	.dword	_ZN40_INTERNAL_716c6f23_4_k_cu_ce3dc21f_136724cuda3std3__442_GLOBAL__N__716c6f23_4_k_cu_ce3dc21f_136726ignoreE
	.align		8
        /*0028*/ 	.dword	_ZN40_INTERNAL_716c6f23_4_k_cu_ce3dc21f_136724cuda3std3__419piecewise_constructE
	.align		8
        /*0030*/ 	.dword	_ZN40_INTERNAL_716c6f23_4_k_cu_ce3dc21f_136724cuda3std3__48in_placeE
	.align		8
        /*0038*/ 	.dword	_ZN40_INTERNAL_716c6f23_4_k_cu_ce3dc21f_136724cuda3std6ranges3__45__cpo4swapE
	.align		8
        /*0040*/ 	.dword	_ZN40_INTERNAL_716c6f23_4_k_cu_ce3dc21f_136724cuda3std6ranges3__45__cpo9iter_moveE
	.align		8
        /*0048*/ 	.dword	_ZN40_INTERNAL_716c6f23_4_k_cu_ce3dc21f_136724cute7productE
	.align		8
        /*0050*/ 	.dword	_ZN40_INTERNAL_716c6f23_4_k_cu_ce3dc21f_136724cute1_E


//--------------------- .text._ZN7cutlass13device_kernelINS_4gemm6kernel13GemmUniversalIN4cute5tupleIJiiiiEEENS1_10collective13CollectiveMmaINS1_37MainloopSm90TmaGmmaWarpSpecializedFP8ILi6ENS5_IJNS4_1CILi1EEESB_SB_EEENS1_35KernelTmaWarpSpecializedCooperativeEEENS5_IJNSA_ILi512EEENSA_ILi48EEENSA_ILi64EEEEEENS_12float_e4m3_tENS5_IJlSB_lEEESJ_SK_NS4_8TiledMMAINS4_8MMA_AtomIJNS4_4SM904GMMA30MMA_64x16x32_F32E4M3E4M3_SS_TNILNSO_7ScaleInE1ELSQ_1EEEEEENS4_6LayoutINS5_IJNSA_ILi2EEESB_SB_EEENS5_IJSB_NSA_ILi0EEESW_EEEEENS5_IJNS4_10UnderscoreESZ_SZ_EEEEENS4_13SM90_TMA_LOADENS4_14ComposedLayoutINS4_7SwizzleILi2ELi4ELi3EEENS4_18smem_ptr_flag_bitsILi8EEENST_INS5_IJNSA_ILi8EEESH_EEENS5_IJSH_SB_EEEEEEEvNS4_8identityES12_S1C_vS1D_EENS_8epilogue10collective6detail29Sm90TmaWarpSpecializedAdapterINS1G_15DefaultEpilogueISJ_SK_SK_NS1F_6thread17LinearCombinationISJ_Li1EffLNS1K_9ScaleType4KindE0ELNS_15FloatRoundStyleE2ESJ_EENS1_15EpilogueDefaultEEEEEvvEEEEvNT_6ParamsE --------------------------
	.section	.text._ZN7cutlass13device_kernelINS_4gemm6kernel13GemmUniversalIN4cute5tupleIJiiiiEEENS1_10collective13CollectiveMmaINS1_37MainloopSm90TmaGmmaWarpSpecializedFP8ILi6ENS5_IJNS4_1CILi1EEESB_SB_EEENS1_35KernelTmaWarpSpecializedCooperativeEEENS5_IJNSA_ILi512EEENSA_ILi48EEENSA_ILi64EEEEEENS_12float_e4m3_tENS5_IJlSB_lEEESJ_SK_NS4_8TiledMMAINS4_8MMA_AtomIJNS4_4SM904GMMA30MMA_64x16x32_F32E4M3E4M3_SS_TNILNSO_7ScaleInE1ELSQ_1EEEEEENS4_6LayoutINS5_IJNSA_ILi2EEESB_SB_EEENS5_IJSB_NSA_ILi0EEESW_EEEEENS5_IJNS4_10UnderscoreESZ_SZ_EEEEENS4_13SM90_TMA_LOADENS4_14ComposedLayoutINS4_7SwizzleILi2ELi4ELi3EEENS4_18smem_ptr_flag_bitsILi8EEENST_INS5_IJNSA_ILi8EEESH_EEENS5_IJSH_SB_EEEEEEEvNS4_8identityES12_S1C_vS1D_EENS_8epilogue10collective6detail29Sm90TmaWarpSpecializedAdapterINS1G_15DefaultEpilogueISJ_SK_SK_NS1F_6thread17LinearCombinationISJ_Li1EffLNS1K_9ScaleType4KindE0ELNS_15FloatRoundStyleE2ESJ_EENS1_15EpilogueDefaultEEEEEvvEEEEvNT_6ParamsE,"ax",@progbits
	.align	128
.text._ZN7cutlass13device_kernelINS_4gemm6kernel13GemmUniversalIN4cute5tupleIJiiiiEEENS1_10collective13CollectiveMmaINS1_37MainloopSm90TmaGmmaWarpSpecializedFP8ILi6ENS5_IJNS4_1CILi1EEESB_SB_EEENS1_35KernelTmaWarpSpecializedCooperativeEEENS5_IJNSA_ILi512EEENSA_ILi48EEENSA_ILi64EEEEEENS_12float_e4m3_tENS5_IJlSB_lEEESJ_SK_NS4_8TiledMMAINS4_8MMA_AtomIJNS4_4SM904GMMA30MMA_64x16x32_F32E4M3E4M3_SS_TNILNSO_7ScaleInE1ELSQ_1EEEEEENS4_6LayoutINS5_IJNSA_ILi2EEESB_SB_EEENS5_IJSB_NSA_ILi0EEESW_EEEEENS5_IJNS4_10UnderscoreESZ_SZ_EEEEENS4_13SM90_TMA_LOADENS4_14ComposedLayoutINS4_7SwizzleILi2ELi4ELi3EEENS4_18smem_ptr_flag_bitsILi8EEENST_INS5_IJNSA_ILi8EEESH_EEENS5_IJSH_SB_EEEEEEEvNS4_8identityES12_S1C_vS1D_EENS_8epilogue10collective6detail29Sm90TmaWarpSpecializedAdapterINS1G_15DefaultEpilogueISJ_SK_SK_NS1F_6thread17LinearCombinationISJ_Li1EffLNS1K_9ScaleType4KindE0ELNS_15FloatRoundStyleE2ESJ_EENS1_15EpilogueDefaultEEEEEvvEEEEvNT_6ParamsE:
        .type           _ZN7cutlass13device_kernelINS_4gemm6kernel13GemmUniversalIN4cute5tupleIJiiiiEEENS1_10collective13CollectiveMmaINS1_37MainloopSm90TmaGmmaWarpSpecializedFP8ILi6ENS5_IJNS4_1CILi1EEESB_SB_EEENS1_35KernelTmaWarpSpecializedCooperativeEEENS5_IJNSA_ILi512EEENSA_ILi48EEENSA_ILi64EEEEEENS_12float_e4m3_tENS5_IJlSB_lEEESJ_SK_NS4_8TiledMMAINS4_8MMA_AtomIJNS4_4SM904GMMA30MMA_64x16x32_F32E4M3E4M3_SS_TNILNSO_7ScaleInE1ELSQ_1EEEEEENS4_6LayoutINS5_IJNSA_ILi2EEESB_SB_EEENS5_IJSB_NSA_ILi0EEESW_EEEEENS5_IJNS4_10UnderscoreESZ_SZ_EEEEENS4_13SM90_TMA_LOADENS4_14ComposedLayoutINS4_7SwizzleILi2ELi4ELi3EEENS4_18smem_ptr_flag_bitsILi8EEENST_INS5_IJNSA_ILi8EEESH_EEENS5_IJSH_SB_EEEEEEEvNS4_8identityES12_S1C_vS1D_EENS_8epilogue10collective6detail29Sm90TmaWarpSpecializedAdapterINS1G_15DefaultEpilogueISJ_SK_SK_NS1F_6thread17LinearCombinationISJ_Li1EffLNS1K_9ScaleType4KindE0ELNS_15FloatRoundStyleE2ESJ_EENS1_15EpilogueDefaultEEEEEvvEEEEvNT_6ParamsE,@function
        .size           _ZN7cutlass13device_kernelINS_4gemm6kernel13GemmUniversalIN4cute5tupleIJiiiiEEENS1_10collective13CollectiveMmaINS1_37MainloopSm90TmaGmmaWarpSpecializedFP8ILi6ENS5_IJNS4_1CILi1EEESB_SB_EEENS1_35KernelTmaWarpSpecializedCooperativeEEENS5_IJNSA_ILi512EEENSA_ILi48EEENSA_ILi64EEEEEENS_12float_e4m3_tENS5_IJlSB_lEEESJ_SK_NS4_8TiledMMAINS4_8MMA_AtomIJNS4_4SM904GMMA30MMA_64x16x32_F32E4M3E4M3_SS_TNILNSO_7ScaleInE1ELSQ_1EEEEEENS4_6LayoutINS5_IJNSA_ILi2EEESB_SB_EEENS5_IJSB_NSA_ILi0EEESW_EEEEENS5_IJNS4_10UnderscoreESZ_SZ_EEEEENS4_13SM90_TMA_LOADENS4_14ComposedLayoutINS4_7SwizzleILi2ELi4ELi3EEENS4_18smem_ptr_flag_bitsILi8EEENST_INS5_IJNSA_ILi8EEESH_EEENS5_IJSH_SB_EEEEEEEvNS4_8identityES12_S1C_vS1D_EENS_8epilogue10collective6detail29Sm90TmaWarpSpecializedAdapterINS1G_15DefaultEpilogueISJ_SK_SK_NS1F_6thread17LinearCombinationISJ_Li1EffLNS1K_9ScaleType4KindE0ELNS_15FloatRoundStyleE2ESJ_EENS1_15EpilogueDefaultEEEEEvvEEEEvNT_6ParamsE,(.L_x_101 - _ZN7cutlass13device_kernelINS_4gemm6kernel13GemmUniversalIN4cute5tupleIJiiiiEEENS1_10collective13CollectiveMmaINS1_37MainloopSm90TmaGmmaWarpSpecializedFP8ILi6ENS5_IJNS4_1CILi1EEESB_SB_EEENS1_35KernelTmaWarpSpecializedCooperativeEEENS5_IJNSA_ILi512EEENSA_ILi48EEENSA_ILi64EEEEEENS_12float_e4m3_tENS5_IJlSB_lEEESJ_SK_NS4_8TiledMMAINS4_8MMA_AtomIJNS4_4SM904GMMA30MMA_64x16x32_F32E4M3E4M3_SS_TNILNSO_7ScaleInE1ELSQ_1EEEEEENS4_6LayoutINS5_IJNSA_ILi2EEESB_SB_EEENS5_IJSB_NSA_ILi0EEESW_EEEEENS5_IJNS4_10UnderscoreESZ_SZ_EEEEENS4_13SM90_TMA_LOADENS4_14ComposedLayoutINS4_7SwizzleILi2ELi4ELi3EEENS4_18smem_ptr_flag_bitsILi8EEENST_INS5_IJNSA_ILi8EEESH_EEENS5_IJSH_SB_EEEEEEEvNS4_8identityES12_S1C_vS1D_EENS_8epilogue10collective6detail29Sm90TmaWarpSpecializedAdapterINS1G_15DefaultEpilogueISJ_SK_SK_NS1F_6thread17LinearCombinationISJ_Li1EffLNS1K_9ScaleType4KindE0ELNS_15FloatRoundStyleE2ESJ_EENS1_15EpilogueDefaultEEEEEvvEEEEvNT_6ParamsE)
        .other          _ZN7cutlass13device_kernelINS_4gemm6kernel13GemmUniversalIN4cute5tupleIJiiiiEEENS1_10collective13CollectiveMmaINS1_37MainloopSm90TmaGmmaWarpSpecializedFP8ILi6ENS5_IJNS4_1CILi1EEESB_SB_EEENS1_35KernelTmaWarpSpecializedCooperativeEEENS5_IJNSA_ILi512EEENSA_ILi48EEENSA_ILi64EEEEEENS_12float_e4m3_tENS5_IJlSB_lEEESJ_SK_NS4_8TiledMMAINS4_8MMA_AtomIJNS4_4SM904GMMA30MMA_64x16x32_F32E4M3E4M3_SS_TNILNSO_7ScaleInE1ELSQ_1EEEEEENS4_6LayoutINS5_IJNSA_ILi2EEESB_SB_EEENS5_IJSB_NSA_ILi0EEESW_EEEEENS5_IJNS4_10UnderscoreESZ_SZ_EEEEENS4_13SM90_TMA_LOADENS4_14ComposedLayoutINS4_7SwizzleILi2ELi4ELi3EEENS4_18smem_ptr_flag_bitsILi8EEENST_INS5_IJNSA_ILi8EEESH_EEENS5_IJSH_SB_EEEEEEEvNS4_8identityES12_S1C_vS1D_EENS_8epilogue10collective6detail29Sm90TmaWarpSpecializedAdapterINS1G_15DefaultEpilogueISJ_SK_SK_NS1F_6thread17LinearCombinationISJ_Li1EffLNS1K_9ScaleType4KindE0ELNS_15FloatRoundStyleE2ESJ_EENS1_15EpilogueDefaultEEEEEvvEEEEvNT_6ParamsE,@"STO_CUDA_ENTRY STV_DEFAULT"
_ZN7cutlass13device_kernelINS_4gemm6kernel13GemmUniversalIN4cute5tupleIJiiiiEEENS1_10collective13CollectiveMmaINS1_37MainloopSm90TmaGmmaWarpSpecializedFP8ILi6ENS5_IJNS4_1CILi1EEESB_SB_EEENS1_35KernelTmaWarpSpecializedCooperativeEEENS5_IJNSA_ILi512EEENSA_ILi48EEENSA_ILi64EEEEEENS_12float_e4m3_tENS5_IJlSB_lEEESJ_SK_NS4_8TiledMMAINS4_8MMA_AtomIJNS4_4SM904GMMA30MMA_64x16x32_F32E4M3E4M3_SS_TNILNSO_7ScaleInE1ELSQ_1EEEEEENS4_6LayoutINS5_IJNSA_ILi2EEESB_SB_EEENS5_IJSB_NSA_ILi0EEESW_EEEEENS5_IJNS4_10UnderscoreESZ_SZ_EEEEENS4_13SM90_TMA_LOADENS4_14ComposedLayoutINS4_7SwizzleILi2ELi4ELi3EEENS4_18smem_ptr_flag_bitsILi8EEENST_INS5_IJNSA_ILi8EEESH_EEENS5_IJSH_SB_EEEEEEEvNS4_8identityES12_S1C_vS1D_EENS_8epilogue10collective6detail29Sm90TmaWarpSpecializedAdapterINS1G_15DefaultEpilogueISJ_SK_SK_NS1F_6thread17LinearCombinationISJ_Li1EffLNS1K_9ScaleType4KindE0ELNS_15FloatRoundStyleE2ESJ_EENS1_15EpilogueDefaultEEEEEvvEEEEvNT_6ParamsE:
[----:B------:R-:W0:Y:S02]  /*0000*/  LDC R1, c[0x0][0x28] ;  /* 0x00000a00ff017b82 */ /* 0x000e240000000800 */
[----:B0-----:R-:W-:Y:S01]  /*0010*/  VIADD R1, R1, 0xffffffc0 ;  /* 0xffffffc001017836 */ /* 0x001fe20000000000 */
[----:B------:R-:W0:Y:S01]  /*0020*/  S2R R2, SR_TID.X ;  /* 0x0000000000027919 */ /* 0x000e220000002100 */
[----:B------:R-:W-:Y:S01]  /*0030*/  ELECT P0, URZ, PT ;  /* 0x00000000003f782f */ /* 0x000fe20003800000 */
[----:B------:R-:W-:Y:S01]  /*0040*/  BSSY B0, `(.L_x_0) ;  /* 0x000000f000007945 */ /* 0x000fe20003800000 */
[--C-:B0-----:R-:W-:Y:S02]  /*0050*/  SHF.R.U32.HI R0, RZ, 0x5, R2.reuse ;  /* 0x00000005ff007819 */ /* 0x101fe40000011602 */
[----:B------:R-:W-:-:S03]  /*0060*/  SHF.R.U32.HI R2, RZ, 0x7, R2 ;  /* 0x00000007ff027819 */ /* 0x000fc60000011602 */
[----:B------:R-:W0:Y:S04]  /*0070*/  SHFL.IDX PT, R3, R0, RZ, 0x1f ;  /* 0x00001fff00037589 */ /* 0x000e2800000e0000 */
[----:B------:R1:W2:Y:S01]  /*0080*/  SHFL.IDX PT, R5, R2, RZ, 0x1f ;  /* 0x00001fff02057589 */ /* 0x0002a200000e0000 */
[----:B0-----:R-:W-:-:S13]  /*0090*/  ISETP.NE.OR P0, PT, R3, RZ, !P0 ;  /* 0x000000ff0300720c */ /* 0x001fda0004705670 */
[----:B-12---:R-:W-:Y:S05]  /*00a0*/  @P0 BRA `(.L_x_1) ;  /* 0x0000000000200947 */ /* 0x006fea0003800000 */
[----:B------:R-:W-:Y:S02]  /*00b0*/  ULDC.64 UR4, c[0x0][0x198] ;  /* 0x0000660000047ab9 */ /* 0x000fe40000000a00 */
[----:B------:R-:W-:Y:S02]  /*00c0*/  UIADD3 UR6, UP0, UR4, 0xf0, URZ ;  /* 0x000000f004067890 */ /* 0x000fe4000ff1e03f */
[----:B------:R-:W-:Y:S02]  /*00d0*/  UIADD3 UR4, UP1, UR4, 0x1f0, URZ ;  /* 0x000001f004047890 */ /* 0x000fe4000ff3e03f */
[----:B------:R-:W-:Y:S02]  /*00e0*/  UIADD3.X UR7, URZ, UR5, URZ, UP0, !UPT ;  /* 0x000000053f077290 */ /* 0x000fe400087fe43f */
[----:B------:R-:W-:-:S07]  /*00f0*/  UIADD3.X UR5, URZ, UR5, URZ, UP1, !UPT ;  /* 0x000000053f057290 */ /* 0x000fce0008ffe43f */
[----:B------:R0:W-:Y:S02]  /*0100*/  UTMACCTL.PF [UR6] ;  /* 0x00000000060079b9 */ /* 0x0001e40008040000 */
[----:B------:R0:W-:Y:S02]  /*0110*/  UTMACCTL.PF [UR4] ;  /* 0x00000000040079b9 */ /* 0x0001e40008040000 */
[----:B0-----:R-:W-:Y:S01]  /*0120*/  NOP ;  /* 0x0000000000007918 */ /* 0x001fe20000000000 */
.L_x_1:
[----:B------:R-:W-:Y:S05]  /*0130*/  BSYNC B0 ;  /* 0x0000000000007941 */ /* 0x000fea0003800000 */
.L_x_0:
[----:B------:R-:W0:Y:S02]  /*0140*/  SHFL.IDX PT, R2, R0, RZ, 0x1f ;  /* 0x00001fff00027589 */ /* 0x000e2400000e0000 */
[----:B0-----:R-:W-:-:S13]  /*0150*/  ISETP.NE.AND P0, PT, R2, RZ, PT ;  /* 0x000000ff0200720c */ /* 0x001fda0003f05270 */
[----:B------:R-:W-:Y:S05]  /*0160*/  @P0 BRA `(.L_x_2) ;  /* 0x0000000000680947 */ /* 0x000fea0003800000 */
[----:B------:R-:W0:Y:S01]  /*0170*/  S2UR UR8, SR_CgaCtaId ;  /* 0x00000000000879c3 */ /* 0x000e220000008800 */
[----:B------:R-:W-:Y:S01]  /*0180*/  UMOV UR4, 0x400 ;  /* 0x0000040000047882 */ /* 0x000fe20000000000 */
[----:B------:R-:W-:Y:S01]  /*0190*/  UMOV UR5, 0x1 ;  /* 0x0000000100057882 */ /* 0x000fe20000000000 */
[----:B------:R-:W-:Y:S01]  /*01a0*/  UMOV UR6, 0x100 ;  /* 0x0000010000067882 */ /* 0x000fe20000000000 */
[----:B------:R-:W-:Y:S01]  /*01b0*/  ELECT P0, URZ, PT ;  /* 0x00000000003f782f */ /* 0x000fe20003800000 */
[----:B------:R-:W-:-:S04]  /*01c0*/  UIADD3 UR6, -UR6, 0x100000, URZ ;  /* 0x0010000006067890 */ /* 0x000fc8000fffe13f */
[----:B------:R-:W-:Y:S02]  /*01d0*/  USHF.L.U32 UR7, UR6, 0xb, URZ ;  /* 0x0000000b06077899 */ /* 0x000fe4000800063f */
[----:B------:R-:W-:Y:S02]  /*01e0*/  USHF.L.U32 UR6, UR6, 0x1, URZ ;  /* 0x0000000106067899 */ /* 0x000fe4000800063f */
[----:B0-----:R-:W-:Y:S02]  /*01f0*/  ULEA UR8, UR8, UR4, 0x18 ;  /* 0x0000000408087291 */ /* 0x001fe4000f8ec03f */
[----:B------:R-:W-:-:S04]  /*0200*/  UIADD3 UR4, -UR5, 0x100000, URZ ;  /* 0x0010000005047890 */ /* 0x000fc8000fffe13f */
[----:B------:R-:W-:Y:S02]  /*0210*/  USHF.L.U32 UR5, UR4, 0xb, URZ ;  /* 0x0000000b04057899 */ /* 0x000fe4000800063f */
[----:B------:R-:W-:Y:S01]  /*0220*/  USHF.L.U32 UR4, UR4, 0x1, URZ ;  /* 0x0000000104047899 */ /* 0x000fe2000800063f */
[----:B------:R-:W0:Y:S11]  /*0230*/  FENCE.VIEW.ASYNC.S ;  /* 0x00000000000073c6 */ /* 0x000e360000000000 */
[----:B0-----:R0:W1:Y:S01]  /*0240*/  SYNCS.EXCH.64 URZ, [UR8], UR4 ;  /* 0x00000004083f75b2 */ /* 0x0010620008000100 */
[----:B------:R0:W2:Y:S01]  /*0250*/  SYNCS.EXCH.64 URZ, [UR8+0x30], UR6 ;  /* 0x00003006083f75b2 */ /* 0x0000a20008000100 */
[----:B------:R0:W3:Y:S01]  /*0260*/  SYNCS.EXCH.64 URZ, [UR8+0x8], UR4 ;  /* 0x00000804083f75b2 */ /* 0x0000e20008000100 */
[----:B------:R0:W4:Y:S01]  /*0270*/  SYNCS.EXCH.64 URZ, [UR8+0x38], UR6 ;  /* 0x00003806083f75b2 */ /* 0x0001220008000100 */
[----:B------:R0:W0:Y:S01]  /*0280*/  SYNCS.EXCH.64 URZ, [UR8+0x10], UR4 ;  /* 0x00001004083f75b2 */ /* 0x0000220008000100 */
[----:B------:R0:W0:Y:S01]  /*0290*/  SYNCS.EXCH.64 URZ, [UR8+0x40], UR6 ;  /* 0x00004006083f75b2 */ /* 0x0000220008000100 */
[----:B------:R0:W0:Y:S01]  /*02a0*/  SYNCS.EXCH.64 URZ, [UR8+0x18], UR4 ;  /* 0x00001804083f75b2 */ /* 0x0000220008000100 */
[----:B------:R0:W0:Y:S01]  /*02b0*/  SYNCS.EXCH.64 URZ, [UR8+0x48], UR6 ;  /* 0x00004806083f75b2 */ /* 0x0000220008000100 */
[----:B------:R0:W0:Y:S01]  /*02c0*/  SYNCS.EXCH.64 URZ, [UR8+0x20], UR4 ;  /* 0x00002004083f75b2 */ /* 0x0000220008000100 */
[----:B------:R0:W0:Y:S01]  /*02d0*/  SYNCS.EXCH.64 URZ, [UR8+0x50], UR6 ;  /* 0x00005006083f75b2 */ /* 0x0000220008000100 */
[----:B------:R0:W0:Y:S01]  /*02e0*/  SYNCS.EXCH.64 URZ, [UR8+0x28], UR4 ;  /* 0x00002804083f75b2 */ /* 0x0000220008000100 */
[----:B------:R0:W0:Y:S01]  /*02f0*/  SYNCS.EXCH.64 URZ, [UR8+0x58], UR6 ;  /* 0x00005806083f75b2 */ /* 0x0000220008000100 */
[----:B------:R-:W-:Y:S01]  /*0300*/  NOP ;  /* 0x0000000000007918 */ /* 0x000fe20000000000 */
.L_x_2:
[----:B------:R-:W5:Y:S01]  /*0310*/  SHFL.IDX PT, R0, R0, RZ, 0x1f ;  /* 0x00001fff00007589 */ /* 0x000f6200000e0000 */
[----:B------:R-:W1:Y:S01]  /*0320*/  LDC R4, c[0x0][0x65c] ;  /* 0x00019700ff047b82 */ /* 0x000e620000000800 */
[----:B------:R-:W-:Y:S02]  /*0330*/  ELECT P0, URZ, PT ;  /* 0x00000000003f782f */ /* 0x000fe40003800000 */
[----:B------:R-:W-:Y:S01]  /*0340*/  SHF.R.S32.HI R8, RZ, 0x1f, R3 ;  /* 0x0000001fff087819 */ /* 0x000fe20000011403 */
[----:B------:R-:W2:Y:S01]  /*0350*/  S2R R6, SR_CTAID.Y ;  /* 0x0000000000067919 */ /* 0x000ea20000002600 */
[----:B0-----:R-:W-:Y:S01]  /*0360*/  UMOV UR4, 0x20 ;  /* 0x0000002000047882 */ /* 0x001fe20000000000 */
[C---:B------:R-:W-:Y:S01]  /*0370*/  ISETP.NE.AND P2, PT, R5.reuse, RZ, PT ;  /* 0x000000ff0500720c */ /* 0x040fe20003f45270 */
[----:B------:R-:W-:Y:S01]  /*0380*/  VIADD R7, R5, 0xffffffff ;  /* 0xffffffff05077836 */ /* 0x000fe20000000000 */
[----:B------:R-:W-:Y:S01]  /*0390*/  LEA.HI R8, R8, R3, RZ, 0x2 ;  /* 0x0000000308087211 */ /* 0x000fe200078f10ff */
[----:B------:R-:W-:Y:S01]  /*03a0*/  NOP ;  /* 0x0000000000007918 */ /* 0x000fe20000000000 */
[----:B------:R-:W-:Y:S01]  /*03b0*/  NOP ;  /* 0x0000000000007918 */ /* 0x000fe20000000000 */
[----:B------:R-:W-:-:S02]  /*03c0*/  LOP3.LUT R2, R2, 0xfeffffff, RZ, 0xc0, !PT ;  /* 0xfeffffff02027812 */ /* 0x000fc400078ec0ff */
[----:B------:R-:W-:Y:S02]  /*03d0*/  LOP3.LUT R8, R8, 0xfffffffc, RZ, 0xc0, !PT ;  /* 0xfffffffc08087812 */ /* 0x000fe400078ec0ff */
[----:B------:R-:W-:-:S03]  /*03e0*/  ISETP.GE.U32.AND P1, PT, R7, 0x2, PT ;  /* 0x000000020700780c */ /* 0x000fc60003f26070 */
[----:B------:R-:W-:Y:S01]  /*03f0*/  IMAD.IADD R3, R3, 0x1, -R8 ;  /* 0x0000000103037824 */ /* 0x000fe200078e0a08 */
[----:B-----5:R-:W-:Y:S02]  /*0400*/  ISETP.NE.OR P0, PT, R0, RZ, !P0 ;  /* 0x000000ff0000720c */ /* 0x020fe40004705670 */
[----:B-1----:R-:W-:Y:S02]  /*0410*/  ISETP.NE.AND P3, PT, R4, 0x1, PT ;  /* 0x000000010400780c */ /* 0x002fe40003f65270 */
[----:B------:R-:W0:Y:S09]  /*0420*/  S2R R4, SR_CTAID.X ;  /* 0x0000000000047919 */ /* 0x000e320000002500 */
[----:B------:R-:W-:Y:S01]  /*0430*/  VOTEU.ALL UP0, P0 ;  /* 0x00000000003f7886 */ /* 0x000fe20000000000 */
[----:B------:R-:W-:Y:S01]  /*0440*/  VOTEU.ALL UP1, P0 ;  /* 0x00000000003f7886 */ /* 0x000fe20000020000 */
[----:B------:R-:W0:Y:S01]  /*0450*/  @P3 LDC R11, c[0x0][0x10] ;  /* 0x00000400ff0b3b82 */ /* 0x000e220000000800 */
[----:B--2---:R-:W-:Y:S01]  /*0460*/  @P3 IMAD.MOV.U32 R8, RZ, RZ, R6 ;  /* 0x000000ffff083224 */ /* 0x004fe200078e0006 */
[----:B------:R-:W-:Y:S01]  /*0470*/  @P3 LOP3.LUT R2, R2, 0x1000000, RZ, 0xfc, !PT ;  /* 0x0100000002023812 */ /* 0x000fe200078efcff */
[----:B------:R-:W-:Y:S01]  /*0480*/  @!UP0 UMOV UR6, 0x400 ;  /* 0x0000040000068882 */ /* 0x000fe20000000000 */
[----:B------:R-:W-:-:S04]  /*0490*/  @!UP0 UIADD3 UR4, -UR4, 0x100000, URZ ;  /* 0x0010000004048890 */ /* 0x000fc8000fffe13f */
[----:B------:R-:W-:Y:S02]  /*04a0*/  @!UP0 USHF.L.U32 UR5, UR4, 0xb, URZ ;  /* 0x0000000b04058899 */ /* 0x000fe4000800063f */
[----:B------:R-:W-:Y:S01]  /*04b0*/  @!UP0 USHF.L.U32 UR4, UR4, 0x1, URZ ;  /* 0x0000000104048899 */ /* 0x000fe2000800063f */
[----:B------:R-:W-:Y:S02]  /*04c0*/  @P3 IMAD.MOV.U32 R9, RZ, RZ, RZ ;  /* 0x000000ffff093224 */ /* 0x000fe400078e00ff */
[----:B------:R-:W-:Y:S01]  /*04d0*/  @P3 IMAD.MOV.U32 R15, RZ, RZ, RZ ;  /* 0x000000ffff0f3224 */ /* 0x000fe200078e00ff */
[----:B------:R-:W1:Y:S08]  /*04e0*/  @!UP0 S2UR UR7, SR_CgaCtaId ;  /* 0x00000000000789c3 */ /* 0x000e700000008800 */
[----:B------:R-:W2:Y:S01]  /*04f0*/  @!P3 LDC R13, c[0x0][0xc] ;  /* 0x00000300ff0dbb82 */ /* 0x000ea20000000800 */
[----:B0-----:R-:W-:-:S04]  /*0500*/  @P3 IMAD.WIDE.U32 R10, R4, R11, R8 ;  /* 0x0000000b040a3225 */ /* 0x001fc800078e0008 */
[----:B------:R-:W-:Y:S02]  /*0510*/  @P3 IMAD.MOV.U32 R17, RZ, RZ, R10 ;  /* 0x000000ffff113224 */ /* 0x000fe400078e000a */
[----:B------:R-:W-:Y:S01]  /*0520*/  @P3 IMAD.IADD R20, R11, 0x1, R15 ;  /* 0x000000010b143824 */ /* 0x000fe200078e020f */
[----:B-1----:R-:W-:Y:S01]  /*0530*/  @!UP0 ULEA UR6, UR7, UR6, 0x18 ;  /* 0x0000000607068291 */ /* 0x002fe2000f8ec03f */
[----:B------:R-:W-:Y:S01]  /*0540*/  VOTEU.ALL UP0, P0 ;  /* 0x00000000003f7886 */ /* 0x000fe20000000000 */
[----:B------:R-:W-:-:S04]  /*0550*/  ISETP.NE.AND P0, PT, R3, 0x3, PT ;  /* 0x000000030300780c */ /* 0x000fc80003f05270 */
[----:B------:R-:W-:-:S04]  /*0560*/  ISETP.EQ.OR P0, PT, R3, RZ, !P0 ;  /* 0x000000ff0300720c */ /* 0x000fc80004702670 */
[----:B------:R-:W-:Y:S01]  /*0570*/  ISETP.EQ.AND P0, PT, R5, RZ, P0 ;  /* 0x000000ff0500720c */ /* 0x000fe20000702270 */
[----:B------:R-:W-:Y:S01]  /*0580*/  IMAD.MOV.U32 R5, RZ, RZ, RZ ;  /* 0x000000ffff057224 */ /* 0x000fe200078e00ff */
[----:B------:R-:W0:Y:S02]  /*0590*/  FENCE.VIEW.ASYNC.S ;  /* 0x00000000000073c6 */ /* 0x000e240000000000 */
[----:B0-----:R0:W3:Y:S01]  /*05a0*/  @!UP0 SYNCS.EXCH.64 URZ, [UR6+0x70], UR4 ;  /* 0x00007004063f85b2 */ /* 0x0010e20008000100 */
[----:B------:R-:W-:Y:S01]  /*05b0*/  SEL R0, RZ, 0x1, !P0 ;  /* 0x00000001ff007807 */ /* 0x000fe20004000000 */
[----:B--2---:R-:W-:-:S03]  /*05c0*/  @!P3 IMAD.WIDE.U32 R8, R13, R6, R4 ;  /* 0x000000060d08b225 */ /* 0x004fc600078e0004 */
[----:B------:R-:W-:Y:S01]  /*05d0*/  SEL R0, R0, 0x2, P1 ;  /* 0x0000000200007807 */ /* 0x000fe20000800000 */
[----:B------:R-:W-:Y:S02]  /*05e0*/  @!P3 IMAD.MOV.U32 R17, RZ, RZ, R8 ;  /* 0x000000ffff11b224 */ /* 0x000fe400078e0008 */
[----:B------:R-:W-:-:S03]  /*05f0*/  @!P3 IMAD.MOV.U32 R20, RZ, RZ, R9 ;  /* 0x000000ffff14b224 */ /* 0x000fc600078e0009 */
[----:B------:R0:W-:Y:S04]  /*0600*/  STL [R1+0x8], R17 ;  /* 0x0000081101007387 */ /* 0x0001e80000100800 */
[----:B------:R0:W-:Y:S01]  /*0610*/  STL [R1], R20 ;  /* 0x0000001401007387 */ /* 0x0001e20000100800 */
[----:B------:R0:W3:Y:S01]  /*0620*/  @!UP1 SYNCS.EXCH.64 URZ, [UR6+0x78], UR4 ;  /* 0x00007804063f95b2 */ /* 0x0000e20008000100 */
[----:B------:R-:W-:Y:S01]  /*0630*/  NOP ;  /* 0x0000000000007918 */ /* 0x000fe20000000000 */
[----:B---34-:R-:W-:Y:S06]  /*0640*/  BAR.SYNC.DEFER_BLOCKING 0x0 ;  /* 0x0000000000007b1d */ /* 0x018fec0000010000 */
[----:B------:R-:W-:Y:S05]  /*0650*/  @!P2 BRA `(.L_x_3) ;  /* 0x000000f0006ca947 */ /* 0x000fea0003800000 */
[----:B------:R-:W-:-:S13]  /*0660*/  ISETP.GT.U32.AND P0, PT, R7, 0x1, PT ;  /* 0x000000010700780c */ /* 0x000fda0003f04070 */
[----:B0-----:R-:W-:Y:S05]  /*0670*/  @P0 EXIT ;  /* 0x000000000000094d */ /* 0x001fea0003800000 */
[----:B------:R-:W-:Y:S01]  /*0680*/  IMAD.MOV.U32 R9, RZ, RZ, -0x1 ;  /* 0xffffffffff097424 */ /* 0x000fe200078e00ff */
[----:B------:R-:W-:Y:S01]  /*0690*/  ULDC.64 UR4, c[0x0][0x650] ;  /* 0x0001940000047ab9 */ /* 0x000fe20000000a00 */
[----:B------:R-:W-:Y:S01]  /*06a0*/  IMAD.MOV.U32 R7, RZ, RZ, -0x1 ;  /* 0xffffffffff077424 */ /* 0x000fe200078e00ff */
[----:B------:R-:W-:Y:S01]  /*06b0*/  ISETP.GE.U32.AND P0, PT, R17, UR4, PT ;  /* 0x0000000411007c0c */ /* 0x000fe2000bf06070 */
[----:B------:R-:W-:Y:S01]  /*06c0*/  IMAD.MOV.U32 R8, RZ, RZ, -0x1 ;  /* 0xffffffffff087424 */ /* 0x000fe200078e00ff */
[----:B------:R0:W-:Y:S01]  /*06d0*/  STL [R1+0x10], R9 ;  /* 0x0000100901007387 */ /* 0x0001e20000100800 */
[----:B------:R-:W-:Y:S02]  /*06e0*/  PRMT R3, RZ, 0x7610, R3 ;  /* 0x00007610ff037816 */ /* 0x000fe40000000003 */
[----:B------:R-:W-:Y:S01]  /*06f0*/  ISETP.GE.U32.AND.EX P0, PT, R20, UR5, PT, P0 ;  /* 0x0000000514007c0c */ /* 0x000fe2000bf06100 */
[----:B------:R0:W-:Y:S04]  /*0700*/  STL [R1+0x4], R7 ;  /* 0x0000040701007387 */ /* 0x0001e80000100800 */
[----:B------:R0:W-:Y:S08]  /*0710*/  STL [R1+0xc], R8 ;  /* 0x00000c0801007387 */ /* 0x0001f00000100800 */
[----:B------:R-:W-:Y:S05]  /*0720*/  @P0 BRA `(.L_x_4) ;  /* 0x00000004006c0947 */ /* 0x000fea0003800000 */
[----:B------:R-:W1:Y:S01]  /*0730*/  LDC.64 R14, c[0x0][0x628] ;  /* 0x00018a00ff0e7b82 */ /* 0x000e620000000a00 */
[----:B0-----:R-:W-:Y:S02]  /*0740*/  IMAD.MOV.U32 R8, RZ, RZ, R17 ;  /* 0x000000ffff087224 */ /* 0x001fe400078e0011 */
[----:B------:R-:W-:-:S05]  /*0750*/  IMAD.MOV.U32 R9, RZ, RZ, R20 ;  /* 0x000000ffff097224 */ /* 0x000fca00078e0014 */
[----:B------:R-:W0:Y:S08]  /*0760*/  LDC R16, c[0x0][0x630] ;  /* 0x00018c00ff107b82 */ /* 0x000e300000000800 */
[----:B------:R-:W2:Y:S01]  /*0770*/  LDC.64 R18, c[0x0][0x620] ;  /* 0x00018800ff127b82 */ /* 0x000ea20000000a00 */
[----:B-1----:R-:W-:-:S04]  /*0780*/  ISETP.NE.U32.AND P0, PT, R14, RZ, PT ;  /* 0x000000ff0e00720c */ /* 0x002fc80003f05070 */
[----:B------:R-:W-:-:S13]  /*0790*/  ISETP.NE.AND.EX P0, PT, R15, RZ, PT, P0 ;  /* 0x000000ff0f00720c */ /* 0x000fda0003f05300 */
[----:B0-2---:R-:W-:Y:S05]  /*07a0*/  @!P0 BRA `(.L_x_5) ;  /* 0x0000000000288947 */ /* 0x005fea0003800000 */
[----:B------:R-:W0:Y:S02]  /*07b0*/  LDC R3, c[0x0][0x634] ;  /* 0x00018d00ff037b82 */ /* 0x000e240000000800 */
[----:B0-----:R-:W-:-:S05]  /*07c0*/  IADD3 R3, P0, R17, R3, RZ ;  /* 0x0000000311037210 */ /* 0x001fca0007f1e0ff */
[----:B------:R-:W-:-:S04]  /*07d0*/  IMAD.X R7, RZ, RZ, R20, P0 ;  /* 0x000000ffff077224 */ /* 0x000fc800000e0614 */
[----:B------:R-:W-:-:S04]  /*07e0*/  IMAD.WIDE.U32 R8, R7, R14, RZ ;  /* 0x0000000e07087225 */ /* 0x000fc800078e00ff */
[----:B------:R-:W-:-:S04]  /*07f0*/  IMAD.WIDE.U32 R10, P0, R3, R15, R8 ;  /* 0x0000000f030a7225 */ /* 0x000fc80007800008 */
[----:B------:R-:W-:-:S04]  /*0800*/  IMAD.WIDE.U32 R8, R3, R14, RZ ;  /* 0x0000000e03087225 */ /* 0x000fc800078e00ff */
[----:B------:R-:W-:Y:S01]  /*0810*/  IMAD.X R13, RZ, RZ, RZ, P0 ;  /* 0x000000ffff0d7224 */ /* 0x000fe200000e06ff */
[----:B------:R-:W-:Y:S01]  /*0820*/  IADD3 RZ, P0, R9, R10, RZ ;  /* 0x0000000a09ff7210 */ /* 0x000fe20007f1e0ff */
[----:B------:R-:W-:-:S04]  /*0830*/  IMAD.MOV.U32 R12, RZ, RZ, R11 ;  /* 0x000000ffff0c7224 */ /* 0x000fc800078e000b */
[----:B------:R-:W-:-:S08]  /*0840*/  IMAD.WIDE.U32.X R8, R7, R15, R12, P0 ;  /* 0x0000000f07087225 */ /* 0x000fd000000e040c */
.L_x_5:
[-CC-:B------:R-:W-:Y:S01]  /*0850*/  SHF.R.U64 R24, R8, R16.reuse, R9.reuse ;  /* 0x0000001008187219 */ /* 0x180fe20000001209 */
[----:B------:R-:W0:Y:S01]  /*0860*/  LDC R12, c[0x0][0x618] ;  /* 0x00018600ff0c7b82 */ /* 0x000e220000000800 */
[----:B------:R-:W-:Y:S01]  /*0870*/  SHF.R.U32.HI R5, RZ, R16, R9 ;  /* 0x00000010ff057219 */ /* 0x000fe20000011609 */
[----:B------:R-:W-:Y:S01]  /*0880*/  IMAD.MOV.U32 R9, RZ, RZ, R20 ;  /* 0x000000ffff097224 */ /* 0x000fe200078e0014 */
[----:B------:R-:W-:Y:S01]  /*0890*/  IADD3 R7, P0, RZ, -R24, RZ ;  /* 0x80000018ff077210 */ /* 0x000fe20007f1e0ff */
[----:B------:R-:W-:Y:S01]  /*08a0*/  ULDC UR4, c[0x0][0x150] ;  /* 0x0000540000047ab9 */ /* 0x000fe20000000800 */
[----:B------:R-:W-:Y:S01]  /*08b0*/  I2FP.F32.U32 R3, R4 ;  /* 0x0000000400037245 */ /* 0x000fe20000201000 */
[----:B------:R-:W-:Y:S02]  /*08c0*/  IMAD.MOV.U32 R8, RZ, RZ, R17 ;  /* 0x000000ffff087224 */ /* 0x000fe400078e0011 */
[----:B------:R-:W1:Y:S01]  /*08d0*/  LDC.64 R20, c[0x0][0x640] ;  /* 0x00019000ff147b82 */ /* 0x000e620000000a00 */
[----:B------:R-:W-:-:S02]  /*08e0*/  IMAD.X R11, RZ, RZ, ~R5, P0 ;  /* 0x000000ffff0b7224 */ /* 0x000fc400000e0e05 */
[----:B------:R-:W-:Y:S01]  /*08f0*/  FMUL R3, R3, UR4 ;  /* 0x0000000403037c20 */ /* 0x000fe20008400000 */
[----:B------:R-:W-:Y:S01]  /*0900*/  IMAD.WIDE.U32 R8, R7, R18, R8 ;  /* 0x0000001207087225 */ /* 0x000fe200078e0008 */
[----:B------:R-:W-:-:S03]  /*0910*/  ULDC UR4, c[0x0][0x154] ;  /* 0x0000550000047ab9 */ /* 0x000fc60000000800 */
[----:B------:R-:W-:Y:S01]  /*0920*/  IMAD R10, R11, R18, RZ ;  /* 0x000000120b0a7224 */ /* 0x000fe200078e02ff */
[----:B------:R-:W2:Y:S01]  /*0930*/  LDC R5, c[0x0][0x144] ;  /* 0x00005100ff057b82 */ /* 0x000ea20000000800 */
[----:B------:R-:W3:Y:S01]  /*0940*/  F2I.U32.TRUNC.NTZ R3, R3 ;  /* 0x0000000300037305 */ /* 0x000ee2000020f000 */
[----:B------:R-:W-:Y:S02]  /*0950*/  IMAD.MOV.U32 R11, RZ, RZ, -0x1 ;  /* 0xffffffffff0b7424 */ /* 0x000fe400078e00ff */
[----:B------:R-:W-:-:S04]  /*0960*/  IMAD R7, R7, R19, R10 ;  /* 0x0000001307077224 */ /* 0x000fc800078e020a */
[----:B------:R-:W4:Y:S01]  /*0970*/  LDC R16, c[0x0][0x608] ;  /* 0x00018200ff107b82 */ /* 0x000f220000000800 */
[----:B------:R-:W-:Y:S01]  /*0980*/  IMAD.IADD R9, R9, 0x1, R7 ;  /* 0x0000000109097824 */ /* 0x000fe200078e0207 */
[----:B------:R-:W-:-:S04]  /*0990*/  I2FP.F32.U32 R7, R6 ;  /* 0x0000000600077245 */ /* 0x000fc80000201000 */
[-C--:B0-----:R-:W-:Y:S02]  /*09a0*/  SHF.R.U64 R14, R8, R12.reuse, R9 ;  /* 0x0000000c080e7219 */ /* 0x081fe40000001209 */
[----:B------:R-:W0:Y:S01]  /*09b0*/  LDC R10, c[0x0][0x658] ;  /* 0x00019600ff0a7b82 */ /* 0x000e220000000800 */
[----:B-1----:R-:W-:Y:S01]  /*09c0*/  ISETP.NE.U32.AND P0, PT, R20, RZ, PT ;  /* 0x000000ff1400720c */ /* 0x002fe20003f05070 */
[----:B---3--:R-:W-:Y:S01]  /*09d0*/  IMAD.MOV R8, RZ, RZ, -R3 ;  /* 0x000000ffff087224 */ /* 0x008fe200078e0a03 */
[----:B------:R-:W-:Y:S02]  /*09e0*/  SHF.R.U32.HI R9, RZ, R12, R9 ;  /* 0x0000000cff097219 */ /* 0x000fe40000011609 */
[----:B------:R-:W-:-:S03]  /*09f0*/  ISETP.NE.AND.EX P0, PT, R21, RZ, PT, P0 ;  /* 0x000000ff1500720c */ /* 0x000fc60003f05300 */
[----:B------:R-:W1:Y:S01]  /*0a00*/  LDC R15, c[0x0][0x148] ;  /* 0x00005200ff0f7b82 */ /* 0x000e620000000800 */
[----:B--2---:R-:W-:Y:S02]  /*0a10*/  IMAD R3, R5, R8, R4 ;  /* 0x0000000805037224 */ /* 0x004fe400078e0204 */
[----:B------:R-:W-:-:S04]  /*0a20*/  FMUL R5, R7, UR4 ;  /* 0x0000000407057c20 */ /* 0x000fc80008400000 */
[----:B------:R2:W3:Y:S01]  /*0a30*/  F2I.U32.TRUNC.NTZ R13, R5 ;  /* 0x00000005000d7305 */ /* 0x0004e2000020f000 */
[----:B------:R-:W1:Y:S01]  /*0a40*/  LDC R18, c[0x0][0x600] ;  /* 0x00018000ff127b82 */ /* 0x000e620000000800 */
[-CC-:B----4-:R-:W-:Y:S02]  /*0a50*/  SHF.R.U64 R25, R14, R16.reuse, R9.reuse ;  /* 0x000000100e197219 */ /* 0x190fe40000001209 */
[----:B------:R-:W-:Y:S01]  /*0a60*/  SHF.R.U32.HI R7, RZ, R16, R9 ;  /* 0x00000010ff077219 */ /* 0x000fe20000011609 */
[----:B------:R-:W-:-:S04]  /*0a70*/  IMAD.MOV.U32 R9, RZ, RZ, 0x1 ;  /* 0x00000001ff097424 */ /* 0x000fc800078e00ff */
[----:B------:R-:W4:Y:S01]  /*0a80*/  LDC R19, c[0x0][0x648] ;  /* 0x00019200ff137b82 */ /* 0x000f220000000800 */
[-C--:B0-----:R-:W-:Y:S02]  /*0a90*/  SHF.L.U32 R4, R11, R10.reuse, RZ ;  /* 0x0000000a0b047219 */ /* 0x081fe400000006ff */
[-CC-:B------:R-:W-:Y:S02]  /*0aa0*/  SHF.R.U64 R16, R25, R10.reuse, R7.reuse ;  /* 0x0000000a19107219 */ /* 0x180fe40000001207 */
[----:B------:R-:W-:Y:S02]  /*0ab0*/  SHF.R.U32.HI R17, RZ, R10, R7 ;  /* 0x0000000aff117219 */ /* 0x000fe40000011607 */
[----:B------:R-:W-:Y:S01]  /*0ac0*/  LOP3.LUT R12, RZ, R4, RZ, 0x33, !PT ;  /* 0x00000004ff0c7212 */ /* 0x000fe200078e33ff */
[----:B------:R-:W0:Y:S01]  /*0ad0*/  LDC R23, c[0x0][0x638] ;  /* 0x00018e00ff177b82 */ /* 0x000e220000000800 */
[----:B------:R-:W-:Y:S01]  /*0ae0*/  SHF.L.U32 R7, R9, R10, RZ ;  /* 0x0000000a09077219 */ /* 0x000fe200000006ff */
[----:B------:R-:W-:-:S02]  /*0af0*/  IMAD.MOV.U32 R4, RZ, RZ, R16 ;  /* 0x000000ffff047224 */ /* 0x000fc400078e0010 */
[----:B--2---:R-:W-:-:S04]  /*0b00*/  IMAD.MOV.U32 R5, RZ, RZ, R17 ;  /* 0x000000ffff057224 */ /* 0x004fc800078e0011 */
[----:B------:R-:W2:Y:S01]  /*0b10*/  LDC R22, c[0x0][0x610] ;  /* 0x00018400ff167b82 */ /* 0x000ea20000000800 */
[----:B---3--:R-:W-:Y:S05]  /*0b20*/  @!P0 BRA `(.L_x_6) ;  /* 0x0000000000288947 */ /* 0x008fea0003800000 */
[----:B------:R-:W3:Y:S02]  /*0b30*/  LDC R11, c[0x0][0x64c] ;  /* 0x00019300ff0b7b82 */ /* 0x000ee40000000800 */
[----:B---3--:R-:W-:-:S05]  /*0b40*/  IADD3 R11, P0, R16, R11, RZ ;  /* 0x0000000b100b7210 */ /* 0x008fca0007f1e0ff */
        /* <DEDUP_REMOVED lines=8> */
.L_x_6:
[----:B----4-:R-:W-:Y:S01]  /*0bd0*/  SHF.R.U64 R4, R4, R19, R5 ;  /* 0x0000001304047219 */ /* 0x010fe20000001205 */
[----:B-1----:R-:W-:Y:S01]  /*0be0*/  VIADD R5, R18, 0xffffffff ;  /* 0xffffffff12057836 */ /* 0x002fe20000000000 */
[----:B------:R-:W-:Y:S01]  /*0bf0*/  LOP3.LUT R12, R25, R12, RZ, 0xc0, !PT ;  /* 0x0000000c190c7212 */ /* 0x000fe200078ec0ff */
[----:B------:R-:W-:Y:S02]  /*0c00*/  IMAD.MOV R13, RZ, RZ, -R13 ;  /* 0x000000ffff0d7224 */ /* 0x000fe400078e0a0d */
[----:B------:R-:W-:Y:S01]  /*0c10*/  IMAD.MOV R8, RZ, RZ, -R4 ;  /* 0x000000ffff087224 */ /* 0x000fe200078e0a04 */
[----:B------:R-:W-:Y:S01]  /*0c20*/  LOP3.LUT R14, R14, R5, RZ, 0xc0, !PT ;  /* 0x000000050e0e7212 */ /* 0x000fe200078ec0ff */
[----:B------:R-:W-:Y:S02]  /*0c30*/  @P3 IMAD R3, R15, R13, R6 ;  /* 0x0000000d0f033224 */ /* 0x000fe400078e0206 */
[----:B------:R-:W-:Y:S02]  /*0c40*/  IMAD R4, R7, R4, R12 ;  /* 0x0000000407047224 */ /* 0x000fe400078e020c */
[----:B0-----:R-:W-:-:S02]  /*0c50*/  IMAD R5, R8, R23, R16 ;  /* 0x0000001708057224 */ /* 0x001fc400078e0210 */
[----:B--2---:R-:W-:Y:S02]  /*0c60*/  IMAD R4, R4, R22, R3 ;  /* 0x0000001604047224 */ /* 0x004fe400078e0203 */
[----:B------:R-:W-:Y:S02]  /*0c70*/  IMAD R5, R5, R18, R14 ;  /* 0x0000001205057224 */ /* 0x000fe400078e020e */
[----:B------:R-:W-:-:S03]  /*0c80*/  IMAD.MOV.U32 R3, RZ, RZ, 0x1 ;  /* 0x00000001ff037424 */ /* 0x000fc600078e00ff */
[----:B------:R-:W-:Y:S02]  /*0c90*/  SEL R6, R5, R4, !P3 ;  /* 0x0000000405067207 */ /* 0x000fe40005800000 */
[----:B------:R-:W-:-:S03]  /*0ca0*/  SEL R4, R4, R5, !P3 ;  /* 0x0000000504047207 */ /* 0x000fc60005800000 */
[----:B------:R1:W-:Y:S04]  /*0cb0*/  STL [R1+0xc], R6 ;  /* 0x00000c0601007387 */ /* 0x0003e80000100800 */
[----:B------:R1:W-:Y:S04]  /*0cc0*/  STL [R1+0x4], R24 ;  /* 0x0000041801007387 */ /* 0x0003e80000100800 */
[----:B------:R1:W-:Y:S02]  /*0cd0*/  STL [R1+0x10], R4 ;  /* 0x0000100401007387 */ /* 0x0003e40000100800 */
.L_x_4:
[----:B------:R-:W-:-:S08]  /*0ce0*/  NOP ;  /* 0x0000000000007918 */ /* 0x000fd00000000000 */
[----:B------:R-:W2:Y:S02]  /*0cf0*/  USETMAXREG.TRY_ALLOC.CTAPOOL UP0, 0xe8 ;  /* 0x000000e8000079c8 */ /* 0x000ea40008000600 */
[----:B--2---:R-:W-:-:S13]  /*0d00*/  PLOP3.LUT P0, PT, PT, PT, UP0, 0x80, 0x0 ;  /* 0x000000000000781c */ /* 0x004fda0003f0f008 */
[----:B------:R-:W-:Y:S05]  /*0d10*/  @!P0 BRA `(.L_x_4) ;  /* 0xfffffffc00f08947 */ /* 0x000fea000383ffff */
[----:B------:R-:W-:Y:S01]  /*0d20*/  ULDC.64 UR4, c[0x0][0x598] ;  /* 0x0001660000047ab9 */ /* 0x000fe20000000a00 */
[----:B------:R-:W-:Y:S01]  /*0d30*/  ULDC.64 UR26, c[0x0][0x208] ;  /* 0x00008200001a7ab9 */ /* 0x000fe20000000a00 */
[----:B------:R-:W-:-:S04]  /*0d40*/  ISETP.NE.U32.AND P0, PT, RZ, UR4, PT ;  /* 0x00000004ff007c0c */ /* 0x000fc8000bf05070 */
[----:B------:R-:W-:-:S13]  /*0d50*/  ISETP.NE.AND.EX P0, PT, RZ, UR5, PT, P0 ;  /* 0x00000005ff007c0c */ /* 0x000fda000bf05300 */
[----:B------:R-:W-:Y:S05]  /*0d60*/  @!P0 BRA `(.L_x_7) ;  /* 0x00000000001c8947 */ /* 0x000fea0003800000 */
[----:B-1----:R-:W1:Y:S02]  /*0d70*/  LDC.64 R4, c[0x0][0x598] ;  /* 0x00016600ff047b82 */ /* 0x002e640000000a00 */
[----:B-1----:R-:W2:Y:S02]  /*0d80*/  LDG.E.64 R4, desc[UR26][R4.64] ;  /* 0x0000001a04047981 */ /* 0x002ea4000c1e1b00 */
[----:B--2---:R-:W-:-:S04]  /*0d90*/  ISETP.NE.U32.AND P0, PT, R4, RZ, PT ;  /* 0x000000ff0400720c */ /* 0x004fc80003f05070 */
[----:B------:R-:W-:-:S13]  /*0da0*/  ISETP.NE.AND.EX P0, PT, R5, RZ, PT, P0 ;  /* 0x000000ff0500720c */ /* 0x000fda0003f05300 */
[----:B------:R-:W-:Y:S05]  /*0db0*/  @!P0 BRA `(.L_x_7) ;  /* 0x0000000000088947 */ /* 0x000fea0003800000 */
[----:B------:R1:W5:Y:S01]  /*0dc0*/  LD.E R4, desc[UR26][R4.64] ;  /* 0x0000001a04047980 */ /* 0x000362000c101900 */
[----:B------:R-:W-:Y:S05]  /*0dd0*/  BRA `(.L_x_8) ;  /* 0x0000000000207947 */ /* 0x000fea0003800000 */
.L_x_7:
[----:B------:R-:W-:Y:S02]  /*0de0*/  ULDC.64 UR4, c[0x0][0x588] ;  /* 0x0001620000047ab9 */ /* 0x000fe40000000a00 */
[----:B------:R-:W-:-:S04]  /*0df0*/  ISETP.NE.U32.AND P0, PT, RZ, UR4, PT ;  /* 0x00000004ff007c0c */ /* 0x000fc8000bf05070 */
[----:B------:R-:W-:-:S13]  /*0e00*/  ISETP.NE.AND.EX P0, PT, RZ, UR5, PT, P0 ;  /* 0x00000005ff007c0c */ /* 0x000fda000bf05300 */
[----:B------:R-:W-:Y:S05]  /*0e10*/  @!P0 BRA `(.L_x_9) ;  /* 0x00000000000c8947 */ /* 0x000fea0003800000 */
[----:B-1----:R-:W1:Y:S02]  /*0e20*/  LDC.64 R4, c[0x0][0x588] ;  /* 0x00016200ff047b82 */ /* 0x002e640000000a00 */
[----:B-1----:R2:W5:Y:S01]  /*0e30*/  LDG.E R4, desc[UR26][R4.64] ;  /* 0x0000001a04047981 */ /* 0x002562000c1e1900 */
[----:B------:R-:W-:Y:S05]  /*0e40*/  BRA `(.L_x_8) ;  /* 0x0000000000047947 */ /* 0x000fea0003800000 */
.L_x_9:
[----:B-1----:R-:W3:Y:S02]  /*0e50*/  LDC R4, c[0x0][0x580] ;  /* 0x00016000ff047b82 */ /* 0x002ee40000000800 */
.L_x_8:
[----:B------:R-:W-:Y:S02]  /*0e60*/  ULDC.64 UR4, c[0x0][0x5a0] ;  /* 0x0001680000047ab9 */ /* 0x000fe40000000a00 */
[----:B------:R-:W-:-:S04]  /*0e70*/  ISETP.NE.U32.AND P0, PT, RZ, UR4, PT ;  /* 0x00000004ff007c0c */ /* 0x000fc8000bf05070 */
[----:B------:R-:W-:-:S13]  /*0e80*/  ISETP.NE.AND.EX P0, PT, RZ, UR5, PT, P0 ;  /* 0x00000005ff007c0c */ /* 0x000fda000bf05300 */
[----:B------:R-:W-:Y:S05]  /*0e90*/  @!P0 BRA `(.L_x_10) ;  /* 0x00000000001c8947 */ /* 0x000fea0003800000 */
[----:B0-----:R-:W0:Y:S02]  /*0ea0*/  LDC.64 R6, c[0x0][0x5a0] ;  /* 0x00016800ff067b82 */ /* 0x001e240000000a00 */
[----:B0-----:R-:W4:Y:S02]  /*0eb0*/  LDG.E.64 R6, desc[UR26][R6.64] ;  /* 0x0000001a06067981 */ /* 0x001f24000c1e1b00 */
[----:B----4-:R-:W-:-:S04]  /*0ec0*/  ISETP.NE.U32.AND P0, PT, R6, RZ, PT ;  /* 0x000000ff0600720c */ /* 0x010fc80003f05070 */
[----:B------:R-:W-:-:S13]  /*0ed0*/  ISETP.NE.AND.EX P0, PT, R7, RZ, PT, P0 ;  /* 0x000000ff0700720c */ /* 0x000fda0003f05300 */
[----:B------:R-:W-:Y:S05]  /*0ee0*/  @!P0 BRA `(.L_x_10) ;  /* 0x0000000000088947 */ /* 0x000fea0003800000 */
[----:B-12---:R0:W5:Y:S01]  /*0ef0*/  LD.E R5, desc[UR26][R6.64] ;  /* 0x0000001a06057980 */ /* 0x006162000c101900 */
[----:B------:R-:W-:Y:S05]  /*0f00*/  BRA `(.L_x_11) ;  /* 0x0000000000207947 */ /* 0x000fea0003800000 */
.L_x_10:
[----:B------:R-:W-:Y:S02]  /*0f10*/  ULDC.64 UR4, c[0x0][0x590] ;  /* 0x0001640000047ab9 */ /* 0x000fe40000000a00 */
[----:B------:R-:W-:-:S04]  /*0f20*/  ISETP.NE.U32.AND P0, PT, RZ, UR4, PT ;  /* 0x00000004ff007c0c */ /* 0x000fc8000bf05070 */
[----:B------:R-:W-:-:S13]  /*0f30*/  ISETP.NE.AND.EX P0, PT, RZ, UR5, PT, P0 ;  /* 0x00000005ff007c0c */ /* 0x000fda000bf05300 */
[----:B------:R-:W-:Y:S05]  /*0f40*/  @!P0 BRA `(.L_x_12) ;  /* 0x00000000000c8947 */ /* 0x000fea0003800000 */
[----:B0-----:R-:W1:Y:S02]  /*0f50*/  LDC.64 R6, c[0x0][0x590] ;  /* 0x00016400ff067b82 */ /* 0x001e640000000a00 */
[----:B-12---:R1:W5:Y:S01]  /*0f60*/  LDG.E R5, desc[UR26][R6.64] ;  /* 0x0000001a06057981 */ /* 0x006362000c1e1900 */
[----:B------:R-:W-:Y:S05]  /*0f70*/  BRA `(.L_x_11) ;  /* 0x0000000000047947 */ /* 0x000fea0003800000 */
.L_x_12:
[----:B-12---:R-:W2:Y:S02]  /*0f80*/  LDC R5, c[0x0][0x584] ;  /* 0x00016100ff057b82 */ /* 0x006ea40000000800 */
.L_x_11:
[----:B------:R-:W-:-:S13]  /*0f90*/  LOP3.LUT P0, RZ, R3, 0xff, RZ, 0xc0, !PT ;  /* 0x000000ff03ff7812 */ /* 0x000fda000780c0ff */
[----:B------:R-:W-:Y:S05]  /*0fa0*/  @!P0 EXIT ;  /* 0x000000000000894d */ /* 0x000fea0003800000 */
[----:B------:R-:W0:Y:S01]  /*0fb0*/  LDC.64 R12, c[0x0][0x5c8] ;  /* 0x00017200ff0c7b82 */ /* 0x000e220000000a00 */
[----:B------:R-:W-:Y:S02]  /*0fc0*/  ULDC UR4, c[0x0][0x28c] ;  /* 0x0000a30000047ab9 */ /* 0x000fe40000000800 */
[----:B------:R-:W-:-:S04]  /*0fd0*/  UIADD3 UR4, UR4, 0x3f, URZ ;  /* 0x0000003f04047890 */ /* 0x000fc8000fffe03f */
[----:B------:R-:W-:-:S04]  /*0fe0*/  USHF.R.S32.HI UR5, URZ, 0x1f, UR4 ;  /* 0x0000001f3f057899 */ /* 0x000fc80008011404 */
[----:B------:R-:W-:-:S03]  /*0ff0*/  ULEA.HI UR5, UR5, UR4, URZ, 0x6 ;  /* 0x0000000405057291 */ /* 0x000fc6000f8f303f */
[----:B------:R-:W-:Y:S01]  /*1000*/  UMOV UR4, URZ ;  /* 0x0000003f00047c82 */ /* 0x000fe20008000000 */
[----:B------:R-:W-:-:S03]  /*1010*/  USHF.R.S32.HI UR20, URZ, 0x6, UR5 ;  /* 0x000000063f147899 */ /* 0x000fc60008011405 */
[----:B------:R-:W-:Y:S01]  /*1020*/  UMOV UR5, URZ ;  /* 0x0000003f00057c82 */ /* 0x000fe20008000000 */
[C-C-:B01----:R-:W-:Y:S01]  /*1030*/  SHF.L.U64.HI R6, R12.reuse, 0x7, R13.reuse ;  /* 0x000000070c067819 */ /* 0x143fe2000001020d */
[C---:B------:R-:W-:Y:S01]  /*1040*/  IMAD.SHL.U32 R9, R12.reuse, 0x80, RZ ;  /* 0x000000800c097824 */ /* 0x040fe200078e00ff */
[C-C-:B------:R-:W-:Y:S01]  /*1050*/  SHF.L.U64.HI R7, R12.reuse, 0x3, R13.reuse ;  /* 0x000000030c077819 */ /* 0x140fe2000001020d */
[C---:B------:R-:W-:Y:S01]  /*1060*/  IMAD.SHL.U32 R10, R12.reuse, 0x8, RZ ;  /* 0x000000080c0a7824 */ /* 0x040fe200078e00ff */
[C---:B------:R-:W-:Y:S01]  /*1070*/  SHF.L.U64.HI R8, R12.reuse, 0x8, R13 ;  /* 0x000000080c087819 */ /* 0x040fe2000001020d */
[----:B------:R-:W-:Y:S01]  /*1080*/  IMAD.SHL.U32 R11, R12, 0x100, RZ ;  /* 0x000001000c0b7824 */ /* 0x000fe200078e00ff */
[----:B------:R-:W-:-:S07]  /*1090*/  LOP3.LUT R12, R0, 0x1, RZ, 0xfc, !PT ;  /* 0x00000001000c7812 */ /* 0x000fce00078efcff */
.L_x_61:
[----:B0---4-:R-:W0:Y:S01]  /*10a0*/  S2R R13, SR_TID.X ;  /* 0x00000000000d7919 */ /* 0x011e220000002100 */
[----:B-1----:R-:W1:Y:S01]  /*10b0*/  S2UR UR10, SR_CgaCtaId ;  /* 0x00000000000a79c3 */ /* 0x002e620000008800 */
[----:B------:R-:W-:Y:S01]  /*10c0*/  UMOV UR22, 0x400 ;  /* 0x0000040000167882 */ /* 0x000fe20000000000 */
[----:B------:R-:W-:Y:S01]  /*10d0*/  UMOV UR6, URZ ;  /* 0x0000003f00067c82 */ /* 0x000fe20008000000 */
[----:B------:R-:W-:Y:S01]  /*10e0*/  UMOV UR7, URZ ;  /* 0x0000003f00077c82 */ /* 0x000fe20008000000 */
[----:B------:R-:W-:Y:S01]  /*10f0*/  UMOV UR24, UR5 ;  /* 0x0000000500187c82 */ /* 0x000fe20008000000 */
[----:B--2---:R-:W-:Y:S02]  /*1100*/  CS2R R16, SRZ ;  /* 0x0000000000107805 */ /* 0x004fe4000001ff00 */
[----:B------:R-:W-:Y:S02]  /*1110*/  CS2R R18, SRZ ;  /* 0x0000000000127805 */ /* 0x000fe4000001ff00 */
[----:B------:R-:W-:-:S02]  /*1120*/  CS2R R20, SRZ ;  /* 0x0000000000147805 */ /* 0x000fc4000001ff00 */
[----:B------:R-:W-:Y:S02]  /*1130*/  CS2R R22, SRZ ;  /* 0x0000000000167805 */ /* 0x000fe4000001ff00 */
[----:B------:R-:W-:Y:S02]  /*1140*/  CS2R R120, SRZ ;  /* 0x0000000000787805 */ /* 0x000fe4000001ff00 */
[----:B------:R-:W-:Y:S02]  /*1150*/  CS2R R122, SRZ ;  /* 0x00000000007a7805 */ /* 0x000fe4000001ff00 */
[----:B------:R-:W-:Y:S02]  /*1160*/  CS2R R124, SRZ ;  /* 0x00000000007c7805 */ /* 0x000fe4000001ff00 */
        /* <DEDUP_REMOVED lines=11> */
[----:B------:R-:W-:Y:S01]  /*1220*/  CS2R R148, SRZ ;  /* 0x0000000000947805 */ /* 0x000fe2000001ff00 */
[----:B-1----:R-:W-:Y:S01]  /*1230*/  ULEA UR22, UR10, UR22, 0x18 ;  /* 0x000000160a167291 */ /* 0x002fe2000f8ec03f */
[----:B------:R-:W-:Y:S02]  /*1240*/  CS2R R150, SRZ ;  /* 0x0000000000967805 */ /* 0x000fe4000001ff00 */
[----:B------:R-:W-:-:S02]  /*1250*/  CS2R R152, SRZ ;  /* 0x0000000000987805 */ /* 0x000fc4000001ff00 */
[----:B------:R-:W-:Y:S02]  /*1260*/  CS2R R154, SRZ ;  /* 0x00000000009a7805 */ /* 0x000fe4000001ff00 */
[----:B------:R-:W-:Y:S02]  /*1270*/  CS2R R156, SRZ ;  /* 0x00000000009c7805 */ /* 0x000fe4000001ff00 */
[----:B------:R-:W-:Y:S02]  /*1280*/  CS2R R158, SRZ ;  /* 0x00000000009e7805 */ /* 0x000fe4000001ff00 */
[----:B------:R-:W-:Y:S02]  /*1290*/  CS2R R160, SRZ ;  /* 0x0000000000a07805 */ /* 0x000fe4000001ff00 */
[----:B0-----:R-:W-:Y:S02]  /*12a0*/  LOP3.LUT R13, R13, 0x80, RZ, 0xc0, !PT ;  /* 0x000000800d0d7812 */ /* 0x001fe400078ec0ff */
[----:B------:R-:W-:-:S02]  /*12b0*/  CS2R R162, SRZ ;  /* 0x0000000000a27805 */ /* 0x000fc4000001ff00 */
[----:B------:R-:W-:Y:S02]  /*12c0*/  CS2R R164, SRZ ;  /* 0x0000000000a47805 */ /* 0x000fe4000001ff00 */
[----:B------:R-:W-:Y:S02]  /*12d0*/  CS2R R166, SRZ ;  /* 0x0000000000a67805 */ /* 0x000fe4000001ff00 */
[----:B------:R-:W-:Y:S02]  /*12e0*/  SHF.R.U32.HI R15, RZ, 0x7, R13 ;  /* 0x00000007ff0f7819 */ /* 0x000fe4000001160d */
[----:B------:R-:W-:Y:S01]  /*12f0*/  CS2R R170, SRZ ;  /* 0x0000000000aa7805 */ /* 0x000fe2000001ff00 */
[----:B------:R-:W0:Y:S01]  /*1300*/  LDC R13, c[0x0][0x28c] ;  /* 0x0000a300ff0d7b82 */ /* 0x000e220000000800 */
[----:B------:R-:W-:Y:S02]  /*1310*/  CS2R R172, SRZ ;  /* 0x0000000000ac7805 */ /* 0x000fe4000001ff00 */
[----:B------:R-:W-:-:S02]  /*1320*/  CS2R R174, SRZ ;  /* 0x0000000000ae7805 */ /* 0x000fc4000001ff00 */
[----:B------:R-:W-:Y:S01]  /*1330*/  CS2R R176, SRZ ;  /* 0x0000000000b07805 */ /* 0x000fe2000001ff00 */
[----:B------:R-:W1:Y:S01]  /*1340*/  SHFL.IDX PT, R15, R15, RZ, 0x1f ;  /* 0x00001fff0f0f7589 */ /* 0x000e6200000e0000 */
        /* <DEDUP_REMOVED lines=13> */
[----:B------:R-:W-:Y:S01]  /*1420*/  CS2R R168, SRZ ;  /* 0x0000000000a87805 */ /* 0x000fe2000001ff00 */
[----:B------:R-:W-:Y:S01]  /*1430*/  IMAD.MOV.U32 R204, RZ, RZ, RZ ;  /* 0x000000ffffcc7224 */ /* 0x000fe200078e00ff */
[----:B------:R-:W-:Y:S01]  /*1440*/  CS2R R112, SRZ ;  /* 0x0000000000707805 */ /* 0x000fe2000001ff00 */
[----:B------:R-:W-:Y:S01]  /*1450*/  IMAD.U32 R208, RZ, RZ, UR4 ;  /* 0x00000004ffd07e24 */ /* 0x000fe2000f8e00ff */
[----:B------:R-:W-:Y:S02]  /*1460*/  CS2R R114, SRZ ;  /* 0x0000000000727805 */ /* 0x000fe4000001ff00 */
[----:B------:R-:W-:-:S02]  /*1470*/  CS2R R116, SRZ ;  /* 0x0000000000747805 */ /* 0x000fc4000001ff00 */
[----:B0-----:R-:W-:Y:S01]  /*1480*/  ISETP.GE.AND P0, PT, R13, 0x1, PT ;  /* 0x000000010d00780c */ /* 0x001fe20003f06270 */
[----:B------:R-:W-:Y:S01]  /*1490*/  IMAD.MOV.U32 R13, RZ, RZ, RZ ;  /* 0x000000ffff0d7224 */ /* 0x000fe200078e00ff */
[----:B------:R-:W-:Y:S02]  /*14a0*/  CS2R R118, SRZ ;  /* 0x0000000000767805 */ /* 0x000fe4000001ff00 */
[----:B------:R-:W-:Y:S02]  /*14b0*/  CS2R R104, SRZ ;  /* 0x0000000000687805 */ /* 0x000fe4000001ff00 */
[----:B-1----:R-:W-:Y:S02]  /*14c0*/  R2UR UR8, R15 ;  /* 0x000000000f0872ca */ /* 0x002fe400000e0000 */
        /* <DEDUP_REMOVED lines=12> */
[----:B------:R-:W-:Y:S01]  /*1590*/  ULEA.HI UR9, UR8, UR8, URZ, 0x1 ;  /* 0x0000000808097291 */ /* 0x000fe2000f8f083f */
[----:B------:R-:W-:Y:S02]  /*15a0*/  CS2R R80, SRZ ;  /* 0x0000000000507805 */ /* 0x000fe4000001ff00 */
[----:B------:R-:W-:-:S02]  /*15b0*/  CS2R R82, SRZ ;  /* 0x0000000000527805 */ /* 0x000fc4000001ff00 */
[----:B------:R-:W-:Y:S01]  /*15c0*/  CS2R R84, SRZ ;  /* 0x0000000000547805 */ /* 0x000fe2000001ff00 */
[----:B------:R-:W-:Y:S01]  /*15d0*/  ULOP3.LUT UR9, UR9, 0xffffe, URZ, 0xc0, !UPT ;  /* 0x000ffffe09097892 */ /* 0x000fe2000f8ec03f */
[----:B------:R-:W-:Y:S02]  /*15e0*/  CS2R R86, SRZ ;  /* 0x0000000000567805 */ /* 0x000fe4000001ff00 */
[----:B------:R-:W-:Y:S02]  /*15f0*/  CS2R R72, SRZ ;  /* 0x0000000000487805 */ /* 0x000fe4000001ff00 */
[----:B------:R-:W-:Y:S01]  /*1600*/  CS2R R74, SRZ ;  /* 0x00000000004a7805 */ /* 0x000fe2000001ff00 */
[----:B------:R-:W-:Y:S01]  /*1610*/  UIADD3 UR9, UR8, -UR9, URZ ;  /* 0x8000000908097290 */ /* 0x000fe2000fffe03f */
[----:B------:R-:W-:Y:S02]  /*1620*/  CS2R R76, SRZ ;  /* 0x00000000004c7805 */ /* 0x000fe4000001ff00 */
[----:B------:R-:W-:Y:S01]  /*1630*/  CS2R R78, SRZ ;  /* 0x00000000004e7805 */ /* 0x000fe2000001ff00 */
[----:B------:R-:W-:Y:S01]  /*1640*/  UMOV UR8, URZ ;  /* 0x0000003f00087c82 */ /* 0x000fe20008000000 */
[----:B------:R-:W-:Y:S01]  /*1650*/  ULEA UR9, UR9, UR22, 0xc ;  /* 0x0000001609097291 */ /* 0x000fe2000f8e603f */
[----:B------:R-:W-:-:S02]  /*1660*/  CS2R R64, SRZ ;  /* 0x0000000000407805 */ /* 0x000fc4000001ff00 */
[----:B------:R-:W-:Y:S02]  /*1670*/  CS2R R66, SRZ ;  /* 0x0000000000427805 */ /* 0x000fe4000001ff00 */
[----:B------:R-:W-:Y:S01]  /*1680*/  CS2R R68, SRZ ;  /* 0x0000000000447805 */ /* 0x000fe2000001ff00 */
[----:B------:R-:W-:Y:S01]  /*1690*/  UIADD3 UR9, UR9, 0x180, URZ ;  /* 0x0000018009097890 */ /* 0x000fe2000fffe03f */
[----:B------:R-:W-:Y:S02]  /*16a0*/  CS2R R70, SRZ ;  /* 0x0000000000467805 */ /* 0x000fe4000001ff00 */
[----:B------:R-:W-:Y:S02]  /*16b0*/  CS2R R56, SRZ ;  /* 0x0000000000387805 */ /* 0x000fe4000001ff00 */
[----:B------:R-:W-:Y:S01]  /*16c0*/  CS2R R58, SRZ ;  /* 0x00000000003a7805 */ /* 0x000fe2000001ff00 */
[----:B------:R-:W-:Y:S01]  /*16d0*/  USHF.R.U32.HI UR9, URZ, 0x4, UR9 ;  /* 0x000000043f097899 */ /* 0x000fe20008011609 */
[----:B------:R-:W-:-:S02]  /*16e0*/  CS2R R60, SRZ ;  /* 0x00000000003c7805 */ /* 0x000fc4000001ff00 */
[----:B------:R-:W-:Y:S02]  /*16f0*/  CS2R R62, SRZ ;  /* 0x00000000003e7805 */ /* 0x000fe4000001ff00 */
[----:B------:R-:W-:Y:S01]  /*1700*/  CS2R R48, SRZ ;  /* 0x0000000000307805 */ /* 0x000fe2000001ff00 */
[----:B------:R-:W-:Y:S01]  /*1710*/  ULOP3.LUT UR23, UR9, 0x3fff, URZ, 0xc0, !UPT ;  /* 0x00003fff09177892 */ /* 0x000fe2000f8ec03f */
        /* <DEDUP_REMOVED lines=14> */
[----:B------:R-:W-:Y:S01]  /*1800*/  CS2R R30, SRZ ;  /* 0x00000000001e7805 */ /* 0x000fe2000001ff00 */
[----:B------:R-:W-:Y:S06]  /*1810*/  @!P0 BRA `(.L_x_13) ;  /* 0x00000010003c8947 */ /* 0x000fec0003800000 */
[----:B------:R-:W-:-:S13]  /*1820*/  ISETP.NE.AND P1, PT, R12, 0x3, PT ;  /* 0x000000030c00780c */ /* 0x000fda0003f25270 */
[----:B------:R-:W-:Y:S05]  /*1830*/  @!P1 BRA `(.L_x_14) ;  /* 0x0000000000049947 */ /* 0x000fea0003800000 */
[----:B------:R-:W-:Y:S01]  /*1840*/  BPT.TRAP 0x1 ;  /* 0x000000040000795c */ /* 0x000fe20000300000 */
.L_x_14:
[----:B------:R-:W-:Y:S01]  /*1850*/  ULEA UR7, UR5, UR22, 0x3 ;  /* 0x0000001605077291 */ /* 0x000fe2000f8e183f */
[----:B------:R-:W-:-:S05]  /*1860*/  IMAD.U32 R14, RZ, RZ, UR4 ;  /* 0x00000004ff0e7e24 */ /* 0x000fca000f8e00ff */
[----:B------:R-:W-:-:S04]  /*1870*/  SHF.L.U32 R14, R14, 0x1f, RZ ;  /* 0x0000001f0e0e7819 */ /* 0x000fc800000006ff */
[----:B------:R0:W1:Y:S01]  /*1880*/  SYNCS.PHASECHK.TRANS64.TRYWAIT P0, [UR7], R14 ;  /* 0x0000000eff0075a7 */ /* 0x0000620008000147 */
[----:B------:R-:W-:Y:S05]  /*1890*/  @!P1 BRA `(.L_x_15) ;  /* 0x0000000000049947 */ /* 0x000fea0003800000 */
[----:B------:R-:W-:Y:S01]  /*18a0*/  BPT.TRAP 0x1 ;  /* 0x000000040000795c */ /* 0x000fe20000300000 */
.L_x_15:
[----:B------:R-:W-:Y:S01]  /*18b0*/  UMOV UR6, 0x2 ;  /* 0x0000000200067882 */ /* 0x000fe20000000000 */
[----:B------:R-:W-:Y:S01]  /*18c0*/  IMAD.MOV.U32 R13, RZ, RZ, RZ ;  /* 0x000000ffff0d7224 */ /* 0x000fe200078e00ff */
[----:B-1----:R-:W-:Y:S06]  /*18d0*/  @P0 BRA `(.L_x_16) ;  /* 0x0000000000080947 */ /* 0x002fec0003800000 */
[----:B------:R-:W1:Y:S02]  /*18e0*/  SYNCS.PHASECHK.TRANS64.TRYWAIT P0, [UR7], R14 ;  /* 0x0000000eff0075a7 */ /* 0x000e640008000147 */
[----:B-1----:R-:W-:Y:S05]  /*18f0*/  @!P0 BRA `(.L_x_17) ;  /* 0x000000f400d48947 */ /* 0x002fea0003800000 */
.L_x_16:
[----:B------:R-:W-:Y:S01]  /*1900*/  UIADD3 UR7, UR22, 0x30180, URZ ;  /* 0x0003018016077890 */ /* 0x000fe2000fffe03f */
[----:B------:R-:W-:Y:S01]  /*1910*/  WARPGROUP.ARRIVE ;  /* 0x00000000000079c5 */ /* 0x000fe20000000000 */
[----:B------:R-:W-:Y:S01]  /*1920*/  ULOP3.LUT UR12, UR23, 0x10000, URZ, 0xfc, !UPT ;  /* 0x00010000170c7892 */ /* 0x000fe2000f8efc3f */
[----:B01----:R-:W-:Y:S01]  /*1930*/  CS2R R14, SRZ ;  /* 0x00000000000e7805 */ /* 0x003fe2000001ff00 */
[----:B------:R-:W-:Y:S01]  /*1940*/  USHF.R.U32.HI UR7, URZ, 0x4, UR7 ;  /* 0x000000043f077899 */ /* 0x000fe20008011607 */
[----:B------:R-:W-:Y:S01]  /*1950*/  CS2R R16, SRZ ;  /* 0x0000000000107805 */ /* 0x000fe2000001ff00 */
[----:B------:R-:W-:Y:S01]  /*1960*/  ULEA UR12, UR5, UR12, 0xb ;  /* 0x0000000c050c7291 */ /* 0x000fe2000f8e583f */
[----:B------:R-:W-:Y:S01]  /*1970*/  CS2R R18, SRZ ;  /* 0x0000000000127805 */ /* 0x000fe2000001ff00 */
[----:B------:R-:W-:Y:S01]  /*1980*/  ULOP3.LUT UR7, UR7, 0x3fff, URZ, 0xc0, !UPT ;  /* 0x00003fff07077892 */ /* 0x000fe2000f8ec03f */
[----:B------:R-:W-:Y:S01]  /*1990*/  CS2R R20, SRZ ;  /* 0x0000000000147805 */ /* 0x000fe2000001ff00 */
[----:B------:R-:W-:Y:S01]  /*19a0*/  UMOV UR13, 0x80000020 ;  /* 0x80000020000d7882 */ /* 0x000fe20000000000 */
[----:B------:R-:W-:Y:S01]  /*19b0*/  UMOV UR15, 0x80000020 ;  /* 0x80000020000f7882 */ /* 0x000fe20000000000 */
[----:B------:R-:W-:Y:S01]  /*19c0*/  ULOP3.LUT UR7, UR7, 0x10000, URZ, 0xfc, !UPT ;  /* 0x0001000007077892 */ /* 0x000fe2000f8efc3f */
[----:B------:R-:W-:Y:S01]  /*19d0*/  CS2R R22, SRZ ;  /* 0x0000000000167805 */ /* 0x000fe2000001ff00 */
[----:B------:R-:W-:Y:S01]  /*19e0*/  UMOV UR8, UR12 ;  /* 0x0000000c00087c82 */ /* 0x000fe20008000000 */
[----:B------:R-:W-:Y:S01]  /*19f0*/  UMOV UR9, UR13 ;  /* 0x0000000d00097c82 */ /* 0x000fe20008000000 */
[----:B------:R-:W-:Y:S01]  /*1a00*/  UIMAD UR14, UR5, 0xc0, UR7 ;  /* 0x000000c0050e78a4 */ /* 0x000fe2000f8e0207 */
[----:B------:R-:W-:Y:S01]  /*1a10*/  CS2R R120, SRZ ;  /* 0x0000000000787805 */ /* 0x000fe2000001ff00 */
[----:B------:R-:W-:Y:S01]  /*1a20*/  UIADD3 UR7, UR12, 0x200, URZ ;  /* 0x000002000c077890 */ /* 0x000fe2000fffe03f */
[----:B------:R-:W-:Y:S01]  /*1a30*/  CS2R R122, SRZ ;  /* 0x00000000007a7805 */ /* 0x000fe2000001ff00 */
[----:B------:R-:W-:Y:S01]  /*1a40*/  UIADD3 UR10, UR14, 0x40, URZ ;  /* 0x000000400e0a7890 */ /* 0x000fe2000fffe03f */
[----:B------:R-:W-:Y:S01]  /*1a50*/  CS2R R124, SRZ ;  /* 0x00000000007c7805 */ /* 0x000fe2000001ff00 */
[----:B------:R-:W-:Y:S01]  /*1a60*/  UIADD3 UR18, UR14, 0x80, URZ ;  /* 0x000000800e127890 */ /* 0x000fe2000fffe03f */
[----:B------:R-:W-:Y:S01]  /*1a70*/  CS2R R126, SRZ ;  /* 0x00000000007e7805 */ /* 0x000fe2000001ff00 */
[----:B------:R-:W-:Y:S01]  /*1a80*/  UMOV UR11, 0x80000020 ;  /* 0x80000020000b7882 */ /* 0x000fe20000000000 */
[----:B------:R-:W-:Y:S01]  /*1a90*/  QGMMA.64x16x32.F32.E4M3.E4M3 R112, gdesc[UR12], RZ, !UPT ;  /* 0x002000000c7079f3 */ /* 0x000fe2000c7008ff */
[----:B------:R-:W-:Y:S01]  /*1aa0*/  UMOV UR16, UR12 ;  /* 0x0000000c00107c82 */ /* 0x000fe20008000000 */
[----:B------:R-:W-:Y:S01]  /*1ab0*/  UMOV UR17, UR13 ;  /* 0x0000000d00117c82 */ /* 0x000fe20008000000 */
[----:B------:R-:W-:Y:S01]  /*1ac0*/  UMOV UR19, 0x80000020 ;  /* 0x8000002000137882 */ /* 0x000fe20000000000 */
[----:B------:R-:W-:Y:S01]  /*1ad0*/  QGMMA.64x16x32.F32.E4M3.E4M3 R80, gdesc[UR8], RZ, !UPT ;  /* 0x00200000085079f3 */ /* 0x000fe2000c7008ff */
[----:B------:R-:W-:Y:S01]  /*1ae0*/  UMOV UR30, UR14 ;  /* 0x0000000e001e7c82 */ /* 0x000fe20008000000 */
[----:B------:R-:W-:Y:S01]  /*1af0*/  UMOV UR31, UR15 ;  /* 0x0000000f001f7c82 */ /* 0x000fe20008000000 */
[----:B------:R-:W-:Y:S01]  /*1b00*/  CS2R R128, SRZ ;  /* 0x0000000000807805 */ /* 0x000fe2000001ff00 */
[----:B------:R-:W-:Y:S01]  /*1b10*/  QGMMA.64x16x32.F32.E4M3.E4M3 R48, gdesc[UR16], RZ, !UPT ;  /* 0x00200000103079f3 */ /* 0x000fe2000c7008ff */
[----:B------:R-:W-:Y:S01]  /*1b20*/  UMOV UR16, UR7 ;  /* 0x0000000700107c82 */ /* 0x000fe20008000000 */
[----:B------:R-:W-:Y:S01]  /*1b30*/  UMOV UR17, 0x80000020 ;  /* 0x8000002000117882 */ /* 0x000fe20000000000 */
[----:B------:R-:W-:Y:S01]  /*1b40*/  UMOV UR8, UR16 ;  /* 0x0000001000087c82 */ /* 0x000fe20008000000 */
[----:B------:R-:W-:Y:S01]  /*1b50*/  UMOV UR9, UR17 ;  /* 0x0000001100097c82 */ /* 0x000fe20008000000 */
[----:B------:R-:W-:Y:S01]  /*1b60*/  QGMMA.64x16x32.F32.E4M3.E4M3 R40, gdesc[UR16], RZ, !UPT ;  /* 0x00200000102879f3 */ /* 0x000fe2000c7008ff */
[----:B------:R-:W-:Y:S01]  /*1b70*/  UMOV UR28, UR16 ;  /* 0x00000010001c7c82 */ /* 0x000fe20008000000 */
[----:B------:R-:W-:Y:S01]  /*1b80*/  UMOV UR29, UR17 ;  /* 0x00000011001d7c82 */ /* 0x000fe20008000000 */
[----:B------:R-:W-:Y:S01]  /*1b90*/  UIADD3 UR7, UR12, 0x400, URZ ;  /* 0x000004000c077890 */ /* 0x000fe2000fffe03f */
[----:B------:R-:W-:Y:S01]  /*1ba0*/  QGMMA.64x16x32.F32.E4M3.E4M3 R72, gdesc[UR8], RZ, !UPT ;  /* 0x00200000084879f3 */ /* 0x000fe2000c7008ff */
[----:B------:R-:W-:Y:S01]  /*1bb0*/  UIADD3 UR16, UR12, 0x600, URZ ;  /* 0x000006000c107890 */ /* 0x000fe2000fffe03f */
[----:B------:R-:W-:Y:S01]  /*1bc0*/  CS2R R130, SRZ ;  /* 0x0000000000827805 */ /* 0x000fe2000001ff00 */
[----:B------:R-:W-:Y:S01]  /*1bd0*/  UMOV UR17, 0x80000020 ;  /* 0x8000002000117882 */ /* 0x000fe20000000000 */
[----:B------:R-:W-:Y:S01]  /*1be0*/  QGMMA.64x16x32.F32.E4M3.E4M3 R104, gdesc[UR28], RZ, !UPT ;  /* 0x002000001c6879f3 */ /* 0x000fe2000c7008ff */
[----:B------:R-:W-:Y:S01]  /*1bf0*/  UMOV UR29, 0x80000020 ;  /* 0x80000020001d7882 */ /* 0x000fe20000000000 */
[----:B------:R-:W-:Y:S01]  /*1c00*/  UMOV UR28, UR7 ;  /* 0x00000007001c7c82 */ /* 0x000fe20008000000 */
[----:B------:R-:W-:Y:S01]  /*1c10*/  UMOV UR30, UR14 ;  /* 0x0000000e001e7c82 */ /* 0x000fe20008000000 */
[----:B------:R-:W-:Y:S01]  /*1c20*/  UMOV UR31, UR15 ;  /* 0x0000000f001f7c82 */ /* 0x000fe20008000000 */
[----:B------:R-:W-:Y:S01]  /*1c30*/  UMOV UR8, UR28 ;  /* 0x0000001c00087c82 */ /* 0x000fe20008000000 */
[----:B------:R-:W-:Y:S01]  /*1c40*/  UMOV UR9, UR29 ;  /* 0x0000001d00097c82 */ /* 0x000fe20008000000 */
[----:B------:R-:W-:Y:S01]  /*1c50*/  QGMMA.64x16x32.F32.E4M3.E4M3 R96, gdesc[UR28], RZ, !UPT ;  /* 0x002000001c6079f3 */ /* 0x000fe2000c7008ff */
[----:B------:R-:W-:Y:S01]  /*1c60*/  UMOV UR30, UR18 ;  /* 0x00000012001e7c82 */ /* 0x000fe20008000000 */
[----:B------:R-:W-:Y:S01]  /*1c70*/  UMOV UR31, UR19 ;  /* 0x00000013001f7c82 */ /* 0x000fe20008000000 */
[----:B------:R-:W-:Y:S01]  /*1c80*/  UIADD3 UR7, UR12, 0x202, URZ ;  /* 0x000002020c077890 */ /* 0x000fe2000fffe03f */
[----:B------:R-:W-:Y:S01]  /*1c90*/  QGMMA.64x16x32.F32.E4M3.E4M3 R64, gdesc[UR8], RZ, !UPT ;  /* 0x00200000084079f3 */ /* 0x000fe2000c7008ff */
[----:B------:R-:W-:Y:S01]  /*1ca0*/  UMOV UR8, UR16 ;  /* 0x0000001000087c82 */ /* 0x000fe20008000000 */
[----:B------:R-:W-:Y:S01]  /*1cb0*/  UMOV UR9, UR17 ;  /* 0x0000001100097c82 */ /* 0x000fe20008000000 */
[----:B------:R-:W-:Y:S01]  /*1cc0*/  CS2R R132, SRZ ;  /* 0x0000000000847805 */ /* 0x000fe2000001ff00 */
[----:B------:R-:W-:Y:S01]  /*1cd0*/  QGMMA.64x16x32.F32.E4M3.E4M3 R32, gdesc[UR28], RZ, !UPT ;  /* 0x002000001c2079f3 */ /* 0x000fe2000c7008ff */
[----:B------:R-:W-:Y:S01]  /*1ce0*/  UIADD3 UR30, UR14, 0x82, URZ ;  /* 0x000000820e1e7890 */ /* 0x000fe2000fffe03f */
[----:B------:R-:W-:Y:S01]  /*1cf0*/  CS2R R134, SRZ ;  /* 0x0000000000867805 */ /* 0x000fe2000001ff00 */
[----:B------:R-:W-:Y:S01]  /*1d00*/  UMOV UR31, 0x80000020 ;  /* 0x80000020001f7882 */ /* 0x000fe20000000000 */
[----:B------:R-:W-:Y:S01]  /*1d10*/  QGMMA.64x16x32.F32.E4M3.E4M3 R24, gdesc[UR16], RZ, !UPT ;  /* 0x00200000101879f3 */ /* 0x000fe2000c7008ff */
[----:B------:R-:W-:Y:S01]  /*1d20*/  UMOV UR18, UR14 ;  /* 0x0000000e00127c82 */ /* 0x000fe20008000000 */
[----:B------:R-:W-:Y:S01]  /*1d30*/  UMOV UR19, UR15 ;  /* 0x0000000f00137c82 */ /* 0x000fe20008000000 */
[----:B------:R-:W-:Y:S01]  /*1d40*/  CS2R R136, SRZ ;  /* 0x0000000000887805 */ /* 0x000fe2000001ff00 */
[----:B------:R-:W-:Y:S01]  /*1d50*/  QGMMA.64x16x32.F32.E4M3.E4M3 R56, gdesc[UR8], RZ, !UPT ;  /* 0x00200000083879f3 */ /* 0x000fe2000c7008ff */
[----:B------:R-:W-:Y:S01]  /*1d60*/  UIADD3 UR8, UR12, 0x2, URZ ;  /* 0x000000020c087890 */ /* 0x000fe2000fffe03f */
[----:B------:R-:W-:Y:S01]  /*1d70*/  CS2R R138, SRZ ;  /* 0x00000000008a7805 */ /* 0x000fe2000001ff00 */
[----:B------:R-:W-:Y:S01]  /*1d80*/  UIADD3 UR10, UR14, 0x2, URZ ;  /* 0x000000020e0a7890 */ /* 0x000fe2000fffe03f */
[----:B------:R-:W-:Y:S01]  /*1d90*/  QGMMA.64x16x32.F32.E4M3.E4M3 R88, gdesc[UR16], RZ, !UPT ;  /* 0x00200000105879f3 */ /* 0x000fe2000c7008ff */
[----:B------:R-:W-:Y:S01]  /*1da0*/  UIADD3 UR18, UR14, 0x42, URZ ;  /* 0x000000420e127890 */ /* 0x000fe2000fffe03f */
[----:B------:R-:W-:Y:S01]  /*1db0*/  CS2R R140, SRZ ;  /* 0x00000000008c7805 */ /* 0x000fe2000001ff00 */
[----:B------:R-:W-:Y:S01]  /*1dc0*/  UMOV UR9, 0x80000020 ;  /* 0x8000002000097882 */ /* 0x000fe20000000000 */
[----:B------:R-:W-:Y:S01]  /*1dd0*/  UMOV UR11, 0x80000020 ;  /* 0x80000020000b7882 */ /* 0x000fe20000000000 */
[----:B------:R-:W-:Y:S01]  /*1de0*/  UMOV UR16, UR8 ;  /* 0x0000000800107c82 */ /* 0x000fe20008000000 */
[----:B------:R-:W-:Y:S01]  /*1df0*/  UMOV UR17, UR9 ;  /* 0x0000000900117c82 */ /* 0x000fe20008000000 */
[----:B------:R-:W-:Y:S01]  /*1e00*/  UMOV UR19, 0x80000020 ;  /* 0x8000002000137882 */ /* 0x000fe20000000000 */
[----:B------:R-:W-:Y:S01]  /*1e10*/  QGMMA.64x16x32.F32.E4M3.E4M3 R112, gdesc[UR8], R112 ;  /* 0x00200000087079f3 */ /* 0x000fe20008700870 */
[----:B------:R-:W-:Y:S01]  /*1e20*/  UMOV UR28, UR8 ;  /* 0x00000008001c7c82 */ /* 0x000fe20008000000 */
[----:B------:R-:W-:Y:S01]  /*1e30*/  UMOV UR29, UR9 ;  /* 0x00000009001d7c82 */ /* 0x000fe20008000000 */
[----:B------:R-:W-:Y:S01]  /*1e40*/  CS2R R142, SRZ ;  /* 0x00000000008e7805 */ /* 0x000fe2000001ff00 */
[----:B------:R-:W-:Y:S01]  /*1e50*/  QGMMA.64x16x32.F32.E4M3.E4M3 R80, gdesc[UR16], R80 ;  /* 0x00200000105079f3 */ /* 0x000fe20008700850 */
[----:B------:R-:W-:-:S02]  /*1e60*/  CS2R R144, SRZ ;  /* 0x0000000000907805 */ /* 0x000fc4000001ff00 */
[----:B------:R-:W-:Y:S02]  /*1e70*/  CS2R R146, SRZ ;  /* 0x0000000000927805 */ /* 0x000fe4000001ff00 */
[----:B------:R-:W-:Y:S01]  /*1e80*/  CS2R R148, SRZ ;  /* 0x0000000000947805 */ /* 0x000fe2000001ff00 */
[----:B------:R-:W-:Y:S01]  /*1e90*/  QGMMA.64x16x32.F32.E4M3.E4M3 R48, gdesc[UR28], R48 ;  /* 0x002000001c3079f3 */ /* 0x000fe20008700830 */
[----:B------:R-:W-:Y:S01]  /*1ea0*/  UMOV UR28, UR7 ;  /* 0x00000007001c7c82 */ /* 0x000fe20008000000 */
[----:B------:R-:W-:Y:S01]  /*1eb0*/  UIADD3 UR7, UR12, 0x402, URZ ;  /* 0x000004020c077890 */ /* 0x000fe2000fffe03f */
[----:B------:R-:W-:Y:S01]  /*1ec0*/  CS2R R150, SRZ ;  /* 0x0000000000967805 */ /* 0x000fe2000001ff00 */
[----:B------:R-:W-:Y:S01]  /*1ed0*/  UMOV UR29, 0x80000020 ;  /* 0x80000020001d7882 */ /* 0x000fe20000000000 */
[----:B------:R-:W-:Y:S01]  /*1ee0*/  UMOV UR16, UR28 ;  /* 0x0000001c00107c82 */ /* 0x000fe20008000000 */
[----:B------:R-:W-:Y:S01]  /*1ef0*/  UMOV UR17, UR29 ;  /* 0x0000001d00117c82 */ /* 0x000fe20008000000 */
[----:B------:R-:W-:Y:S01]  /*1f00*/  QGMMA.64x16x32.F32.E4M3.E4M3 R40, gdesc[UR28], R40 ;  /* 0x002000001c2879f3 */ /* 0x000fe20008700828 */
[----:B------:R-:W-:Y:S01]  /*1f10*/  UMOV UR8, UR28 ;  /* 0x0000001c00087c82 */ /* 0x000fe20008000000 */
[----:B------:R-:W-:Y:S01]  /*1f20*/  UMOV UR9, UR29 ;  /* 0x0000001d00097c82 */ /* 0x000fe20008000000 */
[----:B------:R-:W-:Y:S01]  /*1f30*/  UIADD3 UR12, UR12, 0x602, URZ ;  /* 0x000006020c0c7890 */ /* 0x000fe2000fffe03f */
[----:B------:R-:W-:Y:S01]  /*1f40*/  QGMMA.64x16x32.F32.E4M3.E4M3 R72, gdesc[UR16], R72 ;  /* 0x00200000104879f3 */ /* 0x000fe20008700848 */
[----:B------:R-:W-:-:S02]  /*1f50*/  CS2R R152, SRZ ;  /* 0x0000000000987805 */ /* 0x000fc4000001ff00 */
[----:B------:R-:W-:Y:S02]  /*1f60*/  CS2R R154, SRZ ;  /* 0x00000000009a7805 */ /* 0x000fe4000001ff00 */
[----:B------:R-:W-:Y:S01]  /*1f70*/  CS2R R156, SRZ ;  /* 0x00000000009c7805 */ /* 0x000fe2000001ff00 */
[----:B------:R-:W-:Y:S01]  /*1f80*/  QGMMA.64x16x32.F32.E4M3.E4M3 R104, gdesc[UR8], R104 ;  /* 0x00200000086879f3 */ /* 0x000fe20008700868 */
[----:B------:R-:W-:Y:S01]  /*1f90*/  UMOV UR8, UR7 ;  /* 0x0000000700087c82 */ /* 0x000fe20008000000 */
[----:B------:R-:W-:Y:S01]  /*1fa0*/  ULDC UR7, c[0x0][0x50c] ;  /* 0x0001430000077ab9 */ /* 0x000fe20000000800 */
[----:B------:R-:W-:Y:S01]  /*1fb0*/  UMOV UR9, 0x80000020 ;  /* 0x8000002000097882 */ /* 0x000fe20000000000 */
[----:B------:R-:W-:Y:S01]  /*1fc0*/  UISETP.NE.AND UP0, UPT, UR7, 0x2, UPT ;  /* 0x000000020700788c */ /* 0x000fe2000bf05270 */
[----:B------:R-:W-:Y:S01]  /*1fd0*/  QGMMA.64x16x32.F32.E4M3.E4M3 R96, gdesc[UR8], R96 ;  /* 0x00200000086079f3 */ /* 0x000fe20008700860 */
[----:B------:R-:W-:Y:S01]  /*1fe0*/  UMOV UR16, UR8 ;  /* 0x0000000800107c82 */ /* 0x000fe20008000000 */
[----:B------:R-:W-:Y:S01]  /*1ff0*/  UMOV UR17, UR9 ;  /* 0x0000000900117c82 */ /* 0x000fe20008000000 */
[----:B------:R-:W-:Y:S01]  /*2000*/  USEL UR7, URZ, 0x1, UP0 ;  /* 0x000000013f077887 */ /* 0x000fe20008000000 */
[----:B------:R-:W-:Y:S01]  /*2010*/  QGMMA.64x16x32.F32.E4M3.E4M3 R64, gdesc[UR16], R64 ;  /* 0x00200000104079f3 */ /* 0x000fe20008700840 */
[----:B------:R-:W-:Y:S01]  /*2020*/  UMOV UR28, UR8 ;  /* 0x00000008001c7c82 */ /* 0x000fe20008000000 */
[----:B------:R-:W-:Y:S01]  /*2030*/  UMOV UR29, UR9 ;  /* 0x00000009001d7c82 */ /* 0x000fe20008000000 */
[----:B------:R-:W-:Y:S01]  /*2040*/  CS2R R158, SRZ ;  /* 0x00000000009e7805 */ /* 0x000fe2000001ff00 */
[----:B------:R-:W-:Y:S01]  /*2050*/  QGMMA.64x16x32.F32.E4M3.E4M3 R32, gdesc[UR28], R32 ;  /* 0x002000001c2079f3 */ /* 0x000fe20008700820 */
[----:B------:R-:W-:Y:S01]  /*2060*/  ISETP.NE.AND P0, PT, RZ, UR7, PT ;  /* 0x00000007ff007c0c */ /* 0x000fe2000bf05270 */
[----:B------:R-:W-:Y:S01]  /*2070*/  UMOV UR28, UR12 ;  /* 0x0000000c001c7c82 */ /* 0x000fe20008000000 */
[----:B------:R-:W-:Y:S01]  /*2080*/  UMOV UR29, 0x80000020 ;  /* 0x80000020001d7882 */ /* 0x000fe20000000000 */
[----:B------:R-:W-:Y:S01]  /*2090*/  UMOV UR16, UR28 ;  /* 0x0000001c00107c82 */ /* 0x000fe20008000000 */
[----:B------:R-:W-:Y:S01]  /*20a0*/  UMOV UR17, UR29 ;  /* 0x0000001d00117c82 */ /* 0x000fe20008000000 */
        /* <DEDUP_REMOVED lines=8> */
[----:B------:R-:W-:Y:S01]  /*2130*/  QGMMA.64x16x32.F32.E4M3.E4M3 R88, gdesc[UR8], R88, gsb0 ;  /* 0x00200000085879f3 */ /* 0x000fe20008000858 */
        /* <DEDUP_REMOVED lines=17> */
[----:B------:R-:W-:Y:S01]  /*2250*/  CS2R R168, SRZ ;  /* 0x0000000000a87805 */ /* 0x000fe2000001ff00 */
[----:B------:R-:W-:Y:S01]  /*2260*/  IMAD.MOV.U32 R204, RZ, RZ, RZ ;  /* 0x000000ffffcc7224 */ /* 0x000fe200078e00ff */
[----:B------:R-:W-:Y:S06]  /*2270*/  @!P0 BRA `(.L_x_18) ;  /* 0x0000000400888947 */ /* 0x000fec0003800000 */
[----:B------:R-:W-:Y:S02]  /*2280*/  WARPGROUP.DEPBAR.LE gsb0, 0x0 ;  /* 0x00008000000079c5 */ /* 0x000fe40000010000 */
[----:B------:R-:W-:-:S01]  /*2290*/  FADD R204, RZ, R112 ;  /* 0x00000070ffcc7221 */ /* 0x000fc20000000000 */
[----:B------:R-:W-:Y:S01]  /*22a0*/  FADD R203, RZ, R113 ;  /* 0x00000071ffcb7221 */ /* 0x000fe20000000000 */
        /* <DEDUP_REMOVED lines=94> */
[----:B------:R-:W-:-:S06]  /*2890*/  UMOV UR6, URZ ;  /* 0x0000003f00067c82 */ /* 0x000fcc0008000000 */
.L_x_18:
[----:B------:R-:W-:-:S04]  /*28a0*/  UIADD3 UR24, UR5, 0x1, URZ ;  /* 0x0000000105187890 */ /* 0x000fc8000fffe03f */
[----:B------:R-:W-:-:S04]  /*28b0*/  UISETP.NE.AND UP0, UPT, UR24, 0x6, UPT ;  /* 0x000000061800788c */ /* 0x000fc8000bf05270 */
[----:B------:R-:W-:Y:S02]  /*28c0*/  USEL UR8, URZ, 0x1, UP0 ;  /* 0x000000013f087887 */ /* 0x000fe40008000000 */
[----:B------:R-:W-:Y:S02]  /*28d0*/  USEL UR24, UR24, URZ, UP0 ;  /* 0x0000003f18187287 */ /* 0x000fe40008000000 */
[----:B------:R-:W-:-:S06]  /*28e0*/  ULOP3.LUT UR8, UR4, UR8, URZ, 0x3c, !UPT ;  /* 0x0000000804087292 */ /* 0x000fcc000f8e3c3f */
[----:B------:R-:W-:Y:S01]  /*28f0*/  IMAD.U32 R208, RZ, RZ, UR8 ;  /* 0x00000008ffd07e24 */ /* 0x000fe2000f8e00ff */
[----:B------:R-:W-:-:S06]  /*2900*/  UMOV UR8, 0x1 ;  /* 0x0000000100087882 */ /* 0x000fcc0000000000 */
.L_x_13:
[----:B------:R-:W-:-:S04]  /*2910*/  UISETP.LT.AND UP0, UPT, UR20, 0x1, UPT ;  /* 0x000000011400788c */ /* 0x000fc8000bf01270 */
[----:B------:R-:W-:-:S04]  /*2920*/  USEL UR9, UR20, 0x1, UP0 ;  /* 0x0000000114097887 */ /* 0x000fc80008000000 */
[----:B------:R-:W-:-:S04]  /*2930*/  UIADD3 UR9, UR20, -UR9, URZ ;  /* 0x8000000914097290 */ /* 0x000fc8000fffe03f */
[----:B------:R-:W-:-:S06]  /*2940*/  UISETP.GE.AND UP0, UPT, UR9, 0x1, UPT ;  /* 0x000000010900788c */ /* 0x000fcc000bf06270 */
[----:B------:R-:W-:-:S13]  /*2950*/  PLOP3.LUT P0, PT, PT, PT, UP0, 0x80, 0x0 ;  /* 0x000000000000781c */ /* 0x000fda0003f0f008 */
[----:B------:R-:W-:Y:S05]  /*2960*/  @!P0 BRA `(.L_x_19) ;  /* 0x0000000c00d08947 */ /* 0x000fea0003800000 */
[----:B------:R-:W-:Y:S01]  /*2970*/  IMAD.U32 R205, RZ, RZ, UR9 ;  /* 0x00000009ffcd7e24 */ /* 0x000fe2000f8e00ff */
[----:B------:R-:W-:Y:S01]  /*2980*/  UMOV UR21, UR5 ;  /* 0x0000000500157c82 */ /* 0x000fe20008000000 */
[----:B------:R-:W-:-:S05]  /*2990*/  ULDC UR25, c[0x0][0x50c] ;  /* 0x0001430000197ab9 */ /* 0x000fca0000000800 */
.L_x_27:
[----:B------:R-:W-:-:S13]  /*29a0*/  ISETP.NE.AND P1, PT, R12, 0x3, PT ;  /* 0x000000030c00780c */ /* 0x000fda0003f25270 */
[----:B01----:R-:W-:Y:S05]  /*29b0*/  @!P1 BRA `(.L_x_20) ;  /* 0x0000000000049947 */ /* 0x003fea0003800000 */
[----:B------:R-:W-:Y:S01]  /*29c0*/  BPT.TRAP 0x1 ;  /* 0x000000040000795c */ /* 0x000fe20000300000 */
.L_x_20:
[----:B------:R-:W0:Y:S01]  /*29d0*/  S2UR UR9, SR_CgaCtaId ;  /* 0x00000000000979c3 */ /* 0x000e220000008800 */
[----:B------:R-:W-:Y:S01]  /*29e0*/  UMOV UR22, 0x400 ;  /* 0x0000040000167882 */ /* 0x000fe20000000000 */
[----:B------:R-:W-:Y:S01]  /*29f0*/  SHF.L.U32 R206, R208, 0x1f, RZ ;  /* 0x0000001fd0ce7819 */ /* 0x000fe200000006ff */
[----:B0-----:R-:W-:-:S04]  /*2a00*/  ULEA UR22, UR9, UR22, 0x18 ;  /* 0x0000001609167291 */ /* 0x001fc8000f8ec03f */
[----:B------:R-:W-:-:S09]  /*2a10*/  ULEA UR9, UR24, UR22, 0x3 ;  /* 0x0000001618097291 */ /* 0x000fd2000f8e183f */
[----:B------:R0:W1:Y:S01]  /*2a20*/  SYNCS.PHASECHK.TRANS64.TRYWAIT P0, [UR9], R206 ;  /* 0x000000ceff0075a7 */ /* 0x0000620008000149 */
[----:B------:R-:W-:Y:S05]  /*2a30*/  @!P1 BRA `(.L_x_21) ;  /* 0x0000000000049947 */ /* 0x000fea0003800000 */
[----:B------:R-:W-:Y:S01]  /*2a40*/  BPT.TRAP 0x1 ;  /* 0x000000040000795c */ /* 0x000fe20000300000 */
.L_x_21:
[----:B-1----:R-:W-:Y:S05]  /*2a50*/  @P0 BRA `(.L_x_22) ;  /* 0x0000000000080947 */ /* 0x002fea0003800000 */
[----:B------:R-:W1:Y:S02]  /*2a60*/  SYNCS.PHASECHK.TRANS64.TRYWAIT P0, [UR9], R206 ;  /* 0x000000ceff0075a7 */ /* 0x000e640008000149 */
[----:B-1----:R-:W-:Y:S05]  /*2a70*/  @!P0 BRA `(.L_x_23) ;  /* 0x000000e4008c8947 */ /* 0x002fea0003800000 */
.L_x_22:
[----:B------:R-:W-:Y:S01]  /*2a80*/  UIADD3 UR9, UR22, 0x30180, URZ ;  /* 0x0003018016097890 */ /* 0x000fe2000fffe03f */
[----:B------:R-:W-:Y:S01]  /*2a90*/  WARPGROUP.ARRIVE ;  /* 0x00000000000079c5 */ /* 0x000fe20000000000 */
[----:B------:R-:W-:Y:S02]  /*2aa0*/  UISETP.NE.AND UP0, UPT, UR7, URZ, UPT ;  /* 0x0000003f0700728c */ /* 0x000fe4000bf05270 */
[----:B------:R-:W-:Y:S02]  /*2ab0*/  USHF.R.U32.HI UR9, URZ, 0x4, UR9 ;  /* 0x000000043f097899 */ /* 0x000fe40008011609 */
[----:B------:R-:W-:Y:S02]  /*2ac0*/  USEL UR8, UR8, URZ, !UP0 ;  /* 0x0000003f08087287 */ /* 0x000fe4000c000000 */
[----:B------:R-:W-:Y:S02]  /*2ad0*/  ULOP3.LUT UR9, UR9, 0x3fff, URZ, 0xc0, !UPT ;  /* 0x00003fff09097892 */ /* 0x000fe4000f8ec03f */
[----:B------:R-:W-:-:S02]  /*2ae0*/  ULOP3.LUT UR16, UR23, 0x10000, URZ, 0xfc, !UPT ;  /* 0x0001000017107892 */ /* 0x000fc4000f8efc3f */
[----:B------:R-:W-:Y:S02]  /*2af0*/  ULOP3.LUT UR9, UR9, 0x10000, URZ, 0xfc, !UPT ;  /* 0x0001000009097892 */ /* 0x000fe4000f8efc3f */
[----:B------:R-:W-:Y:S02]  /*2b00*/  UISETP.NE.U32.AND UP0, UPT, UR8, URZ, UPT ;  /* 0x0000003f0800728c */ /* 0x000fe4000bf05070 */
[----:B------:R-:W-:Y:S02]  /*2b10*/  UIMAD UR18, UR24, 0xc0, UR9 ;  /* 0x000000c0181278a4 */ /* 0x000fe4000f8e0209 */
[----:B------:R-:W-:Y:S02]  /*2b20*/  ULEA UR16, UR24, UR16, 0xb ;  /* 0x0000001018107291 */ /* 0x000fe4000f8e583f */
[----:B------:R-:W-:Y:S02]  /*2b30*/  UIADD3 UR10, UR18, 0x40, URZ ;  /* 0x00000040120a7890 */ /* 0x000fe4000fffe03f */
[----:B------:R-:W-:-:S02]  /*2b40*/  UIADD3 UR14, UR18, 0x80, URZ ;  /* 0x00000080120e7890 */ /* 0x000fc4000fffe03f */
[----:B------:R-:W-:Y:S01]  /*2b50*/  UIADD3 UR7, UR16, 0x200, URZ ;  /* 0x0000020010077890 */ /* 0x000fe2000fffe03f */
[----:B------:R-:W-:Y:S01]  /*2b60*/  UMOV UR17, 0x80000020 ;  /* 0x8000002000117882 */ /* 0x000fe20000000000 */
[----:B------:R-:W-:Y:S01]  /*2b70*/  UMOV UR19, 0x80000020 ;  /* 0x8000002000137882 */ /* 0x000fe20000000000 */
[----:B------:R-:W-:Y:S01]  /*2b80*/  UMOV UR8, UR16 ;  /* 0x0000001000087c82 */ /* 0x000fe20008000000 */
[----:B------:R-:W-:Y:S01]  /*2b90*/  UMOV UR9, UR17 ;  /* 0x0000001100097c82 */ /* 0x000fe20008000000 */
[----:B------:R-:W-:Y:S01]  /*2ba0*/  UMOV UR11, 0x80000020 ;  /* 0x80000020000b7882 */ /* 0x000fe20000000000 */
[----:B------:R-:W-:Y:S01]  /*2bb0*/  QGMMA.64x16x32.F32.E4M3.E4M3 R112, gdesc[UR16], R112, UP0 ;  /* 0x00200000107079f3 */ /* 0x000fe2000bf00870 */
[----:B------:R-:W-:Y:S01]  /*2bc0*/  UMOV UR12, UR16 ;  /* 0x00000010000c7c82 */ /* 0x000fe20008000000 */
[----:B------:R-:W-:Y:S01]  /*2bd0*/  UMOV UR13, UR17 ;  /* 0x00000011000d7c82 */ /* 0x000fe20008000000 */
[----:B------:R-:W-:Y:S01]  /*2be0*/  UMOV UR15, 0x80000020 ;  /* 0x80000020000f7882 */ /* 0x000fe20000000000 */
[----:B------:R-:W-:Y:S01]  /*2bf0*/  QGMMA.64x16x32.F32.E4M3.E4M3 R80, gdesc[UR8], R80, UP0 ;  /* 0x00200000085079f3 */ /* 0x000fe2000bf00850 */
[----:B------:R-:W-:Y:S01]  /*2c00*/  UMOV UR30, UR18 ;  /* 0x00000012001e7c82 */ /* 0x000fe20008000000 */
[----:B------:R-:W-:Y:S01]  /*2c10*/  UMOV UR31, UR19 ;  /* 0x00000013001f7c82 */ /* 0x000fe20008000000 */
[----:B------:R-:W-:Y:S01]  /*2c20*/  UIADD3 UR6, UR6, 0x2, URZ ;  /* 0x0000000206067890 */ /* 0x000fe2000fffe03f */
[----:B------:R-:W-:Y:S01]  /*2c30*/  QGMMA.64x16x32.F32.E4M3.E4M3 R48, gdesc[UR12], R48, UP0 ;  /* 0x002000000c3079f3 */ /* 0x000fe2000bf00830 */
[----:B------:R-:W-:Y:S01]  /*2c40*/  UMOV UR12, UR7 ;  /* 0x00000007000c7c82 */ /* 0x000fe20008000000 */
[----:B------:R-:W-:Y:S01]  /*2c50*/  UIADD3 UR7, UR16, 0x400, URZ ;  /* 0x0000040010077890 */ /* 0x000fe2000fffe03f */
[----:B------:R-:W-:Y:S01]  /*2c60*/  UMOV UR13, 0x80000020 ;  /* 0x80000020000d7882 */ /* 0x000fe20000000000 */
[----:B------:R-:W-:Y:S01]  /*2c70*/  UMOV UR8, UR12 ;  /* 0x0000000c00087c82 */ /* 0x000fe20008000000 */
[----:B------:R-:W-:Y:S01]  /*2c80*/  UMOV UR9, UR13 ;  /* 0x0000000d00097c82 */ /* 0x000fe20008000000 */
[----:B------:R-:W-:Y:S01]  /*2c90*/  QGMMA.64x16x32.F32.E4M3.E4M3 R40, gdesc[UR12], R40, UP0 ;  /* 0x002000000c2879f3 */ /* 0x000fe2000bf00828 */
[----:B------:R-:W-:Y:S01]  /*2ca0*/  UMOV UR28, UR12 ;  /* 0x0000000c001c7c82 */ /* 0x000fe20008000000 */
[----:B------:R-:W-:Y:S01]  /*2cb0*/  UMOV UR29, UR13 ;  /* 0x0000000d001d7c82 */ /* 0x000fe20008000000 */
[----:B------:R-:W-:Y:S01]  /*2cc0*/  UIADD3 UR12, UR16, 0x600, URZ ;  /* 0x00000600100c7890 */ /* 0x000fe2000fffe03f */
[----:B------:R-:W-:Y:S01]  /*2cd0*/  QGMMA.64x16x32.F32.E4M3.E4M3 R72, gdesc[UR8], R72, UP0 ;  /* 0x00200000084879f3 */ /* 0x000fe2000bf00848 */
[----:B------:R-:W-:-:S03]  /*2ce0*/  UMOV UR13, 0x80000020 ;  /* 0x80000020000d7882 */ /* 0x000fc60000000000 */
[----:B------:R-:W-:Y:S01]  /*2cf0*/  QGMMA.64x16x32.F32.E4M3.E4M3 R104, gdesc[UR28], R104, UP0 ;  /* 0x002000001c6879f3 */ /* 0x000fe2000bf00868 */
[----:B------:R-:W-:Y:S01]  /*2d00*/  UMOV UR30, UR18 ;  /* 0x00000012001e7c82 */ /* 0x000fe20008000000 */
[----:B------:R-:W-:Y:S01]  /*2d10*/  UMOV UR31, UR19 ;  /* 0x00000013001f7c82 */ /* 0x000fe20008000000 */
[----:B------:R-:W-:Y:S01]  /*2d20*/  UMOV UR28, UR7 ;  /* 0x00000007001c7c82 */ /* 0x000fe20008000000 */
[----:B------:R-:W-:Y:S01]  /*2d30*/  UMOV UR29, 0x80000020 ;  /* 0x80000020001d7882 */ /* 0x000fe20000000000 */
[----:B------:R-:W-:Y:S01]  /*2d40*/  UMOV UR8, UR28 ;  /* 0x0000001c00087c82 */ /* 0x000fe20008000000 */
[----:B------:R-:W-:Y:S01]  /*2d50*/  QGMMA.64x16x32.F32.E4M3.E4M3 R96, gdesc[UR28], R96, UP0 ;  /* 0x002000001c6079f3 */ /* 0x000fe2000bf00860 */
[----:B------:R-:W-:Y:S01]  /*2d60*/  UMOV UR9, UR29 ;  /* 0x0000001d00097c82 */ /* 0x000fe20008000000 */
[----:B------:R-:W-:Y:S01]  /*2d70*/  UMOV UR30, UR14 ;  /* 0x0000000e001e7c82 */ /* 0x000fe20008000000 */
[----:B------:R-:W-:Y:S01]  /*2d80*/  UMOV UR31, UR15 ;  /* 0x0000000f001f7c82 */ /* 0x000fe20008000000 */
[----:B------:R-:W-:Y:S01]  /*2d90*/  QGMMA.64x16x32.F32.E4M3.E4M3 R64, gdesc[UR8], R64, UP0 ;  /* 0x00200000084079f3 */ /* 0x000fe2000bf00840 */
[----:B------:R-:W-:Y:S01]  /*2da0*/  UMOV UR8, UR12 ;  /* 0x0000000c00087c82 */ /* 0x000fe20008000000 */
[----:B------:R-:W-:Y:S01]  /*2db0*/  UMOV UR9, UR13 ;  /* 0x0000000d00097c82 */ /* 0x000fe20008000000 */
[----:B------:R-:W-:Y:S01]  /*2dc0*/  UIADD3 UR7, UR16, 0x202, URZ ;  /* 0x0000020210077890 */ /* 0x000fe2000fffe03f */
[----:B------:R-:W-:Y:S01]  /*2dd0*/  QGMMA.64x16x32.F32.E4M3.E4M3 R32, gdesc[UR28], R32, UP0 ;  /* 0x002000001c2079f3 */ /* 0x000fe2000bf00820 */
[----:B------:R-:W-:Y:S01]  /*2de0*/  UIADD3 UR30, UR18, 0x82, URZ ;  /* 0x00000082121e7890 */ /* 0x000fe2000fffe03f */
[----:B------:R-:W-:-:S02]  /*2df0*/  UMOV UR31, 0x80000020 ;  /* 0x80000020001f7882 */ /* 0x000fc40000000000 */
[----:B------:R-:W-:Y:S01]  /*2e00*/  QGMMA.64x16x32.F32.E4M3.E4M3 R24, gdesc[UR12], R24, UP0 ;  /* 0x002000000c1879f3 */ /* 0x000fe2000bf00818 */
[----:B------:R-:W-:Y:S01]  /*2e10*/  UMOV UR14, UR18 ;  /* 0x00000012000e7c82 */ /* 0x000fe20008000000 */
[----:B------:R-:W-:Y:S02]  /*2e20*/  UMOV UR15, UR19 ;  /* 0x00000013000f7c82 */ /* 0x000fe40008000000 */
[----:B------:R-:W-:Y:S01]  /*2e30*/  QGMMA.64x16x32.F32.E4M3.E4M3 R56, gdesc[UR8], R56, UP0 ;  /* 0x00200000083879f3 */ /* 0x000fe2000bf00838 */
[----:B------:R-:W-:Y:S02]  /*2e40*/  UIADD3 UR8, UR16, 0x2, URZ ;  /* 0x0000000210087890 */ /* 0x000fe4000fffe03f */
[----:B------:R-:W-:Y:S01]  /*2e50*/  UIADD3 UR10, UR18, 0x2, URZ ;  /* 0x00000002120a7890 */ /* 0x000fe2000fffe03f */
[----:B------:R-:W-:Y:S01]  /*2e60*/  QGMMA.64x16x32.F32.E4M3.E4M3 R88, gdesc[UR12], R88, UP0 ;  /* 0x002000000c5879f3 */ /* 0x000fe2000bf00858 */
[----:B------:R-:W-:Y:S01]  /*2e70*/  UIADD3 UR14, UR18, 0x42, URZ ;  /* 0x00000042120e7890 */ /* 0x000fe2000fffe03f */
[----:B------:R-:W-:Y:S01]  /*2e80*/  UMOV UR9, 0x80000020 ;  /* 0x8000002000097882 */ /* 0x000fe20000000000 */
[----:B------:R-:W-:Y:S01]  /*2e90*/  UMOV UR11, 0x80000020 ;  /* 0x80000020000b7882 */ /* 0x000fe20000000000 */
[----:B------:R-:W-:Y:S01]  /*2ea0*/  UMOV UR12, UR8 ;  /* 0x00000008000c7c82 */ /* 0x000fe20008000000 */
[----:B------:R-:W-:Y:S01]  /*2eb0*/  UMOV UR13, UR9 ;  /* 0x00000009000d7c82 */ /* 0x000fe20008000000 */
[----:B------:R-:W-:-:S02]  /*2ec0*/  UMOV UR15, 0x80000020 ;  /* 0x80000020000f7882 */ /* 0x000fc40000000000 */
[----:B------:R-:W-:Y:S01]  /*2ed0*/  QGMMA.64x16x32.F32.E4M3.E4M3 R112, gdesc[UR8], R112 ;  /* 0x00200000087079f3 */ /* 0x000fe20008700870 */
[----:B------:R-:W-:Y:S01]  /*2ee0*/  UMOV UR28, UR8 ;  /* 0x00000008001c7c82 */ /* 0x000fe20008000000 */
[----:B------:R-:W-:Y:S01]  /*2ef0*/  UMOV UR29, UR9 ;  /* 0x00000009001d7c82 */ /* 0x000fe20008000000 */
[----:B------:R-:W-:Y:S01]  /*2f00*/  UISETP.NE.AND UP0, UPT, UR6, UR25, UPT ;  /* 0x000000190600728c */ /* 0x000fe2000bf05270 */
[----:B------:R-:W-:Y:S04]  /*2f10*/  QGMMA.64x16x32.F32.E4M3.E4M3 R80, gdesc[UR12], R80 ;  /* 0x002000000c5079f3 */ /* 0x000fe80008700850 */
[----:B------:R-:W-:Y:S01]  /*2f20*/  QGMMA.64x16x32.F32.E4M3.E4M3 R48, gdesc[UR28], R48 ;  /* 0x002000001c3079f3 */ /* 0x000fe20008700830 */
[----:B------:R-:W-:Y:S01]  /*2f30*/  UMOV UR28, UR7 ;  /* 0x00000007001c7c82 */ /* 0x000fe20008000000 */
[----:B------:R-:W-:Y:S01]  /*2f40*/  UIADD3 UR7, UR16, 0x402, URZ ;  /* 0x0000040210077890 */ /* 0x000fe2000fffe03f */
[----:B------:R-:W-:Y:S01]  /*2f50*/  UMOV UR29, 0x80000020 ;  /* 0x80000020001d7882 */ /* 0x000fe20000000000 */
[----:B------:R-:W-:Y:S01]  /*2f60*/  UMOV UR12, UR28 ;  /* 0x0000001c000c7c82 */ /* 0x000fe20008000000 */
[----:B------:R-:W-:Y:S01]  /*2f70*/  UMOV UR13, UR29 ;  /* 0x0000001d000d7c82 */ /* 0x000fe20008000000 */
[----:B------:R-:W-:Y:S01]  /*2f80*/  QGMMA.64x16x32.F32.E4M3.E4M3 R40, gdesc[UR28], R40 ;  /* 0x002000001c2879f3 */ /* 0x000fe20008700828 */
[----:B------:R-:W-:Y:S01]  /*2f90*/  UMOV UR8, UR28 ;  /* 0x0000001c00087c82 */ /* 0x000fe20008000000 */
[----:B------:R-:W-:Y:S01]  /*2fa0*/  UMOV UR9, UR29 ;  /* 0x0000001d00097c82 */ /* 0x000fe20008000000 */
[----:B------:R-:W-:Y:S01]  /*2fb0*/  UIADD3 UR16, UR16, 0x602, URZ ;  /* 0x0000060210107890 */ /* 0x000fe2000fffe03f */
[----:B------:R-:W-:Y:S04]  /*2fc0*/  QGMMA.64x16x32.F32.E4M3.E4M3 R72, gdesc[UR12], R72 ;  /* 0x002000000c4879f3 */ /* 0x000fe80008700848 */
[----:B------:R-:W-:Y:S01]  /*2fd0*/  QGMMA.64x16x32.F32.E4M3.E4M3 R104, gdesc[UR8], R104 ;  /* 0x00200000086879f3 */ /* 0x000fe20008700868 */
[----:B------:R-:W-:Y:S01]  /*2fe0*/  UMOV UR8, UR7 ;  /* 0x0000000700087c82 */ /* 0x000fe20008000000 */
[----:B------:R-:W-:Y:S01]  /*2ff0*/  UMOV UR9, 0x80000020 ;  /* 0x8000002000097882 */ /* 0x000fe20000000000 */
[----:B------:R-:W-:Y:S01]  /*3000*/  UMOV UR12, UR8 ;  /* 0x00000008000c7c82 */ /* 0x000fe20008000000 */
[----:B------:R-:W-:Y:S01]  /*3010*/  UMOV UR13, UR9 ;  /* 0x00000009000d7c82 */ /* 0x000fe20008000000 */
[----:B------:R-:W-:Y:S01]  /*3020*/  QGMMA.64x16x32.F32.E4M3.E4M3 R96, gdesc[UR8], R96 ;  /* 0x00200000086079f3 */ /* 0x000fe20008700860 */
[----:B------:R-:W-:Y:S01]  /*3030*/  UMOV UR28, UR8 ;  /* 0x00000008001c7c82 */ /* 0x000fe20008000000 */
[----:B------:R-:W-:Y:S01]  /*3040*/  UMOV UR29, UR9 ;  /* 0x00000009001d7c82 */ /* 0x000fe20008000000 */
[----:B------:R-:W-:Y:S01]  /*3050*/  USEL UR7, URZ, 0x1, UP0 ;  /* 0x000000013f077887 */ /* 0x000fe20008000000 */
        /* <DEDUP_REMOVED lines=9> */
[----:B------:R-:W-:Y:S01]  /*30f0*/  ISETP.NE.AND P0, PT, RZ, UR7, PT ;  /* 0x00000007ff007c0c */ /* 0x000fe2000bf05270 */
[----:B------:R-:W-:Y:S04]  /*3100*/  QGMMA.64x16x32.F32.E4M3.E4M3 R56, gdesc[UR12], R56 ;  /* 0x002000000c3879f3 */ /* 0x000fe80008700838 */
[----:B------:R-:W-:Y:S03]  /*3110*/  QGMMA.64x16x32.F32.E4M3.E4M3 R88, gdesc[UR8], R88, gsb0 ;  /* 0x00200000085879f3 */ /* 0x000fe60008000858 */
[----:B------:R-:W-:-:S05]  /*3120*/  WARPGROUP.DEPBAR.LE gsb0, 0x1 ;  /* 0x00008000000079c5 */ /* 0x000fca0000010100 */
[----:B------:R-:W-:Y:S05]  /*3130*/  @!P0 BRA `(.L_x_24) ;  /* 0x0000000400888947 */ /* 0x000fea0003800000 */
[----:B------:R-:W-:Y:S02]  /*3140*/  WARPGROUP.DEPBAR.LE gsb0, 0x0 ;  /* 0x00008000000079c5 */ /* 0x000fe40000010000 */
[----:B------:R-:W-:-:S01]  /*3150*/  FADD R204, R112, R204 ;  /* 0x000000cc70cc7221 */ /* 0x000fc20000000000 */
[----:B------:R-:W-:Y:S01]  /*3160*/  FADD R203, R113, R203 ;  /* 0x000000cb71cb7221 */ /* 0x000fe20000000000 */
        /* <DEDUP_REMOVED lines=94> */
[----:B------:R-:W-:-:S06]  /*3750*/  UMOV UR6, URZ ;  /* 0x0000003f00067c82 */ /* 0x000fcc0008000000 */
.L_x_24:
[----:B------:R-:W-:Y:S05]  /*3760*/  @!P1 BRA `(.L_x_25) ;  /* 0x0000000000049947 */ /* 0x000fea0003800000 */
[----:B------:R-:W-:Y:S01]  /*3770*/  BPT.TRAP 0x1 ;  /* 0x000000040000795c */ /* 0x000fe20000300000 */
.L_x_25:
[----:B------:R-:W-:Y:S01]  /*3780*/  ULEA UR8, UR21, UR22, 0x3 ;  /* 0x0000001615087291 */ /* 0x000fe2000f8e183f */
[----:B------:R-:W-:-:S03]  /*3790*/  ISETP.GT.U32.AND P0, PT, R0, 0x1, PT ;  /* 0x000000010000780c */ /* 0x000fc60003f04070 */
[----:B------:R-:W-:-:S04]  /*37a0*/  UIADD3 UR8, UR8, 0x30, URZ ;  /* 0x0000003008087890 */ /* 0x000fc8000fffe03f */
[----:B------:R-:W-:-:S09]  /*37b0*/  UPRMT UR8, URZ, 0x654, UR8 ;  /* 0x000006543f087896 */ /* 0x000fd20008000008 */
[----:B------:R-:W-:Y:S01]  /*37c0*/  SYNCS.ARRIVE.TRANS64.RED.A1T0 RZ, [UR8], RZ ;  /* 0x000000ffffff79a7 */ /* 0x000fe20008100408 */
[----:B------:R-:W-:Y:S05]  /*37d0*/  @P0 BRA `(.L_x_26) ;  /* 0x0000000000040947 */ /* 0x000fea0003800000 */
[----:B------:R-:W-:Y:S01]  /*37e0*/  BPT.TRAP 0x1 ;  /* 0x000000040000795c */ /* 0x000fe20000300000 */
.L_x_26:
[----:B------:R-:W-:Y:S01]  /*37f0*/  UIADD3 UR24, UR24, 0x1, URZ ;  /* 0x0000000118187890 */ /* 0x000fe2000fffe03f */
[C---:B------:R-:W-:Y:S01]  /*3800*/  ISETP.GT.AND P0, PT, R205.reuse, 0x1, PT ;  /* 0x00000001cd00780c */ /* 0x040fe20003f04270 */
[----:B------:R-:W-:Y:S01]  /*3810*/  UIADD3 UR21, UR21, 0x1, URZ ;  /* 0x0000000115157890 */ /* 0x000fe2000fffe03f */
[----:B------:R-:W-:Y:S01]  /*3820*/  VIADD R205, R205, 0xffffffff ;  /* 0xffffffffcdcd7836 */ /* 0x000fe20000000000 */
[----:B------:R-:W-:Y:S02]  /*3830*/  UISETP.NE.AND UP0, UPT, UR24, 0x6, UPT ;  /* 0x000000061800788c */ /* 0x000fe4000bf05270 */
[----:B------:R-:W-:Y:S02]  /*3840*/  UISETP.NE.AND UP1, UPT, UR21, 0x6, UPT ;  /* 0x000000061500788c */ /* 0x000fe4000bf25270 */
[----:B------:R-:W-:Y:S02]  /*3850*/  USEL UR8, URZ, 0x1, UP0 ;  /* 0x000000013f087887 */ /* 0x000fe40008000000 */
[----:B------:R-:W-:-:S02]  /*3860*/  USEL UR24, UR24, URZ, UP0 ;  /* 0x0000003f18187287 */ /* 0x000fc40008000000 */
[----:B------:R-:W-:Y:S02]  /*3870*/  USEL UR21, UR21, URZ, UP1 ;  /* 0x0000003f15157287 */ /* 0x000fe40008800000 */
[----:B------:R-:W-:Y:S01]  /*3880*/  LOP3.LUT R208, R208, UR8, RZ, 0x3c, !PT ;  /* 0x00000008d0d07c12 */ /* 0x000fe2000f8e3cff */
[----:B------:R-:W-:Y:S01]  /*3890*/  UMOV UR8, 0x1 ;  /* 0x0000000100087882 */ /* 0x000fe20000000000 */
[----:B------:R-:W-:Y:S08]  /*38a0*/  @P0 BRA `(.L_x_27) ;  /* 0xfffffff0003c0947 */ /* 0x000ff0000383ffff */
.L_x_19:
[----:B------:R-:W-:Y:S01]  /*38b0*/  UISETP.NE.AND UP0, UPT, UR6, URZ, UPT ;  /* 0x0000003f0600728c */ /* 0x000fe2000bf05270 */
[----:B------:R-:W4:Y:S03]  /*38c0*/  LDC R205, c[0x0][0x28c] ;  /* 0x0000a300ffcd7b82 */ /* 0x000f260000000800 */
[----:B------:R-:W-:-:S06]  /*38d0*/  USEL UR6, URZ, 0x1, !UP0 ;  /* 0x000000013f067887 */ /* 0x000fcc000c000000 */
[----:B------:R-:W-:Y:S02]  /*38e0*/  ISETP.NE.AND P0, PT, RZ, UR6, PT ;  /* 0x00000006ff007c0c */ /* 0x000fe4000bf05270 */
[----:B----4-:R-:W-:-:S11]  /*38f0*/  ISETP.GE.AND P1, PT, R205, 0x1, PT ;  /* 0x00000001cd00780c */ /* 0x010fd60003f26270 */
[----:B------:R-:W-:Y:S05]  /*3900*/  @!P0 BRA `(.L_x_28) ;  /* 0x0000000400848947 */ /* 0x000fea0003800000 */
[----:B------:R-:W-:Y:S02]  /*3910*/  WARPGROUP.DEPBAR.LE gsb0, 0x0 ;  /* 0x00008000000079c5 */ /* 0x000fe40000010000 */
[----:B------:R-:W-:Y:S01]  /*3920*/  FADD R204, R112, R204 ;  /* 0x000000cc70cc7221 */ /* 0x000fe20000000000 */
        /* <DEDUP_REMOVED lines=94> */
[----:B------:R-:W-:-:S07]  /*3f10*/  FADD R13, R13, R31 ;  /* 0x0000001f0d0d7221 */ /* 0x000fce0000000000 */
.L_x_28:
[----:B------:R-:W-:Y:S02]  /*3f20*/  WARPGROUP.DEPBAR.LE gsb0, 0x0 ;  /* 0x00008000000079c5 */ /* 0x000fe40000010000 */
[----:B------:R-:W-:Y:S05]  /*3f30*/  @!P1 BRA `(.L_x_29) ;  /* 0x0000000000409947 */ /* 0x000fea0003800000 */
[----:B------:R-:W-:-:S13]  /*3f40*/  ISETP.NE.AND P0, PT, R12, 0x3, PT ;  /* 0x000000030c00780c */ /* 0x000fda0003f05270 */
[----:B------:R-:W-:Y:S05]  /*3f50*/  @!P0 BRA `(.L_x_30) ;  /* 0x0000000000048947 */ /* 0x000fea0003800000 */
[----:B------:R-:W-:Y:S01]  /*3f60*/  BPT.TRAP 0x1 ;  /* 0x000000040000795c */ /* 0x000fe20000300000 */
.L_x_30:
[----:B------:R-:W-:Y:S01]  /*3f70*/  UISETP.LT.AND UP0, UPT, UR20, 0x1, UPT ;  /* 0x000000011400788c */ /* 0x000fe2000bf01270 */
[----:B------:R-:W-:-:S03]  /*3f80*/  ISETP.GT.U32.AND P0, PT, R0, 0x1, PT ;  /* 0x000000010000780c */ /* 0x000fc60003f04070 */
[----:B------:R-:W-:-:S04]  /*3f90*/  USEL UR8, UR20, 0x1, UP0 ;  /* 0x0000000114087887 */ /* 0x000fc80008000000 */
[----:B------:R-:W-:-:S04]  /*3fa0*/  UIADD3 UR8, UR5, UR20, -UR8 ;  /* 0x0000001405087290 */ /* 0x000fc8000fffe808 */
[----:B------:R-:W-:-:S04]  /*3fb0*/  UIMAD.WIDE.U32 UR6, UR8, -0x55555555, URZ ;  /* 0xaaaaaaab080678a5 */ /* 0x000fc8000f8e003f */
[----:B------:R-:W-:-:S04]  /*3fc0*/  USHF.R.U32.HI UR6, URZ, 0x2, UR7 ;  /* 0x000000023f067899 */ /* 0x000fc80008011607 */
[----:B------:R-:W-:-:S04]  /*3fd0*/  UIMAD UR8, UR6, -0x6, UR8 ;  /* 0xfffffffa060878a4 */ /* 0x000fc8000f8e0208 */
[----:B------:R-:W-:-:S04]  /*3fe0*/  ULEA UR8, UR8, UR22, 0x3 ;  /* 0x0000001608087291 */ /* 0x000fc8000f8e183f */
[----:B------:R-:W-:-:S04]  /*3ff0*/  UIADD3 UR8, UR8, 0x30, URZ ;  /* 0x0000003008087890 */ /* 0x000fc8000fffe03f */
[----:B------:R-:W-:-:S09]  /*4000*/  UPRMT UR8, URZ, 0x654, UR8 ;  /* 0x000006543f087896 */ /* 0x000fd20008000008 */
[----:B------:R-:W-:Y:S01]  /*4010*/  SYNCS.ARRIVE.TRANS64.RED.A1T0 RZ, [UR8], RZ ;  /* 0x000000ffffff79a7 */ /* 0x000fe20008100408 */
[----:B------:R-:W-:Y:S05]  /*4020*/  @P0 BRA `(.L_x_29) ;  /* 0x0000000000040947 */ /* 0x000fea0003800000 */
[----:B------:R-:W-:Y:S01]  /*4030*/  BPT.TRAP 0x1 ;  /* 0x000000040000795c */ /* 0x000fe20000300000 */
.L_x_29:
[----:B-1----:R-:W4:Y:S01]  /*4040*/  LDL.LU R207, [R1+0xc] ;  /* 0x00000c0001cf7983 */ /* 0x002f220000300800 */
[----:B------:R-:W1:Y:S01]  /*4050*/  LDC R32, c[0x0][0x288] ;  /* 0x0000a200ff207b82 */ /* 0x000e620000000800 */
[----:B0-----:R-:W0:Y:S01]  /*4060*/  S2R R206, SR_TID.X ;  /* 0x0000000000ce7919 */ /* 0x001e220000002100 */
[----:B------:R-:W-:Y:S01]  /*4070*/  UISETP.GE.U32.AND UP1, UPT, UR20, 0x6, UPT ;  /* 0x000000061400788c */ /* 0x000fe2000bf26070 */
[----:B------:R-:W-:Y:S01]  /*4080*/  ULDC.64 UR6, c[0x0][0x5d0] ;  /* 0x0001740000067ab9 */ /* 0x000fe20000000a00 */
[----:B------:R-:W2:Y:S04]  /*4090*/  LDL.LU R205, [R1+0x10] ;  /* 0x0000100001cd7983 */ /* 0x000ea80000300800 */
[----:B------:R-:W3:Y:S01]  /*40a0*/  LDL R226, [R1+0x4] ;  /* 0x0000040001e27983 */ /* 0x000ee20000100800 */
[----:B------:R-:W-:-:S04]  /*40b0*/  UIADD3 UR5, UR20, UR5, URZ ;  /* 0x0000000514057290 */ /* 0x000fc8000fffe03f */
[----:B------:R-:W-:-:S04]  /*40c0*/  UISETP.GT.U32.AND UP0, UPT, UR5, 0x5, UPT ;  /* 0x000000050500788c */ /* 0x000fc8000bf04070 */
[----:B------:R-:W-:-:S04]  /*40d0*/  UISETP.LT.U32.AND UP0, UPT, UR20, 0x6, UP0 ;  /* 0x000000061400788c */ /* 0x000fc80008701070 */
[----:B------:R-:W-:-:S04]  /*40e0*/  USEL UR8, URZ, 0x1, !UP0 ;  /* 0x000000013f087887 */ /* 0x000fc8000c000000 */
[----:B------:R-:W-:Y:S01]  /*40f0*/  ULOP3.LUT UR4, UR4, UR8, URZ, 0x3c, !UPT ;  /* 0x0000000804047292 */ /* 0x000fe2000f8e3c3f */
[--C-:B0-----:R-:W-:Y:S01]  /*4100*/  SHF.R.U32.HI R24, RZ, 0x2, R206.reuse ;  /* 0x00000002ff187819 */ /* 0x101fe200000116ce */
[C---:B------:R-:W-:Y:S01]  /*4110*/  IMAD.SHL.U32 R30, R206.reuse, 0x2, RZ ;  /* 0x00000002ce1e7824 */ /* 0x040fe200078e00ff */
[----:B------:R-:W-:Y:S02]  /*4120*/  SHF.R.U32.HI R28, RZ, 0x7, R206 ;  /* 0x00000007ff1c7819 */ /* 0x000fe400000116ce */
[----:B------:R-:W-:Y:S02]  /*4130*/  LOP3.LUT R26, R206, 0x60, RZ, 0xc0, !PT ;  /* 0x00000060ce1a7812 */ /* 0x000fe400078ec0ff */
[----:B------:R-:W-:Y:S02]  /*4140*/  LOP3.LUT R25, R24, 0x7, RZ, 0xc0, !PT ;  /* 0x0000000718197812 */ /* 0x000fe400078ec0ff */
[----:B------:R-:W-:Y:S02]  /*4150*/  LOP3.LUT R24, R28, 0x1, RZ, 0xc0, !PT ;  /* 0x000000011c187812 */ /* 0x000fe400078ec0ff */
[----:B------:R-:W-:-:S03]  /*4160*/  SHF.R.U32.HI R26, RZ, 0x1, R26 ;  /* 0x00000001ff1a7819 */ /* 0x000fc6000001161a */
[----:B------:R-:W-:Y:S01]  /*4170*/  IMAD.SHL.U32 R34, R24, 0x40, RZ ;  /* 0x0000004018227824 */ /* 0x000fe200078e00ff */
[----:B------:R-:W-:-:S04]  /*4180*/  IADD3 R29, RZ, -R26, -R25 ;  /* 0x8000001aff1d7210 */ /* 0x000fc80007ffe819 */
[----:B------:R-:W-:Y:S01]  /*4190*/  LOP3.LUT R37, R34, 0x40, R25, 0xe2, !PT ;  /* 0x0000004022257812 */ /* 0x000fe200078ee219 */
[----:B------:R-:W-:Y:S01]  /*41a0*/  IMAD R36, R24, -0x40, R29 ;  /* 0xffffffc018247824 */ /* 0x000fe200078e021d */
[----:B------:R-:W-:-:S05]  /*41b0*/  LOP3.LUT R24, R206, 0x3, RZ, 0xc0, !PT ;  /* 0x00000003ce187812 */ /* 0x000fca00078ec0ff */
[----:B-1----:R-:W-:Y:S02]  /*41c0*/  IMAD R24, R24, -0x2, R32 ;  /* 0xfffffffe18187824 */ /* 0x002fe400078e0220 */
[----:B----4-:R-:W-:-:S05]  /*41d0*/  IMAD R27, R207, 0x30, RZ ;  /* 0x00000030cf1b7824 */ /* 0x010fca00078e02ff */
[C---:B------:R-:W-:Y:S02]  /*41e0*/  LOP3.LUT R30, R27.reuse, 0x6, R30, 0xf8, !PT ;  /* 0x000000061b1e7812 */ /* 0x040fe400078ef81e */
[----:B------:R-:W-:Y:S01]  /*41f0*/  ISETP.GE.AND P0, PT, R27, R32, PT ;  /* 0x000000201b00720c */ /* 0x000fe20003f06270 */
[C---:B--2---:R-:W-:Y:S01]  /*4200*/  IMAD.SHL.U32 R25, R205.reuse, 0x200, RZ ;  /* 0x00000200cd197824 */ /* 0x044fe200078e00ff */
[----:B------:R-:W-:Y:S01]  /*4210*/  SHF.R.S32.HI R31, RZ, 0x1f, R30 ;  /* 0x0000001fff1f7819 */ /* 0x000fe2000001141e */
[----:B------:R-:W-:Y:S01]  /*4220*/  IMAD.WIDE R212, R205, 0x200, RZ ;  /* 0x00000200cdd47825 */ /* 0x000fe200078e02ff */
[----:B---3--:R-:W-:-:S03]  /*4230*/  SHF.R.S32.HI R40, RZ, 0x1f, R226 ;  /* 0x0000001fff287819 */ /* 0x008fc600000114e2 */
[----:B------:R-:W-:Y:S01]  /*4240*/  IMAD.MOV.U32 R205, RZ, RZ, -0x1 ;  /* 0xffffffffffcd7424 */ /* 0x000fe200078e00ff */
[----:B------:R-:W-:Y:S01]  /*4250*/  LOP3.LUT R37, R212, R37, R26, 0xfe, !PT ;  /* 0x00000025d4257212 */ /* 0x000fe200078efe1a */
[----:B------:R-:W-:-:S03]  /*4260*/  IMAD R28, R40, UR6, RZ ;  /* 0x00000006281c7c24 */ /* 0x000fc6000f8e02ff */
[----:B------:R0:W-:Y:S01]  /*4270*/  STL [R1+0x14], R205 ;  /* 0x000014cd01007387 */ /* 0x0001e20000100800 */
[C---:B------:R-:W-:Y:S02]  /*4280*/  IMAD R33, R226.reuse, UR7, R28 ;  /* 0x00000007e2217c24 */ /* 0x040fe4000f8e021c */
[----:B------:R-:W-:Y:S01]  /*4290*/  IMAD.WIDE.U32 R28, R226, UR6, R30 ;  /* 0x00000006e21c7c25 */ /* 0x000fe2000f8e001e */
[----:B------:R-:W-:-:S03]  /*42a0*/  @UP1 UIMAD.WIDE.U32 UR6, UR5, -0x55555555, URZ ;  /* 0xaaaaaaab050618a5 */ /* 0x000fc6000f8e003f */
[----:B------:R-:W-:Y:S01]  /*42b0*/  IMAD.IADD R29, R29, 0x1, R33 ;  /* 0x000000011d1d7824 */ /* 0x000fe200078e0221 */
[----:B------:R-:W-:-:S03]  /*42c0*/  @UP1 USHF.R.U32.HI UR6, URZ, 0x2, UR7 ;  /* 0x000000023f061899 */ /* 0x000fc60008011607 */
[----:B------:R-:W-:Y:S01]  /*42d0*/  ULDC UR7, c[0x0][0x284] ;  /* 0x0000a10000077ab9 */ /* 0x000fe20000000800 */
[----:B------:R-:W-:Y:S01]  /*42e0*/  @UP1 ULOP3.LUT UR4, UR4, 0x1, UR6, 0x78, !UPT ;  /* 0x0000000104041892 */ /* 0x000fe2000f8e7806 */
[C---:B------:R-:W-:Y:S02]  /*42f0*/  ISETP.GE.OR P0, PT, R25.reuse, UR7, P0 ;  /* 0x0000000719007c0c */ /* 0x040fe40008706670 */
[----:B------:R-:W-:Y:S01]  /*4300*/  IADD3 R36, -R25, UR7, R36 ;  /* 0x0000000719247c10 */ /* 0x000fe2000fffe124 */
[----:B------:R-:W-:-:S10]  /*4310*/  IMAD.IADD R25, R24, 0x1, -R27 ;  /* 0x0000000118197824 */ /* 0x000fd400078e0a1b */
[----:B0-----:R-:W-:Y:S05]  /*4320*/  @P0 BRA `(.L_x_31) ;  /* 0x000000ac00440947 */ /* 0x001fea0003800000 */
[----:B------:R-:W0:Y:S01]  /*4330*/  LDC.64 R26, c[0x0][0x5c8] ;  /* 0x00017200ff1a7b82 */ /* 0x000e220000000a00 */
[----:B-----5:R-:W-:Y:S01]  /*4340*/  FSETP.NEU.AND P0, PT, R5, RZ, PT ;  /* 0x000000ff0500720b */ /* 0x020fe20003f0d000 */
[----:B------:R-:W-:Y:S01]  /*4350*/  BSSY B0, `(.L_x_31) ;  /* 0x0000ace000007945 */ /* 0x000fe20003800000 */
[-C--:B0-----:R-:W-:Y:S02]  /*4360*/  IMAD R24, R213, R26.reuse, RZ ;  /* 0x0000001ad5187224 */ /* 0x081fe400078e02ff */
[----:B------:R-:W-:-:S04]  /*4370*/  IMAD.WIDE.U32 R28, R37, R26, R28 ;  /* 0x0000001a251c7225 */ /* 0x000fc800078e001c */
[----:B------:R-:W-:-:S04]  /*4380*/  IMAD R33, R37, R27, R24 ;  /* 0x0000001b25217224 */ /* 0x000fc800078e0218 */
[----:B------:R-:W-:Y:S01]  /*4390*/  IMAD.IADD R24, R29, 0x1, R33 ;  /* 0x000000011d187824 */ /* 0x000fe200078e0221 */
[----:B------:R-:W-:Y:S06]  /*43a0*/  @!P0 BRA `(.L_x_32) ;  /* 0x0000006800848947 */ /* 0x000fec0003800000 */
[----:B------:R-:W-:Y:S01]  /*43b0*/  ISETP.GE.AND P2, PT, R36, 0x189, PT ;  /* 0x000001892400780c */ /* 0x000fe20003f46270 */
[----:B------:R-:W-:Y:S01]  /*43c0*/  ULDC.64 UR6, c[0x0][0x5b8] ;  /* 0x00016e0000067ab9 */ /* 0x000fe20000000a00 */
[----:B------:R-:W-:Y:S01]  /*43d0*/  LOP3.LUT R3, R3, 0xffffff7f, RZ, 0xc0, !PT ;  /* 0xffffff7f03037812 */ /* 0x000fe200078ec0ff */
[----:B------:R-:W-:Y:S01]  /*43e0*/  IMAD.WIDE.U32 R30, R226, UR6, R30 ;  /* 0x00000006e21e7c25 */ /* 0x000fe2000f8e001e */
[C---:B------:R-:W-:Y:S01]  /*43f0*/  ISETP.LT.OR P5, PT, R25.reuse, 0x1, !P2 ;  /* 0x000000011900780c */ /* 0x040fe200057a1670 */
[----:B------:R-:W-:Y:S01]  /*4400*/  ULDC.64 UR8, c[0x0][0x5a8] ;  /* 0x00016a0000087ab9 */ /* 0x000fe20000000a00 */
[C---:B------:R-:W-:Y:S01]  /*4410*/  ISETP.LT.OR P4, PT, R25.reuse, 0x2, !P2 ;  /* 0x000000021900780c */ /* 0x040fe20005781670 */
[----:B------:R-:W-:Y:S01]  /*4420*/  STL [R1+0x38], R20 ;  /* 0x0000381401007387 */ /* 0x000fe20000100800 */
[----:B------:R-:W-:Y:S02]  /*4430*/  ISETP.LT.OR P3, PT, R25, 0x9, !P2 ;  /* 0x000000091900780c */ /* 0x000fe40005761670 */
[----:B------:R-:W-:Y:S01]  /*4440*/  LOP3.LUT R2, R2, 0xfffffff7, RZ, 0xc0, !PT ;  /* 0xfffffff702027812 */ /* 0x000fe200078ec0ff */
[----:B------:R-:W-:Y:S04]  /*4450*/  STL [R1+0x34], R18 ;  /* 0x0000341201007387 */ /* 0x000fe80000100800 */
[----:B------:R-:W-:Y:S02]  /*4460*/  STL [R1+0x30], R15 ;  /* 0x0000300f01007387 */ /* 0x000fe40000100800 */
[----:B------:R-:W0:Y:S01]  /*4470*/  @!P5 LDC.64 R34, c[0x0][0x5c0] ;  /* 0x00017000ff22db82 */ /* 0x000e220000000a00 */
[----:B------:R-:W-:Y:S01]  /*4480*/  @!P5 IMAD.MOV.U32 R32, RZ, RZ, R28 ;  /* 0x000000ffff20d224 */ /* 0x000fe200078e001c */
[----:B------:R-:W-:Y:S01]  /*4490*/  @P5 LOP3.LUT R3, R3, 0x80, RZ, 0xfc, !PT ;  /* 0x0000008003035812 */ /* 0x000fe200078efcff */
[----:B------:R-:W-:Y:S01]  /*44a0*/  @!P5 IMAD.MOV.U32 R33, RZ, RZ, R24 ;  /* 0x000000ffff21d224 */ /* 0x000fe200078e0018 */
[----:B------:R-:W-:Y:S01]  /*44b0*/  STL [R1+0x2c], R17 ;  /* 0x00002c1101007387 */ /* 0x000fe20000100800 */
[----:B------:R-:W-:Y:S01]  /*44c0*/  @!P5 IMAD R41, R27, 0x180, RZ ;  /* 0x000001801b29d824 */ /* 0x000fe200078e02ff */
[----:B------:R-:W-:Y:S01]  /*44d0*/  LOP3.LUT R3, R3, 0xfffffffb, RZ, 0xc0, !PT ;  /* 0xfffffffb03037812 */ /* 0x000fe200078ec0ff */
[----:B------:R-:W-:Y:S01]  /*44e0*/  @!P5 IMAD.WIDE.U32 R32, R26, 0x180, R32 ;  /* 0x000001801a20d825 */ /* 0x000fe200078e0020 */
[----:B------:R-:W1:Y:S01]  /*44f0*/  @!P4 LDC.64 R42, c[0x0][0x5c0] ;  /* 0x00017000ff2acb82 */ /* 0x000e620000000a00 */
[----:B------:R-:W-:Y:S01]  /*4500*/  STL [R1+0x28], R16 ;  /* 0x0000281001007387 */ /* 0x000fe20000100800 */
[----:B------:R-:W-:Y:S01]  /*4510*/  @P4 LOP3.LUT R3, R3, 0x4, RZ, 0xfc, !PT ;  /* 0x0000000403034812 */ /* 0x000fe200078efcff */
[----:B------:R-:W-:-:S02]  /*4520*/  @!P5 IMAD.IADD R44, R33, 0x1, R41 ;  /* 0x00000001212cd824 */ /* 0x000fc400078e0229 */
[----:B------:R-:W-:Y:S01]  /*4530*/  @!P4 IMAD.MOV.U32 R33, RZ, RZ, R24 ;  /* 0x000000ffff21c224 */ /* 0x000fe200078e0018 */
[----:B------:R-:W-:Y:S01]  /*4540*/  LOP3.LUT R3, R3, 0xffefffff, RZ, 0xc0, !PT ;  /* 0xffefffff03037812 */ /* 0x000fe200078ec0ff */
[----:B------:R-:W-:Y:S01]  /*4550*/  @!P4 IMAD R41, R27, 0x180, RZ ;  /* 0x000001801b29c824 */ /* 0x000fe200078e02ff */
[----:B------:R-:W2:Y:S01]  /*4560*/  @!P3 LDC.64 R38, c[0x0][0x5c0] ;  /* 0x00017000ff26bb82 */ /* 0x000ea20000000a00 */
[----:B------:R-:W-:Y:S01]  /*4570*/  STL [R1+0x24], R14 ;  /* 0x0000240e01007387 */ /* 0x000fe20000100800 */
[----:B------:R-:W-:-:S03]  /*4580*/  @P3 LOP3.LUT R3, R3, 0x100000, RZ, 0xfc, !PT ;  /* 0x0010000003033812 */ /* 0x000fc600078efcff */
[----:B------:R-:W-:Y:S01]  /*4590*/  STL [R1+0x20], R13 ;  /* 0x0000200d01007387 */ /* 0x000fe20000100800 */
[----:B------:R-:W-:Y:S02]  /*45a0*/  LOP3.LUT R3, R3, 0xfff7ffff, RZ, 0xc0, !PT ;  /* 0xfff7ffff03037812 */ /* 0x000fe400078ec0ff */
[----:B0-----:R-:W-:Y:S01]  /*45b0*/  @!P5 IADD3 R208, P0, P1, R32, R34, R10 ;  /* 0x0000002220d0d210 */ /* 0x001fe2000791e00a */
[----:B------:R-:W-:Y:S01]  /*45c0*/  @!P4 IMAD.MOV.U32 R32, RZ, RZ, R28 ;  /* 0x000000ffff20c224 */ /* 0x000fe200078e001c */
[----:B------:R-:W-:Y:S02]  /*45d0*/  STL [R1+0x1c], R12 ;  /* 0x00001c0c01007387 */ /* 0x000fe40000100800 */
[----:B------:R-:W-:Y:S01]  /*45e0*/  @!P5 IADD3.X R209, R44, R35, R7, P0, P1 ;  /* 0x000000232cd1d210 */ /* 0x000fe200007e2407 */
[----:B------:R-:W-:Y:S01]  /*45f0*/  @!P4 IMAD.WIDE.U32 R32, R26, 0x180, R32 ;  /* 0x000001801a20c825 */ /* 0x000fe200078e0020 */
[----:B------:R-:W-:Y:S03]  /*4600*/  STL [R1+0x18], R0 ;  /* 0x0000180001007387 */ /* 0x000fe60000100800 */
[----:B------:R-:W-:Y:S01]  /*4610*/  @!P4 IMAD.IADD R34, R33, 0x1, R41 ;  /* 0x000000012122c824 */ /* 0x000fe200078e0229 */
[----:B-1----:R-:W-:Y:S01]  /*4620*/  @!P4 IADD3 R116, P0, P1, R32, R42, R10 ;  /* 0x0000002a2074c210 */ /* 0x002fe2000791e00a */
[----:B------:R-:W-:-:S02]  /*4630*/  @!P3 IMAD.MOV.U32 R32, RZ, RZ, R28 ;  /* 0x000000ffff20b224 */ /* 0x000fc400078e001c */
[----:B------:R-:W-:Y:S01]  /*4640*/  @!P3 IMAD.MOV.U32 R33, RZ, RZ, R24 ;  /* 0x000000ffff21b224 */ /* 0x000fe200078e0018 */
[----:B------:R-:W-:Y:S01]  /*4650*/  @!P4 IADD3.X R117, R34, R43, R7, P0, P1 ;  /* 0x0000002b2275c210 */ /* 0x000fe200007e2407 */
[----:B------:R-:W-:Y:S02]  /*4660*/  @!P3 IMAD R35, R27, 0x180, RZ ;  /* 0x000001801b23b824 */ /* 0x000fe400078e02ff */
[----:B------:R-:W-:-:S04]  /*4670*/  @!P3 IMAD.WIDE.U32 R32, R26, 0x180, R32 ;  /* 0x000001801a20b825 */ /* 0x000fc800078e0020 */
[----:B------:R-:W-:Y:S01]  /*4680*/  @!P3 IMAD.IADD R34, R33, 0x1, R35 ;  /* 0x000000012122b824 */ /* 0x000fe200078e0223 */
[----:B--2---:R-:W-:-:S04]  /*4690*/  @!P3 IADD3 R210, P0, P1, R32, R38, R10 ;  /* 0x0000002620d2b210 */ /* 0x004fc8000791e00a */
[----:B------:R-:W-:Y:S02]  /*46a0*/  @!P3 IADD3.X R211, R34, R39, R7, P0, P1 ;  /* 0x0000002722d3b210 */ /* 0x000fe400007e2407 */
[----:B------:R-:W-:-:S13]  /*46b0*/  ISETP.LT.OR P3, PT, R25, 0xa, !P2 ;  /* 0x0000000a1900780c */ /* 0x000fda0005761670 */
[----:B------:R-:W0:Y:S01]  /*46c0*/  @!P3 LDC.64 R32, c[0x0][0x5c0] ;  /* 0x00017000ff20bb82 */ /* 0x000e220000000a00 */
[----:B------:R-:W-:Y:S01]  /*46d0*/  @!P3 IMAD.MOV.U32 R34, RZ, RZ, R28 ;  /* 0x000000ffff22b224 */ /* 0x000fe200078e001c */
[----:B------:R-:W-:Y:S01]  /*46e0*/  @P3 LOP3.LUT R3, R3, 0x80000, RZ, 0xfc, !PT ;  /* 0x0008000003033812 */ /* 0x000fe200078efcff */
[----:B------:R-:W-:Y:S02]  /*46f0*/  @!P3 IMAD.MOV.U32 R35, RZ, RZ, R24 ;  /* 0x000000ffff23b224 */ /* 0x000fe400078e0018 */
[----:B------:R-:W-:Y:S01]  /*4700*/  @!P3 IMAD R39, R27, 0x180, RZ ;  /* 0x000001801b27b824 */ /* 0x000fe200078e02ff */
[----:B------:R-:W-:Y:S01]  /*4710*/  LOP3.LUT R3, R3, 0xff7fffff, RZ, 0xc0, !PT ;  /* 0xff7fffff03037812 */ /* 0x000fe200078ec0ff */
[----:B------:R-:W-:-:S04]  /*4720*/  @!P3 IMAD.WIDE.U32 R34, R26, 0x180, R34 ;  /* 0x000001801a22b825 */ /* 0x000fc800078e0022 */
[----:B------:R-:W-:Y:S01]  /*4730*/  @!P3 IMAD.IADD R38, R35, 0x1, R39 ;  /* 0x000000012326b824 */ /* 0x000fe200078e0227 */
[----:B0-----:R-:W-:-:S04]  /*4740*/  @!P3 IADD3 R118, P0, P1, R34, R32, R10 ;  /* 0x000000202276b210 */ /* 0x001fc8000791e00a */
        /* <DEDUP_REMOVED lines=23> */
[C---:B------:R-:W-:Y:S02]  /*48c0*/  ISETP.LT.OR P3, PT, R25.reuse, 0x19, !P2 ;  /* 0x000000191900780c */ /* 0x040fe40005761670 */
[----:B------:R-:W-:-:S11]  /*48d0*/  ISETP.LT.OR P2, PT, R25, 0x1a, !P2 ;  /* 0x0000001a1900780c */ /* 0x000fd60005741670 */
[----:B------:R-:W0:Y:S01]  /*48e0*/  @!P3 LDC.64 R32, c[0x0][0x5c0] ;  /* 0x00017000ff20bb82 */ /* 0x000e220000000a00 */
[----:B------:R-:W-:Y:S01]  /*48f0*/  @!P3 IMAD.MOV.U32 R34, RZ, RZ, R28 ;  /* 0x000000ffff22b224 */ /* 0x000fe200078e001c */
[----:B------:R-:W-:Y:S01]  /*4900*/  @P3 LOP3.LUT R3, R3, 0x1000000, RZ, 0xfc, !PT ;  /* 0x0100000003033812 */ /* 0x000fe200078efcff */
[----:B------:R-:W-:Y:S02]  /*4910*/  @!P3 IMAD.MOV.U32 R35, RZ, RZ, R24 ;  /* 0x000000ffff23b224 */ /* 0x000fe400078e0018 */
[----:B------:R-:W-:Y:S01]  /*4920*/  @!P3 IMAD R39, R27, 0x180, RZ ;  /* 0x000001801b27b824 */ /* 0x000fe200078e02ff */
[----:B------:R-:W-:Y:S01]  /*4930*/  LOP3.LUT R3, R3, 0xffbfffff, RZ, 0xc0, !PT ;  /* 0xffbfffff03037812 */ /* 0x000fe200078ec0ff */
[----:B------:R-:W-:-:S03]  /*4940*/  @!P3 IMAD.WIDE.U32 R34, R26, 0x180, R34 ;  /* 0x000001801a22b825 */ /* 0x000fc600078e0022 */
[----:B------:R-:W-:Y:S01]  /*4950*/  @P2 LOP3.LUT R3, R3, 0x400000, RZ, 0xfc, !PT ;  /* 0x0040000003032812 */ /* 0x000fe200078efcff */
[----:B------:R-:W-:Y:S02]  /*4960*/  @!P3 IMAD.IADD R38, R35, 0x1, R39 ;  /* 0x000000012326b824 */ /* 0x000fe400078e0227 */
[----:B------:R-:W-:Y:S01]  /*4970*/  @!P2 IMAD.MOV.U32 R35, RZ, RZ, R24 ;  /* 0x000000ffff23a224 */ /* 0x000fe200078e0018 */
[----:B------:R-:W-:Y:S01]  /*4980*/  LOP3.LUT R3, R3, 0xfffffffd, RZ, 0xc0, !PT ;  /* 0xfffffffd03037812 */ /* 0x000fe200078ec0ff */
[----:B------:R-:W-:Y:S01]  /*4990*/  @!P2 IMAD R39, R27, 0x180, RZ ;  /* 0x000001801b27a824 */ /* 0x000fe200078e02ff */
[----:B0-----:R-:W-:Y:S01]  /*49a0*/  @!P3 IADD3 R112, P0, P1, R34, R32, R10 ;  /* 0x000000202270b210 */ /* 0x001fe2000791e00a */
[----:B------:R-:W-:-:S03]  /*49b0*/  @!P2 IMAD.MOV.U32 R34, RZ, RZ, R28 ;  /* 0x000000ffff22a224 */ /* 0x000fc600078e001c */
[----:B------:R-:W-:Y:S01]  /*49c0*/  @!P3 IADD3.X R113, R38, R33, R7, P0, P1 ;  /* 0x000000212671b210 */ /* 0x000fe200007e2407 */
[----:B------:R-:W-:Y:S01]  /*49d0*/  @!P2 IMAD.WIDE.U32 R34, R26, 0x180, R34 ;  /* 0x000001801a22a825 */ /* 0x000fe200078e0022 */
[----:B------:R-:W0:Y:S03]  /*49e0*/  @!P2 LDC.64 R32, c[0x0][0x5c0] ;  /* 0x00017000ff20ab82 */ /* 0x000e260000000a00 */
[----:B------:R-:W-:Y:S01]  /*49f0*/  @!P2 IMAD.IADD R38, R35, 0x1, R39 ;  /* 0x000000012326a824 */ /* 0x000fe200078e0227 */
[----:B0-----:R-:W-:-:S04]  /*4a00*/  @!P2 IADD3 R110, P0, P1, R34, R32, R10 ;  /* 0x00000020226ea210 */ /* 0x001fc8000791e00a */
[----:B------:R-:W-:Y:S02]  /*4a10*/  @!P2 IADD3.X R111, R38, R33, R7, P0, P1 ;  /* 0x00000021266fa210 */ /* 0x000fe400007e2407 */
[----:B------:R-:W-:-:S04]  /*4a20*/  ISETP.GE.AND P0, PT, R36, 0x9, PT ;  /* 0x000000092400780c */ /* 0x000fc80003f06270 */
[C---:B------:R-:W-:Y:S02]  /*4a30*/  ISETP.LT.OR P3, PT, R25.reuse, 0x1, !P0 ;  /* 0x000000011900780c */ /* 0x040fe40004761670 */
[----:B------:R-:W-:-:S11]  /*4a40*/  ISETP.LT.OR P4, PT, R25, 0x2, !P0 ;  /* 0x000000021900780c */ /* 0x000fd60004781670 */
[----:B------:R-:W0:Y:S02]  /*4a50*/  @!P3 LDC.64 R32, c[0x0][0x5c0] ;  /* 0x00017000ff20bb82 */ /* 0x000e240000000a00 */
[----:B------:R-:W-:-:S04]  /*4a60*/  @P4 LOP3.LUT R3, R3, 0x2, RZ, 0xfc, !PT ;  /* 0x0000000203034812 */ /* 0x000fc800078efcff */
[----:B------:R-:W-:Y:S02]  /*4a70*/  LOP3.LUT R3, R3, 0xfffffff7, RZ, 0xc0, !PT ;  /* 0xfffffff703037812 */ /* 0x000fe400078ec0ff */
[----:B0-----:R-:W-:-:S04]  /*4a80*/  @!P3 IADD3 R48, P1, P2, R28, R32, R10 ;  /* 0x000000201c30b210 */ /* 0x001fc80007a3e00a */
[----:B------:R-:W-:Y:S02]  /*4a90*/  @!P3 IADD3.X R49, R24, R33, R7, P1, P2 ;  /* 0x000000211831b210 */ /* 0x000fe40000fe4407 */
[----:B------:R-:W0:Y:S02]  /*4aa0*/  @!P4 LDC.64 R32, c[0x0][0x5c0] ;  /* 0x00017000ff20cb82 */ /* 0x000e240000000a00 */
[----:B0-----:R-:W-:-:S04]  /*4ab0*/  @!P4 IADD3 R38, P1, P2, R28, R32, R10 ;  /* 0x000000201c26c210 */ /* 0x001fc80007a3e00a */
[----:B------:R-:W-:Y:S02]  /*4ac0*/  @!P4 IADD3.X R39, R24, R33, R7, P1, P2 ;  /* 0x000000211827c210 */ /* 0x000fe40000fe4407 */
[----:B------:R-:W-:-:S13]  /*4ad0*/  ISETP.LT.OR P4, PT, R25, 0x9, !P0 ;  /* 0x000000091900780c */ /* 0x000fda0004781670 */
[----:B------:R-:W0:Y:S01]  /*4ae0*/  @!P4 LDC.64 R32, c[0x0][0x5c0] ;  /* 0x00017000ff20cb82 */ /* 0x000e220000000a00 */
[----:B------:R-:W-:-:S04]  /*4af0*/  @P4 LOP3.LUT R3, R3, 0x8, RZ, 0xfc, !PT ;  /* 0x0000000803034812 */ /* 0x000fc800078efcff */
[----:B------:R-:W-:Y:S02]  /*4b00*/  LOP3.LUT R3, R3, 0xffffffef, RZ, 0xc0, !PT ;  /* 0xffffffef03037812 */ /* 0x000fe400078ec0ff */
        /* <DEDUP_REMOVED lines=8> */
[----:B------:R-:W-:-:S04]  /*4b90*/  ISETP.GE.AND P1, PT, R36, 0x81, PT ;  /* 0x000000812400780c */ /* 0x000fc80003f26270 */
        /* <DEDUP_REMOVED lines=139> */
[C---:B------:R-:W-:Y:S02]  /*5450*/  ISETP.LT.OR P6, PT, R25.reuse, 0x2a, !P0 ;  /* 0x0000002a1900780c */ /* 0x040fe400047c1670 */
[----:B------:R-:W-:-:S11]  /*5460*/  ISETP.LT.OR P4, PT, R25, 0x21, !P1 ;  /* 0x000000211900780c */ /* 0x000fd60004f81670 */
[----:B------:R-:W0:Y:S01]  /*5470*/  @!P6 LDC.64 R32, c[0x0][0x5c0] ;  /* 0x00017000ff20eb82 */ /* 0x000e220000000a00 */
[----:B------:R-:W-:-:S04]  /*5480*/  @P6 LOP3.LUT R2, R2, 0x10000, RZ, 0xfc, !PT ;  /* 0x0001000002026812 */ /* 0x000fc800078efcff */
[----:B------:R-:W-:-:S04]  /*5490*/  LOP3.LUT R2, R2, 0xffffbfff, RZ, 0xc0, !PT ;  /* 0xffffbfff02027812 */ /* 0x000fc800078ec0ff */
        /* <DEDUP_REMOVED lines=41> */
[----:B0-----:R-:W-:Y:S01]  /*5730*/  @!P2 IADD3 R42, P0, P1, R28, R32, R11 ;  /* 0x000000201c2aa210 */ /* 0x001fe2000791e00b */
[----:B------:R-:W-:-:S03]  /*5740*/  IMAD R32, R40, UR6, RZ ;  /* 0x0000000628207c24 */ /* 0x000fc6000f8e02ff */
[----:B------:R-:W-:Y:S01]  /*5750*/  @!P2 IADD3.X R43, R24, R33, R8, P0, P1 ;  /* 0x00000021182ba210 */ /* 0x000fe200007e2408 */
[----:B------:R-:W-:Y:S01]  /*5760*/  IMAD R33, R226, UR7, R32 ;  /* 0x00000007e2217c24 */ /* 0x000fe2000f8e0220 */
[----:B------:R-:W-:Y:S01]  /*5770*/  ISETP.GE.AND P2, PT, R36, 0x89, PT ;  /* 0x000000892400780c */ /* 0x000fe20003f46270 */
[----:B------:R-:W-:Y:S02]  /*5780*/  ULDC.64 UR6, c[0x0][0x5b0] ;  /* 0x00016c0000067ab9 */ /* 0x000fe40000000a00 */
[----:B------:R-:W-:Y:S01]  /*5790*/  IMAD.IADD R31, R31, 0x1, R33 ;  /* 0x000000011f1f7824 */ /* 0x000fe200078e0221 */
[----:B------:R-:W-:Y:S01]  /*57a0*/  ISETP.LT.OR P1, PT, R25, 0x1, !P2 ;  /* 0x000000011900780c */ /* 0x000fe20005721670 */
[----:B------:R-:W-:Y:S01]  /*57b0*/  IMAD R34, R213, UR6, RZ ;  /* 0x00000006d5227c24 */ /* 0x000fe2000f8e02ff */
[----:B------:R-:W-:Y:S01]  /*57c0*/  ISETP.LT.OR P6, PT, R25, 0x9, !P2 ;  /* 0x000000091900780c */ /* 0x000fe200057c1670 */
[----:B------:R-:W-:-:S04]  /*57d0*/  IMAD.WIDE.U32 R32, R37, UR6, R30 ;  /* 0x0000000625207c25 */ /* 0x000fc8000f8e001e */
[----:B------:R-:W-:-:S06]  /*57e0*/  IMAD R34, R37, UR7, R34 ;  /* 0x0000000725227c24 */ /* 0x000fcc000f8e0222 */
[----:B------:R-:W-:Y:S02]  /*57f0*/  @!P1 IADD3 R205, P0, P4, R10, R28, R9 ;  /* 0x0000001c0acd9210 */ /* 0x000fe40007c1e009 */
[----:B------:R-:W-:Y:S02]  /*5800*/  @P1 LOP3.LUT R2, R2, 0x40000000, RZ, 0xfc, !PT ;  /* 0x4000000002021812 */ /* 0x000fe400078efcff */
[----:B------:R-:W-:Y:S02]  /*5810*/  @!P1 IADD3.X R212, R7, R24, R6, P0, P4 ;  /* 0x0000001807d49210 */ /* 0x000fe400007e8406 */
[----:B------:R-:W-:Y:S02]  /*5820*/  ISETP.LT.OR P0, PT, R25, 0x2, !P2 ;  /* 0x000000021900780c */ /* 0x000fe40005701670 */
[----:B------:R-:W-:Y:S02]  /*5830*/  LOP3.LUT R2, R2, 0x7fffffff, RZ, 0xc0, !PT ;  /* 0x7fffffff02027812 */ /* 0x000fe400078ec0ff */
[----:B------:R-:W-:-:S04]  /*5840*/  @P6 LOP3.LUT R3, R3, 0x20, RZ, 0xfc, !PT ;  /* 0x0000002003036812 */ /* 0x000fc800078efcff */
[----:B------:R-:W-:-:S05]  /*5850*/  LOP3.LUT R3, R3, 0xfffffeff, RZ, 0xc0, !PT ;  /* 0xfffffeff03037812 */ /* 0x000fca00078ec0ff */
[--C-:B------:R-:W-:Y:S02]  /*5860*/  @!P0 IADD3 R214, P4, P5, R10, R28, R9.reuse ;  /* 0x0000001c0ad68210 */ /* 0x100fe40007d9e009 */
[----:B------:R-:W-:Y:S02]  /*5870*/  @P0 LOP3.LUT R2, R2, 0x80000000, RZ, 0xfc, !PT ;  /* 0x8000000002020812 */ /* 0x000fe400078efcff */
[C-C-:B------:R-:W-:Y:S02]  /*5880*/  @!P0 IADD3.X R215, R7.reuse, R24, R6.reuse, P4, P5 ;  /* 0x0000001807d78210 */ /* 0x140fe400027ea406 */
[----:B------:R-:W-:Y:S02]  /*5890*/  @!P6 IADD3 R216, P4, P5, R10, R28, R9 ;  /* 0x0000001c0ad8e210 */ /* 0x000fe40007d9e009 */
[----:B------:R-:W-:Y:S02]  /*58a0*/  LOP3.LUT R2, R2, 0xdfffffff, RZ, 0xc0, !PT ;  /* 0xdfffffff02027812 */ /* 0x000fe400078ec0ff */
[----:B------:R-:W-:-:S02]  /*58b0*/  @!P6 IADD3.X R217, R7, R24, R6, P4, P5 ;  /* 0x0000001807d9e210 */ /* 0x000fc400027ea406 */
[----:B------:R-:W-:-:S13]  /*58c0*/  ISETP.LT.OR P5, PT, R25, 0xa, !P2 ;  /* 0x0000000a1900780c */ /* 0x000fda00057a1670 */
[----:B------:R-:W-:Y:S02]  /*58d0*/  @!P5 IADD3 R218, P4, P6, R10, R28, R9 ;  /* 0x0000001c0adad210 */ /* 0x000fe40007e9e009 */
[----:B------:R-:W-:Y:S02]  /*58e0*/  @P5 LOP3.LUT R2, R2, 0x20000000, RZ, 0xfc, !PT ;  /* 0x2000000002025812 */ /* 0x000fe400078efcff */
[----:B------:R-:W-:Y:S02]  /*58f0*/  @!P5 IADD3.X R219, R7, R24, R6, P4, P6 ;  /* 0x0000001807dbd210 */ /* 0x000fe400027ec406 */
[----:B------:R-:W-:-:S04]  /*5900*/  ISETP.GE.AND P5, PT, R36, 0x109, PT ;  /* 0x000001092400780c */ /* 0x000fc80003fa6270 */
[----:B------:R-:W-:-:S13]  /*5910*/  ISETP.LT.OR P0, PT, R25, 0x1, !P5 ;  /* 0x000000011900780c */ /* 0x000fda0006f01670 */
[----:B------:R-:W-:Y:S02]  /*5920*/  @!P0 IADD3 R220, P4, P6, R10, R28, R11 ;  /* 0x0000001c0adc8210 */ /* 0x000fe40007e9e00b */
[----:B------:R-:W-:Y:S02]  /*5930*/  @P0 LOP3.LUT R3, R3, 0x100, RZ, 0xfc, !PT ;  /* 0x0000010003030812 */ /* 0x000fe400078efcff */
[----:B------:R-:W-:Y:S02]  /*5940*/  @!P0 IADD3.X R221, R7, R24, R8, P4, P6 ;  /* 0x0000001807dd8210 */ /* 0x000fe400027ec408 */
[----:B------:R-:W-:Y:S02]  /*5950*/  ISETP.LT.OR P0, PT, R25, 0x2, !P5 ;  /* 0x000000021900780c */ /* 0x000fe40006f01670 */
[----:B------:R-:W-:-:S11]  /*5960*/  LOP3.LUT R3, R3, 0xffffffbf, RZ, 0xc0, !PT ;  /* 0xffffffbf03037812 */ /* 0x000fd600078ec0ff */
        /* <DEDUP_REMOVED lines=8> */
[----:B------:R-:W-:Y:S02]  /*59f0*/  IADD3 R32, P4, R32, UR8, RZ ;  /* 0x0000000820207c10 */ /* 0x000fe4000ff9e0ff */
[----:B------:R-:W-:Y:S02]  /*5a00*/  ISETP.GE.AND P0, PT, R36, 0x1, PT ;  /* 0x000000012400780c */ /* 0x000fe40003f06270 */
[----:B------:R-:W-:-:S02]  /*5a10*/  IADD3.X R33, R33, UR9, R34, P4, !PT ;  /* 0x0000000921217c10 */ /* 0x000fc4000a7fe422 */
[----:B------:R-:W-:Y:S02]  /*5a20*/  ISETP.LT.OR P4, PT, R25, 0x1, !P0 ;  /* 0x000000011900780c */ /* 0x000fe40004781670 */
[----:B------:R-:W-:Y:S02]  /*5a30*/  PRMT R34, RZ, 0x7610, R34 ;  /* 0x00007610ff227816 */ /* 0x000fe40000000022 */
[----:B------:R-:W-:Y:S02]  /*5a40*/  PRMT R41, RZ, 0x7610, R41 ;  /* 0x00007610ff297816 */ /* 0x000fe40000000029 */
[----:B------:R-:W-:-:S07]  /*5a50*/  LOP3.LUT P1, RZ, R3, 0x2, RZ, 0xc0, !PT ;  /* 0x0000000203ff7812 */ /* 0x000fce000782c0ff */
[----:B------:R-:W2:Y:S02]  /*5a60*/  @!P4 LDG.E.U8 R34, desc[UR26][R32.64] ;  /* 0x0000001a2022c981 */ /* 0x000ea4000c1e1100 */
[----:B--2---:R-:W-:-:S04]  /*5a70*/  LOP3.LUT R34, R34, 0xff, RZ, 0xc0, !PT ;  /* 0x000000ff22227812 */ /* 0x004fc800078ec0ff */
[----:B------:R-:W-:-:S05]  /*5a80*/  F2FP.F16.E4M3.UNPACK_B R34, R34 ;  /* 0x00000022ff22723e */ /* 0x000fca00020006ff */
[----:B------:R-:W-:-:S05]  /*5a90*/  HADD2.F32 R34, -RZ, R34.H0_H0 ;  /* 0x20000022ff227230 */ /* 0x000fca0000004100 */
[----:B------:R-:W-:-:S04]  /*5aa0*/  FMUL R35, R34, R5 ;  /* 0x0000000522237220 */ /* 0x000fc80000400000 */
[----:B------:R-:W-:Y:S02]  /*5ab0*/  FFMA R204, R204, R4, R35 ;  /* 0x00000004cccc7223 */ /* 0x000fe40000000023 */
[----:B------:R-:W0:Y:S03]  /*5ac0*/  @!P4 LDC.64 R34, c[0x0][0x5c0] ;  /* 0x00017000ff22cb82 */ /* 0x000e260000000a00 */
[----:B------:R-:W-:Y:S02]  /*5ad0*/  F2FP.SATFINITE.E4M3.F32.PACK_AB_MERGE_C R204, RZ, R204, RZ ;  /* 0x000000ccffcc723e */ /* 0x000fe400048070ff */
[----:B0-----:R-:W-:-:S05]  /*5ae0*/  @!P4 IADD3 R34, P6, R28, R34, RZ ;  /* 0x000000221c22c210 */ /* 0x001fca0007fde0ff */
[----:B------:R-:W-:-:S05]  /*5af0*/  @!P4 IMAD.X R35, R24, 0x1, R35, P6 ;  /* 0x000000011823c824 */ /* 0x000fca00030e0623 */
[----:B------:R0:W-:Y:S01]  /*5b00*/  @!P4 STG.E.U8 desc[UR26][R34.64], R204 ;  /* 0x000000cc2200c986 */ /* 0x0001e2000c10111a */
[----:B------:R-:W-:-:S13]  /*5b10*/  ISETP.LT.OR P4, PT, R25, 0x2, !P0 ;  /* 0x000000021900780c */ /* 0x000fda0004781670 */
[----:B------:R-:W2:Y:S01]  /*5b20*/  @!P4 LDG.E.U8 R41, desc[UR26][R32.64+0x1] ;  /* 0x0000011a2029c981 */ /* 0x000ea2000c1e1100 */
[----:B0-----:R-:W0:Y:S02]  /*5b30*/  @!P4 LDC.64 R34, c[0x0][0x5c0] ;  /* 0x00017000ff22cb82 */ /* 0x001e240000000a00 */
[----:B0-----:R-:W-:-:S05]  /*5b40*/  @!P4 IADD3 R34, P6, R28, R34, RZ ;  /* 0x000000221c22c210 */ /* 0x001fca0007fde0ff */
[----:B------:R-:W-:Y:S01]  /*5b50*/  @!P4 IMAD.X R35, R24, 0x1, R35, P6 ;  /* 0x000000011823c824 */ /* 0x000fe200030e0623 */
[----:B--2---:R-:W-:-:S04]  /*5b60*/  LOP3.LUT R41, R41, 0xff, RZ, 0xc0, !PT ;  /* 0x000000ff29297812 */ /* 0x004fc800078ec0ff */
[----:B------:R-:W-:-:S05]  /*5b70*/  F2FP.F16.E4M3.UNPACK_B R41, R41 ;  /* 0x00000029ff29723e */ /* 0x000fca00020006ff */
[----:B------:R-:W-:-:S05]  /*5b80*/  HADD2.F32 R41, -RZ, R41.H0_H0 ;  /* 0x20000029ff297230 */ /* 0x000fca0000004100 */
[----:B------:R-:W-:-:S04]  /*5b90*/  FMUL R41, R41, R5 ;  /* 0x0000000529297220 */ /* 0x000fc80000400000 */
[----:B------:R-:W-:-:S05]  /*5ba0*/  FFMA R41, R203, R4, R41 ;  /* 0x00000004cb297223 */ /* 0x000fca0000000029 */
[----:B------:R-:W-:-:S05]  /*5bb0*/  F2FP.SATFINITE.E4M3.F32.PACK_AB_MERGE_C R227, RZ, R41, RZ ;  /* 0x00000029ffe3723e */ /* 0x000fca00048070ff */
[----:B------:R0:W-:Y:S01]  /*5bc0*/  @!P4 STG.E.U8 desc[UR26][R34.64+0x1], R227 ;  /* 0x000001e32200c986 */ /* 0x0001e2000c10111a */
[----:B------:R-:W-:-:S05]  /*5bd0*/  IADD3 R203, P4, R37, 0x8, RZ ;  /* 0x0000000825cb7810 */ /* 0x000fca0007f9e0ff */
[----:B------:R-:W-:-:S04]  /*5be0*/  IMAD.X R41, RZ, RZ, R213, P4 ;  /* 0x000000ffff297224 */ /* 0x000fc800020e06d5 */
[----:B------:R-:W-:Y:S02]  /*5bf0*/  IMAD R204, R41, UR6, RZ ;  /* 0x0000000629cc7c24 */ /* 0x000fe4000f8e02ff */
[----:B0-----:R-:W-:-:S04]  /*5c00*/  IMAD.WIDE.U32 R34, R203, UR6, R30 ;  /* 0x00000006cb227c25 */ /* 0x001fc8000f8e001e */
[----:B------:R-:W-:Y:S01]  /*5c10*/  IMAD R41, R203, UR7, R204 ;  /* 0x00000007cb297c24 */ /* 0x000fe2000f8e02cc */
[----:B------:R-:W-:-:S04]  /*5c20*/  IADD3 R34, P4, R34, UR8, RZ ;  /* 0x0000000822227c10 */ /* 0x000fc8000ff9e0ff */
[--C-:B------:R-:W-:Y:S02]  /*5c30*/  IADD3.X R35, R35, UR9, R41.reuse, P4, !PT ;  /* 0x0000000923237c10 */ /* 0x100fe4000a7fe429 */
[----:B------:R-:W-:-:S06]  /*5c40*/  PRMT R41, RZ, 0x7610, R41 ;  /* 0x00007610ff297816 */ /* 0x000fcc0000000029 */
[----:B------:R-:W2:Y:S02]  /*5c50*/  @!P3 LDG.E.U8 R41, desc[UR26][R34.64] ;  /* 0x0000001a2229b981 */ /* 0x000ea4000c1e1100 */
[----:B--2---:R-:W-:-:S04]  /*5c60*/  LOP3.LUT R41, R41, 0xff, RZ, 0xc0, !PT ;  /* 0x000000ff29297812 */ /* 0x004fc800078ec0ff */
[----:B------:R-:W-:-:S05]  /*5c70*/  F2FP.F16.E4M3.UNPACK_B R41, R41 ;  /* 0x00000029ff29723e */ /* 0x000fca00020006ff */
[----:B------:R-:W-:-:S05]  /*5c80*/  HADD2.F32 R204, -RZ, R41.H0_H0 ;  /* 0x20000029ffcc7230 */ /* 0x000fca0000004100 */
[----:B------:R-:W-:-:S04]  /*5c90*/  FMUL R41, R204, R5 ;  /* 0x00000005cc297220 */ /* 0x000fc80000400000 */
[----:B------:R-:W-:-:S05]  /*5ca0*/  FFMA R41, R140, R4, R41 ;  /* 0x000000048c297223 */ /* 0x000fca0000000029 */
[----:B------:R-:W-:-:S05]  /*5cb0*/  F2FP.SATFINITE.E4M3.F32.PACK_AB_MERGE_C R41, RZ, R41, RZ ;  /* 0x00000029ff29723e */ /* 0x000fca00048070ff */
[----:B------:R0:W-:Y:S02]  /*5cc0*/  @!P3 STG.E.U8 desc[UR26][R48.64], R41 ;  /* 0x000000293000b986 */ /* 0x0001e4000c10111a */
[----:B0-----:R-:W-:-:S06]  /*5cd0*/  PRMT R41, RZ, 0x7610, R41 ;  /* 0x00007610ff297816 */ /* 0x001fcc0000000029 */
[----:B------:R-:W2:Y:S01]  /*5ce0*/  @!P1 LDG.E.U8 R41, desc[UR26][R34.64+0x1] ;  /* 0x0000011a22299981 */ /* 0x000ea2000c1e1100 */
[----:B------:R-:W-:Y:S02]  /*5cf0*/  ISETP.LT.OR P4, PT, R25, 0xa, !P5 ;  /* 0x0000000a1900780c */ /* 0x000fe40006f81670 */
[----:B------:R-:W-:-:S04]  /*5d00*/  LOP3.LUT R40, R40, 0xfffffffd, RZ, 0xc0, !PT ;  /* 0xfffffffd28287812 */ /* 0x000fc800078ec0ff */
[----:B------:R-:W-:-:S07]  /*5d10*/  @P5 LOP3.LUT R40, R40, 0x2, RZ, 0xfc, !PT ;  /* 0x0000000228285812 */ /* 0x000fce00078efcff */
[----:B------:R-:W-:-:S04]  /*5d20*/  @!P4 IADD3 R140, P5, P6, R10, R28, R11 ;  /* 0x0000001c0a8cc210 */ /* 0x000fc80007ebe00b */
[----:B------:R-:W-:Y:S02]  /*5d30*/  @!P4 IADD3.X R203, R7, R24, R8, P5, P6 ;  /* 0x0000001807cbc210 */ /* 0x000fe40002fec408 */
[----:B------:R-:W-:-:S13]  /*5d40*/  ISETP.LT.OR P5, PT, R25, 0x11, !P2 ;  /* 0x000000111900780c */ /* 0x000fda00057a1670 */
[----:B------:R-:W-:-:S04]  /*5d50*/  @!P5 IADD3 R20, P3, P6, R10, R28, R9 ;  /* 0x0000001c0a14d210 */ /* 0x000fc80007e7e009 */
[----:B------:R-:W-:Y:S02]  /*5d60*/  @!P5 IADD3.X R18, R7, R24, R6, P3, P6 ;  /* 0x000000180712d210 */ /* 0x000fe40001fec406 */
[----:B--2---:R-:W-:-:S04]  /*5d70*/  LOP3.LUT R41, R41, 0xff, RZ, 0xc0, !PT ;  /* 0x000000ff29297812 */ /* 0x004fc800078ec0ff */
[----:B------:R-:W-:-:S05]  /*5d80*/  F2FP.F16.E4M3.UNPACK_B R41, R41 ;  /* 0x00000029ff29723e */ /* 0x000fca00020006ff */
[----:B------:R-:W-:-:S05]  /*5d90*/  HADD2.F32 R41, -RZ, R41.H0_H0 ;  /* 0x20000029ff297230 */ /* 0x000fca0000004100 */
[----:B------:R-:W-:-:S04]  /*5da0*/  FMUL R41, R41, R5 ;  /* 0x0000000529297220 */ /* 0x000fc80000400000 */
[----:B------:R-:W-:-:S05]  /*5db0*/  FFMA R178, R178, R4, R41 ;  /* 0x00000004b2b27223 */ /* 0x000fca0000000029 */
[----:B------:R-:W-:-:S05]  /*5dc0*/  F2FP.SATFINITE.E4M3.F32.PACK_AB_MERGE_C R49, RZ, R178, RZ ;  /* 0x000000b2ff31723e */ /* 0x000fca00048070ff */
[----:B------:R0:W-:Y:S01]  /*5dd0*/  @!P1 STG.E.U8 desc[UR26][R38.64+0x1], R49 ;  /* 0x0000013126009986 */ /* 0x0001e2000c10111a */
[----:B------:R-:W-:-:S13]  /*5de0*/  ISETP.LT.OR P1, PT, R25, 0x12, !P2 ;  /* 0x000000121900780c */ /* 0x000fda0005721670 */
[----:B------:R-:W-:-:S04]  /*5df0*/  @!P1 IADD3 R15, P3, P6, R10, R28, R9 ;  /* 0x0000001c0a0f9210 */ /* 0x000fc80007e7e009 */
[----:B------:R-:W-:Y:S02]  /*5e00*/  @!P1 IADD3.X R17, R7, R24, R6, P3, P6 ;  /* 0x0000001807119210 */ /* 0x000fe40001fec406 */
[----:B------:R-:W-:Y:S02]  /*5e10*/  ISETP.LT.OR P3, PT, R25, 0x9, !P0 ;  /* 0x000000091900780c */ /* 0x000fe40004761670 */
[----:B------:R-:W-:-:S11]  /*5e20*/  PRMT R41, RZ, 0x7610, R41 ;  /* 0x00007610ff297816 */ /* 0x000fd60000000029 */
        /* <DEDUP_REMOVED lines=11> */
[----:B------:R-:W-:Y:S02]  /*5ee0*/  ISETP.LT.OR P3, PT, R25, 0xa, !P0 ;  /* 0x0000000a1900780c */ /* 0x000fe40004761670 */
[----:B------:R-:W-:-:S11]  /*5ef0*/  PRMT R41, RZ, 0x7610, R41 ;  /* 0x00007610ff297816 */ /* 0x000fd60000000029 */
[----:B------:R-:W2:Y:S01]  /*5f00*/  @!P3 LDG.E.U8 R41, desc[UR26][R32.64+0x9] ;  /* 0x0000091a2029b981 */ /* 0x000ea2000c1e1100 */
[----:B0-----:R-:W0:Y:S01]  /*5f10*/  @!P3 LDC.64 R38, c[0x0][0x5c0] ;  /* 0x00017000ff26bb82 */ /* 0x001e220000000a00 */
[----:B------:R-:W-:-:S04]  /*5f20*/  LOP3.LUT R3, R3, 0xfffeffff, RZ, 0xc0, !PT ;  /* 0xfffeffff03037812 */ /* 0x000fc800078ec0ff */
[----:B------:R-:W-:-:S04]  /*5f30*/  @P5 LOP3.LUT R3, R3, 0x10000, RZ, 0xfc, !PT ;  /* 0x0001000003035812 */ /* 0x000fc800078efcff */
[----:B------:R-:W-:Y:S02]  /*5f40*/  LOP3.LUT R3, R3, 0xffff7fff, RZ, 0xc0, !PT ;  /* 0xffff7fff03037812 */ /* 0x000fe400078ec0ff */
[----:B------:R-:W-:Y:S02]  /*5f50*/  LOP3.LUT R40, R40, 0xfffffffe, RZ, 0xc0, !PT ;  /* 0xfffffffe28287812 */ /* 0x000fe400078ec0ff */
[----:B------:R-:W-:Y:S02]  /*5f60*/  @P1 LOP3.LUT R3, R3, 0x8000, RZ, 0xfc, !PT ;  /* 0x0000800003031812 */ /* 0x000fe400078efcff */
[----:B------:R-:W-:Y:S02]  /*5f70*/  @P4 LOP3.LUT R40, R40, 0x1, RZ, 0xfc, !PT ;  /* 0x0000000128284812 */ /* 0x000fe400078efcff */
[----:B------:R-:W-:Y:S02]  /*5f80*/  LOP3.LUT P4, RZ, R3, 0x8, RZ, 0xc0, !PT ;  /* 0x0000000803ff7812 */ /* 0x000fe4000788c0ff */
[----:B0-----:R-:W-:-:S05]  /*5f90*/  @!P3 IADD3 R38, P6, R28, R38, RZ ;  /* 0x000000261c26b210 */ /* 0x001fca0007fde0ff */
[----:B------:R-:W-:Y:S01]  /*5fa0*/  @!P3 IMAD.X R39, R24, 0x1, R39, P6 ;  /* 0x000000011827b824 */ /* 0x000fe200030e0627 */
[----:B--2---:R-:W-:-:S04]  /*5fb0*/  LOP3.LUT R41, R41, 0xff, RZ, 0xc0, !PT ;  /* 0x000000ff29297812 */ /* 0x004fc800078ec0ff */
[----:B------:R-:W-:-:S05]  /*5fc0*/  F2FP.F16.E4M3.UNPACK_B R41, R41 ;  /* 0x00000029ff29723e */ /* 0x000fca00020006ff */
[----:B------:R-:W-:-:S05]  /*5fd0*/  HADD2.F32 R41, -RZ, R41.H0_H0 ;  /* 0x20000029ff297230 */ /* 0x000fca0000004100 */
[----:B------:R-:W-:-:S04]  /*5fe0*/  FMUL R41, R41, R5 ;  /* 0x0000000529297220 */ /* 0x000fc80000400000 */
[----:B------:R-:W-:-:S05]  /*5ff0*/  FFMA R41, R174, R4, R41 ;  /* 0x00000004ae297223 */ /* 0x000fca0000000029 */
[----:B------:R-:W-:Y:S02]  /*6000*/  F2FP.SATFINITE.E4M3.F32.PACK_AB_MERGE_C R49, RZ, R41, RZ ;  /* 0x00000029ff31723e */ /* 0x000fe400048070ff */
[----:B------:R-:W-:-:S03]  /*6010*/  PRMT R41, RZ, 0x7610, R41 ;  /* 0x00007610ff297816 */ /* 0x000fc60000000029 */
[----:B------:R0:W-:Y:S04]  /*6020*/  @!P3 STG.E.U8 desc[UR26][R38.64+0x9], R49 ;  /* 0x000009312600b986 */ /* 0x0001e8000c10111a */
[----:B------:R-:W2:Y:S01]  /*6030*/  @!P4 LDG.E.U8 R41, desc[UR26][R34.64+0x8] ;  /* 0x0000081a2229c981 */ /* 0x000ea2000c1e1100 */
[----:B------:R-:W-:Y:S02]  /*6040*/  LOP3.LUT P0, RZ, R3, 0x10, RZ, 0xc0, !PT ;  /* 0x0000001003ff7812 */ /* 0x000fe4000780c0ff */
[----:B0-----:R-:W-:Y:S02]  /*6050*/  PRMT R38, RZ, 0x7610, R38 ;  /* 0x00007610ff267816 */ /* 0x001fe40000000026 */
[----:B--2---:R-:W-:-:S04]  /*6060*/  LOP3.LUT R41, R41, 0xff, RZ, 0xc0, !PT ;  /* 0x000000ff29297812 */ /* 0x004fc800078ec0ff */
[----:B------:R-:W-:-:S05]  /*6070*/  F2FP.F16.E4M3.UNPACK_B R41, R41 ;  /* 0x00000029ff29723e */ /* 0x000fca00020006ff */
[----:B------:R-:W-:-:S05]  /*6080*/  HADD2.F32 R48, -RZ, R41.H0_H0 ;  /* 0x20000029ff307230 */ /* 0x000fca0000004100 */
[----:B------:R-:W-:-:S04]  /*6090*/  FMUL R48, R48, R5 ;  /* 0x0000000530307220 */ /* 0x000fc80000400000 */
[----:B------:R-:W-:-:S05]  /*60a0*/  FFMA R171, R171, R4, R48 ;  /* 0x00000004abab7223 */ /* 0x000fca0000000030 */
[----:B------:R-:W-:-:S05]  /*60b0*/  F2FP.SATFINITE.E4M3.F32.PACK_AB_MERGE_C R171, RZ, R171, RZ ;  /* 0x000000abffab723e */ /* 0x000fca00048070ff */
[----:B------:R-:W-:Y:S04]  /*60c0*/  @!P4 STG.E.U8 desc[UR26][R70.64+0x8], R171 ;  /* 0x000008ab4600c986 */ /* 0x000fe8000c10111a */
[----:B------:R-:W2:Y:S01]  /*60d0*/  @!P0 LDG.E.U8 R38, desc[UR26][R34.64+0x9] ;  /* 0x0000091a22268981 */ /* 0x000ea2000c1e1100 */
[C---:B------:R-:W-:Y:S02]  /*60e0*/  ISETP.LT.OR P1, PT, R25.reuse, 0x19, !P2 ;  /* 0x000000191900780c */ /* 0x040fe40005721670 */
[----:B------:R-:W-:Y:S02]  /*60f0*/  ISETP.LT.OR P5, PT, R25, 0x1a, !P2 ;  /* 0x0000001a1900780c */ /* 0x000fe400057a1670 */
[----:B------:R-:W-:-:S09]  /*6100*/  LOP3.LUT R3, R3, 0xffffdfff, RZ, 0xc0, !PT ;  /* 0xffffdfff03037812 */ /* 0x000fd200078ec0ff */
[C-C-:B------:R-:W-:Y:S02]  /*6110*/  @!P1 IADD3 R229, P3, P6, R10.reuse, R28, R9.reuse ;  /* 0x0000001c0ae59210 */ /* 0x140fe40007e7e009 */
[----:B------:R-:W-:Y:S02]  /*6120*/  @P1 LOP3.LUT R3, R3, 0x2000, RZ, 0xfc, !PT ;  /* 0x0000200003031812 */ /* 0x000fe400078efcff */
[----:B------:R-:W-:Y:S02]  /*6130*/  @!P1 IADD3.X R16, R7, R24, R6, P3, P6 ;  /* 0x0000001807109210 */ /* 0x000fe40001fec406 */
[C---:B------:R-:W-:Y:S02]  /*6140*/  LOP3.LUT P1, RZ, R3.reuse, 0x400, RZ, 0xc0, !PT ;  /* 0x0000040003ff7812 */ /* 0x040fe4000782c0ff */
[----:B------:R-:W-:Y:S02]  /*6150*/  LOP3.LUT R3, R3, 0xfffff7ff, RZ, 0xc0, !PT ;  /* 0xfffff7ff03037812 */ /* 0x000fe400078ec0ff */
[----:B------:R-:W-:-:S02]  /*6160*/  @!P5 IADD3 R14, P3, P6, R10, R28, R9 ;  /* 0x0000001c0a0ed210 */ /* 0x000fc40007e7e009 */
[----:B------:R-:W-:Y:S02]  /*6170*/  @P5 LOP3.LUT R3, R3, 0x800, RZ, 0xfc, !PT ;  /* 0x0000080003035812 */ /* 0x000fe400078efcff */
[----:B------:R-:W-:Y:S02]  /*6180*/  @!P5 IADD3.X R13, R7, R24, R6, P3, P6 ;  /* 0x00000018070dd210 */ /* 0x000fe40001fec406 */
[----:B------:R-:W-:-:S04]  /*6190*/  LOP3.LUT P5, RZ, R40, 0x2, RZ, 0xc0, !PT ;  /* 0x0000000228ff7812 */ /* 0x000fc800078ac0ff */
[----:B------:R-:W-:-:S13]  /*61a0*/  ISETP.LT.OR P4, PT, R25, 0x11, !P5 ;  /* 0x000000111900780c */ /* 0x000fda0006f81670 */
[----:B------:R-:W-:-:S04]  /*61b0*/  @!P4 IADD3 R12, P3, P6, R10, R28, R11 ;  /* 0x0000001c0a0cc210 */ /* 0x000fc80007e7e00b */
[----:B------:R-:W-:Y:S02]  /*61c0*/  @!P4 IADD3.X R0, R7, R24, R8, P3, P6 ;  /* 0x000000180700c210 */ /* 0x000fe40001fec408 */
[----:B------:R-:W-:Y:S02]  /*61d0*/  IADD3 R39, P3, R37, 0x80, RZ ;  /* 0x0000008025277810 */ /* 0x000fe40007f7e0ff */
[----:B------:R-:W-:-:S04]  /*61e0*/  LOP3.LUT R3, R3, 0xfffffdff, RZ, 0xc0, !PT ;  /* 0xfffffdff03037812 */ /* 0x000fc800078ec0ff */
[----:B------:R-:W-:Y:S02]  /*61f0*/  @P4 LOP3.LUT R3, R3, 0x200, RZ, 0xfc, !PT ;  /* 0x0000020003034812 */ /* 0x000fe400078efcff */
[----:B------:R-:W-:Y:S02]  /*6200*/  LOP3.LUT P4, RZ, R40, 0x1, RZ, 0xc0, !PT ;  /* 0x0000000128ff7812 */ /* 0x000fe4000788c0ff */
[----:B--2---:R-:W-:-:S04]  /*6210*/  LOP3.LUT R38, R38, 0xff, RZ, 0xc0, !PT ;  /* 0x000000ff26267812 */ /* 0x004fc800078ec0ff */
[----:B------:R-:W-:-:S05]  /*6220*/  F2FP.F16.E4M3.UNPACK_B R38, R38 ;  /* 0x00000026ff26723e */ /* 0x000fca00020006ff */
[----:B------:R-:W-:-:S05]  /*6230*/  HADD2.F32 R38, -RZ, R38.H0_H0 ;  /* 0x20000026ff267230 */ /* 0x000fca0000004100 */
[----:B------:R-:W-:-:S04]  /*6240*/  FMUL R38, R38, R5 ;  /* 0x0000000526267220 */ /* 0x000fc80000400000 */
[----:B------:R-:W-:-:S05]  /*6250*/  FFMA R38, R163, R4, R38 ;  /* 0x00000004a3267223 */ /* 0x000fca0000000026 */
[----:B------:R-:W-:Y:S01]  /*6260*/  F2FP.SATFINITE.E4M3.F32.PACK_AB_MERGE_C R41, RZ, R38, RZ ;  /* 0x00000026ff29723e */ /* 0x000fe200048070ff */
[----:B------:R-:W-:-:S04]  /*6270*/  IMAD.X R38, RZ, RZ, R213, P3 ;  /* 0x000000ffff267224 */ /* 0x000fc800018e06d5 */
[----:B------:R-:W-:-:S04]  /*6280*/  IMAD R38, R38, UR6, RZ ;  /* 0x0000000626267c24 */ /* 0x000fc8000f8e02ff */
[C---:B------:R-:W-:Y:S02]  /*6290*/  IMAD R40, R39.reuse, UR7, R38 ;  /* 0x0000000727287c24 */ /* 0x040fe4000f8e0226 */
[----:B------:R-:W-:-:S03]  /*62a0*/  IMAD.WIDE.U32 R38, R39, UR6, R30 ;  /* 0x0000000627267c25 */ /* 0x000fc6000f8e001e */
[----:B------:R-:W-:-:S04]  /*62b0*/  IADD3 R38, P3, R38, UR8, RZ ;  /* 0x0000000826267c10 */ /* 0x000fc8000ff7e0ff */
[--C-:B------:R-:W-:Y:S02]  /*62c0*/  IADD3.X R39, R39, UR9, R40.reuse, P3, !PT ;  /* 0x0000000927277c10 */ /* 0x100fe40009ffe428 */
[----:B------:R-:W-:Y:S01]  /*62d0*/  PRMT R40, RZ, 0x7610, R40 ;  /* 0x00007610ff287816 */ /* 0x000fe20000000028 */
[----:B------:R0:W-:Y:S05]  /*62e0*/  @!P0 STG.E.U8 desc[UR26][R62.64+0x9], R41 ;  /* 0x000009293e008986 */ /* 0x0001ea000c10111a */
[----:B------:R-:W2:Y:S01]  /*62f0*/  @!P1 LDG.E.U8 R40, desc[UR26][R38.64] ;  /* 0x0000001a26289981 */ /* 0x000ea2000c1e1100 */
[----:B------:R-:W-:Y:S02]  /*6300*/  ISETP.LT.OR P0, PT, R25, 0x12, !P5 ;  /* 0x000000121900780c */ /* 0x000fe40006f01670 */
[----:B------:R-:W-:-:S11]  /*6310*/  LOP3.LUT R3, R3, 0xffffffef, RZ, 0xc0, !PT ;  /* 0xffffffef03037812 */ /* 0x000fd600078ec0ff */
[----:B------:R-:W-:Y:S02]  /*6320*/  @P0 LOP3.LUT R3, R3, 0x10, RZ, 0xfc, !PT ;  /* 0x0000001003030812 */ /* 0x000fe400078efcff */
[----:B------:R-:W-:Y:S02]  /*6330*/  @!P0 IADD3 R228, P3, P6, R10, R28, R11 ;  /* 0x0000001c0ae48210 */ /* 0x000fe40007e7e00b */
[----:B------:R-:W-:Y:S02]  /*6340*/  LOP3.LUT R3, R3, 0xfffffff7, RZ, 0xc0, !PT ;  /* 0xfffffff703037812 */ /* 0x000fe400078ec0ff */
[----:B------:R-:W-:Y:S02]  /*6350*/  @!P0 IADD3.X R227, R7, R24, R8, P3, P6 ;  /* 0x0000001807e38210 */ /* 0x000fe40001fec408 */
[----:B--2---:R-:W-:-:S04]  /*6360*/  LOP3.LUT R40, R40, 0xff, RZ, 0xc0, !PT ;  /* 0x000000ff28287812 */ /* 0x004fc800078ec0ff */
[----:B------:R-:W-:-:S05]  /*6370*/  F2FP.F16.E4M3.UNPACK_B R40, R40 ;  /* 0x00000028ff28723e */ /* 0x000fca00020006ff */
[----:B------:R-:W-:-:S05]  /*6380*/  HADD2.F32 R40, -RZ, R40.H0_H0 ;  /* 0x20000028ff287230 */ /* 0x000fca0000004100 */
[----:B0-----:R-:W-:-:S04]  /*6390*/  FMUL R41, R40, R5 ;  /* 0x0000000528297220 */ /* 0x001fc80000400000 */
[----:B------:R-:W-:-:S05]  /*63a0*/  FFMA R41, R132, R4, R41 ;  /* 0x0000000484297223 */ /* 0x000fca0000000029 */
[----:B------:R-:W-:-:S05]  /*63b0*/  F2FP.SATFINITE.E4M3.F32.PACK_AB_MERGE_C R41, RZ, R41, RZ ;  /* 0x00000029ff29723e */ /* 0x000fca00048070ff */
[----:B------:R0:W-:Y:S01]  /*63c0*/  @!P1 STG.E.U8 desc[UR26][R72.64], R41 ;  /* 0x0000002948009986 */ /* 0x0001e2000c10111a */
[----:B------:R-:W-:-:S13]  /*63d0*/  ISETP.LT.OR P1, PT, R25, 0x19, !P5 ;  /* 0x000000191900780c */ /* 0x000fda0006f21670 */
[----:B------:R-:W-:Y:S02]  /*63e0*/  @!P1 IADD3 R226, P3, P6, R10, R28, R11 ;  /* 0x0000001c0ae29210 */ /* 0x000fe40007e7e00b */
[----:B------:R-:W-:Y:S02]  /*63f0*/  @P1 LOP3.LUT R3, R3, 0x8, RZ, 0xfc, !PT ;  /* 0x0000000803031812 */ /* 0x000fe400078efcff */
[----:B------:R-:W-:Y:S02]  /*6400*/  @!P1 IADD3.X R204, R7, R24, R8, P3, P6 ;  /* 0x0000001807cc9210 */ /* 0x000fe40001fec408 */
[----:B------:R-:W-:Y:S02]  /*6410*/  LOP3.LUT P6, RZ, R3, 0x4000, RZ, 0xc0, !PT ;  /* 0x0000400003ff7812 */ /* 0x000fe400078cc0ff */
[----:B------:R-:W-:-:S11]  /*6420*/  PRMT R40, RZ, 0x7610, R40 ;  /* 0x00007610ff287816 */ /* 0x000fd60000000028 */
[----:B------:R-:W2:Y:S01]  /*6430*/  @!P6 LDG.E.U8 R40, desc[UR26][R38.64+0x1] ;  /* 0x0000011a2628e981 */ /* 0x000ea2000c1e1100 */
[----:B0-----:R-:W-:Y:S02]  /*6440*/  IADD3 R41, P3, R37, 0x88, RZ ;  /* 0x0000008825297810 */ /* 0x001fe40007f7e0ff */
        /* <DEDUP_REMOVED lines=10> */
[----:B------:R-:W-:Y:S01]  /*64f0*/  IMAD.WIDE.U32 R40, R41, UR6, R30 ;  /* 0x0000000629287c25 */ /* 0x000fe2000f8e001e */
[----:B------:R0:W-:Y:S02]  /*6500*/  @!P6 STG.E.U8 desc[UR26][R60.64+0x1], R63 ;  /* 0x0000013f3c00e986 */ /* 0x0001e4000c10111a */
[----:B------:R-:W-:-:S04]  /*6510*/  IADD3 R40, P3, R40, UR8, RZ ;  /* 0x0000000828287c10 */ /* 0x000fc8000ff7e0ff */
[----:B------:R-:W-:Y:S02]  /*6520*/  IADD3.X R41, R41, UR9, R48, P3, !PT ;  /* 0x0000000929297c10 */ /* 0x000fe40009ffe430 */
[----:B------:R-:W1:Y:S01]  /*6530*/  @!P1 LDC.64 R48, c[0x0][0x5c0] ;  /* 0x00017000ff309b82 */ /* 0x000e620000000a00 */
[----:B0-----:R-:W-:-:S06]  /*6540*/  PRMT R60, RZ, 0x7610, R60 ;  /* 0x00007610ff3c7816 */ /* 0x001fcc000000003c */
[----:B------:R-:W2:Y:S01]  /*6550*/  @!P1 LDG.E.U8 R60, desc[UR26][R40.64] ;  /* 0x0000001a283c9981 */ /* 0x000ea2000c1e1100 */
[----:B------:R-:W-:Y:S02]  /*6560*/  LOP3.LUT P0, RZ, R2, 0x80000000, RZ, 0xc0, !PT ;  /* 0x8000000002ff7812 */ /* 0x000fe4000780c0ff */
[----:B-1----:R-:W-:-:S05]  /*6570*/  @!P1 IADD3 R48, P3, R205, R48, RZ ;  /* 0x00000030cd309210 */ /* 0x002fca0007f7e0ff */
        /* <DEDUP_REMOVED lines=10> */
[----:B------:R-:W-:Y:S02]  /*6620*/  ISETP.LT.OR P5, PT, R25, 0x1a, !P5 ;  /* 0x0000001a1900780c */ /* 0x000fe40006fa1670 */
[----:B------:R-:W-:Y:S01]  /*6630*/  LOP3.LUT R3, R3, 0xfffffffd, RZ, 0xc0, !PT ;  /* 0xfffffffd03037812 */ /* 0x000fe200078ec0ff */
[----:B0-----:R-:W0:Y:S10]  /*6640*/  @!P0 LDC.64 R48, c[0x0][0x5c0] ;  /* 0x00017000ff308b82 */ /* 0x001e340000000a00 */
[----:B------:R-:W-:-:S02]  /*6650*/  @!P5 IADD3 R178, P3, P6, R10, R28, R11 ;  /* 0x0000001c0ab2d210 */ /* 0x000fc40007e7e00b */
[----:B------:R-:W-:Y:S02]  /*6660*/  @P5 LOP3.LUT R3, R3, 0x2, RZ, 0xfc, !PT ;  /* 0x0000000203035812 */ /* 0x000fe400078efcff */
[----:B------:R-:W-:Y:S02]  /*6670*/  @!P5 IADD3.X R176, R7, R24, R8, P3, P6 ;  /* 0x0000001807b0d210 */ /* 0x000fe40001fec408 */
[----:B------:R-:W-:Y:S02]  /*6680*/  ISETP.LT.OR P5, PT, R25, 0x21, !P2 ;  /* 0x000000211900780c */ /* 0x000fe400057a1670 */
[----:B------:R-:W-:-:S11]  /*6690*/  LOP3.LUT R3, R3, 0xffffbfff, RZ, 0xc0, !PT ;  /* 0xffffbfff03037812 */ /* 0x000fd600078ec0ff */
[----:B------:R-:W-:Y:S02]  /*66a0*/  @!P5 IADD3 R174, P3, P6, R10, R28, R9 ;  /* 0x0000001c0aaed210 */ /* 0x000fe40007e7e009 */
[----:B------:R-:W-:Y:S02]  /*66b0*/  @P5 LOP3.LUT R3, R3, 0x4000, RZ, 0xfc, !PT ;  /* 0x0000400003035812 */ /* 0x000fe400078efcff */
[----:B------:R-:W-:Y:S02]  /*66c0*/  @!P5 IADD3.X R171, R7, R24, R6, P3, P6 ;  /* 0x0000001807abd210 */ /* 0x000fe40001fec406 */
        /* <DEDUP_REMOVED lines=13> */
[----:B------:R-:W-:-:S11]  /*67a0*/  LOP3.LUT R3, R3, 0xfffffbff, RZ, 0xc0, !PT ;  /* 0xfffffbff03037812 */ /* 0x000fd600078ec0ff */
[----:B------:R-:W-:Y:S02]  /*67b0*/  @!P3 IADD3 R169, P0, P1, R10, R28, R9 ;  /* 0x0000001c0aa9b210 */ /* 0x000fe4000791e009 */
[----:B------:R-:W-:Y:S02]  /*67c0*/  @P3 LOP3.LUT R3, R3, 0x400, RZ, 0xfc, !PT ;  /* 0x0000040003033812 */ /* 0x000fe400078efcff */
[----:B------:R-:W-:Y:S02]  /*67d0*/  @!P3 IADD3.X R163, R7, R24, R6, P0, P1 ;  /* 0x0000001807a3b210 */ /* 0x000fe400007e2406 */
[----:B------:R-:W-:Y:S02]  /*67e0*/  ISETP.LT.OR P3, PT, R25, 0x29, !P2 ;  /* 0x000000291900780c */ /* 0x000fe40005761670 */
[C---:B------:R-:W-:Y:S02]  /*67f0*/  LOP3.LUT P5, RZ, R2.reuse, 0x20000000, RZ, 0xc0, !PT ;  /* 0x2000000002ff7812 */ /* 0x040fe400078ac0ff */
[----:B------:R-:W-:-:S09]  /*6800*/  LOP3.LUT R2, R2, 0xfdffffff, RZ, 0xc0, !PT ;  /* 0xfdffffff02027812 */ /* 0x000fd200078ec0ff */
[----:B------:R-:W-:Y:S02]  /*6810*/  @!P3 IADD3 R159, P0, P1, R10, R28, R9 ;  /* 0x0000001c0a9fb210 */ /* 0x000fe4000791e009 */
[----:B------:R-:W-:Y:S02]  /*6820*/  @P3 LOP3.LUT R2, R2, 0x2000000, RZ, 0xfc, !PT ;  /* 0x0200000002023812 */ /* 0x000fe400078efcff */
[----:B------:R-:W-:Y:S02]  /*6830*/  @!P3 IADD3.X R157, R7, R24, R6, P0, P1 ;  /* 0x00000018079db210 */ /* 0x000fe400007e2406 */
        /* <DEDUP_REMOVED lines=8> */
[----:B------:R0:W-:Y:S04]  /*68c0*/  @!P6 STG.E.U8 desc[UR26][R76.64+0x8], R49 ;  /* 0x000008314c00e986 */ /* 0x0001e8000c10111a */
[----:B------:R-:W2:Y:S01]  /*68d0*/  @!P3 LDG.E.U8 R48, desc[UR26][R38.64+0x9] ;  /* 0x0000091a2630b981 */ /* 0x000ea2000c1e1100 */
[----:B------:R-:W-:Y:S02]  /*68e0*/  ISETP.LT.OR P2, PT, R25, 0x2a, !P2 ;  /* 0x0000002a1900780c */ /* 0x000fe40005741670 */
[----:B------:R-:W-:-:S11]  /*68f0*/  LOP3.LUT R2, R2, 0xfbffffff, RZ, 0xc0, !PT ;  /* 0xfbffffff02027812 */ /* 0x000fd600078ec0ff */
[----:B------:R-:W-:Y:S02]  /*6900*/  @!P2 IADD3 R135, P0, P1, R10, R28, R9 ;  /* 0x0000001c0a87a210 */ /* 0x000fe4000791e009 */
[----:B------:R-:W-:Y:S02]  /*6910*/  @P2 LOP3.LUT R2, R2, 0x4000000, RZ, 0xfc, !PT ;  /* 0x0400000002022812 */ /* 0x000fe400078efcff */
[----:B------:R-:W-:Y:S02]  /*6920*/  @!P2 IADD3.X R132, R7, R24, R6, P0, P1 ;  /* 0x000000180784a210 */ /* 0x000fe400007e2406 */
[----:B------:R-:W-:Y:S02]  /*6930*/  LOP3.LUT P2, RZ, R3, 0x20, RZ, 0xc0, !PT ;  /* 0x0000002003ff7812 */ /* 0x000fe4000784c0ff */
[----:B------:R-:W-:Y:S02]  /*6940*/  PRMT R60, RZ, 0x7610, R60 ;  /* 0x00007610ff3c7816 */ /* 0x000fe4000000003c */
[----:B--2---:R-:W-:-:S04]  /*6950*/  LOP3.LUT R48, R48, 0xff, RZ, 0xc0, !PT ;  /* 0x000000ff30307812 */ /* 0x004fc800078ec0ff */
[----:B------:R-:W-:-:S05]  /*6960*/  F2FP.F16.E4M3.UNPACK_B R48, R48 ;  /* 0x00000030ff30723e */ /* 0x000fca00020006ff */
[----:B------:R-:W-:-:S05]  /*6970*/  HADD2.F32 R48, -RZ, R48.H0_H0 ;  /* 0x20000030ff307230 */ /* 0x000fca0000004100 */
[----:B------:R-:W-:-:S04]  /*6980*/  FMUL R48, R48, R5 ;  /* 0x0000000530307220 */ /* 0x000fc80000400000 */
[----:B------:R-:W-:-:S05]  /*6990*/  FFMA R48, R125, R4, R48 ;  /* 0x000000047d307223 */ /* 0x000fca0000000030 */
[----:B------:R-:W-:Y:S02]  /*69a0*/  F2FP.SATFINITE.E4M3.F32.PACK_AB_MERGE_C R61, RZ, R48, RZ ;  /* 0x00000030ff3d723e */ /* 0x000fe400048070ff */
[----:B0-----:R-:W0:Y:S03]  /*69b0*/  @!P2 LDC.64 R48, c[0x0][0x5c0] ;  /* 0x00017000ff30ab82 */ /* 0x001e260000000a00 */
[----:B------:R1:W-:Y:S04]  /*69c0*/  @!P3 STG.E.U8 desc[UR26][R74.64+0x9], R61 ;  /* 0x0000093d4a00b986 */ /* 0x0003e8000c10111a */
[----:B------:R-:W2:Y:S01]  /*69d0*/  @!P2 LDG.E.U8 R60, desc[UR26][R40.64+0x8] ;  /* 0x0000081a283ca981 */ /* 0x000ea2000c1e1100 */
[----:B------:R-:W-:-:S04]  /*69e0*/  ISETP.GE.AND P6, PT, R36, 0x109, PT ;  /* 0x000001092400780c */ /* 0x000fc80003fc6270 */
[----:B------:R-:W-:-:S13]  /*69f0*/  ISETP.LT.OR P1, PT, R25, 0x21, !P6 ;  /* 0x000000211900780c */ /* 0x000fda0007721670 */
[----:B------:R-:W-:-:S04]  /*6a00*/  @!P1 IADD3 R77, P0, P6, R10, R28, R11 ;  /* 0x0000001c0a4d9210 */ /* 0x000fc80007e1e00b */
[----:B------:R-:W-:Y:S02]  /*6a10*/  @!P1 IADD3.X R76, R7, R24, R8, P0, P6 ;  /* 0x00000018074c9210 */ /* 0x000fe400007ec408 */
[----:B0-----:R-:W-:-:S05]  /*6a20*/  @!P2 IADD3 R48, P0, R216, R48, RZ ;  /* 0x00000030d830a210 */ /* 0x001fca0007f1e0ff */
[----:B------:R-:W-:Y:S01]  /*6a30*/  @!P2 IMAD.X R49, R217, 0x1, R49, P0 ;  /* 0x00000001d931a824 */ /* 0x000fe200000e0631 */
[----:B--2---:R-:W-:-:S04]  /*6a40*/  LOP3.LUT R60, R60, 0xff, RZ, 0xc0, !PT ;  /* 0x000000ff3c3c7812 */ /* 0x004fc800078ec0ff */
[----:B------:R-:W-:-:S05]  /*6a50*/  F2FP.F16.E4M3.UNPACK_B R60, R60 ;  /* 0x0000003cff3c723e */ /* 0x000fca00020006ff */
[----:B------:R-:W-:-:S05]  /*6a60*/  HADD2.F32 R60, -RZ, R60.H0_H0 ;  /* 0x2000003cff3c7230 */ /* 0x000fca0000004100 */
[----:B------:R-:W-:-:S04]  /*6a70*/  FMUL R60, R60, R5 ;  /* 0x000000053c3c7220 */ /* 0x000fc80000400000 */
[----:B------:R-:W-:-:S05]  /*6a80*/  FFMA R60, R123, R4, R60 ;  /* 0x000000047b3c7223 */ /* 0x000fca000000003c */
[----:B-1----:R-:W-:Y:S02]  /*6a90*/  F2FP.SATFINITE.E4M3.F32.PACK_AB_MERGE_C R61, RZ, R60, RZ ;  /* 0x0000003cff3d723e */ /* 0x002fe400048070ff */
[----:B------:R-:W-:-:S03]  /*6aa0*/  PRMT R60, RZ, 0x7610, R60 ;  /* 0x00007610ff3c7816 */ /* 0x000fc6000000003c */
[----:B------:R0:W-:Y:S04]  /*6ab0*/  @!P2 STG.E.U8 desc[UR26][R48.64+0x8], R61 ;  /* 0x0000083d3000a986 */ /* 0x0001e8000c10111a */
[----:B------:R-:W2:Y:S01]  /*6ac0*/  @!P5 LDG.E.U8 R60, desc[UR26][R40.64+0x9] ;  /* 0x0000091a283cd981 */ /* 0x000ea2000c1e1100 */
[----:B------:R-:W-:Y:S01]  /*6ad0*/  ISETP.GE.AND P6, PT, R36, 0x109, PT ;  /* 0x000001092400780c */ /* 0x000fe20003fc6270 */
[----:B0-----:R-:W0:Y:S03]  /*6ae0*/  @!P5 LDC.64 R48, c[0x0][0x5c0] ;  /* 0x00017000ff30db82 */ /* 0x001e260000000a00 */
[----:B------:R-:W-:Y:S02]  /*6af0*/  ISETP.LT.OR P0, PT, R25, 0x22, !P6 ;  /* 0x000000221900780c */ /* 0x000fe40007701670 */
[----:B------:R-:W-:-:S04]  /*6b00*/  LOP3.LUT R2, R2, 0xf7ffffff, RZ, 0xc0, !PT ;  /* 0xf7ffffff02027812 */ /* 0x000fc800078ec0ff */
[----:B------:R-:W-:-:S07]  /*6b10*/  @P1 LOP3.LUT R2, R2, 0x8000000, RZ, 0xfc, !PT ;  /* 0x0800000002021812 */ /* 0x000fce00078efcff */
[----:B------:R-:W-:-:S04]  /*6b20*/  @!P0 IADD3 R75, P1, P6, R10, R28, R11 ;  /* 0x0000001c0a4b8210 */ /* 0x000fc80007e3e00b */
[----:B------:R-:W-:Y:S02]  /*6b30*/  @!P0 IADD3.X R74, R7, R24, R8, P1, P6 ;  /* 0x00000018074a8210 */ /* 0x000fe40000fec408 */
[----:B0-----:R-:W-:-:S05]  /*6b40*/  @!P5 IADD3 R48, P6, R218, R48, RZ ;  /* 0x00000030da30d210 */ /* 0x001fca0007fde0ff */
[----:B------:R-:W-:Y:S01]  /*6b50*/  @!P5 IMAD.X R49, R219, 0x1, R49, P6 ;  /* 0x00000001db31d824 */ /* 0x000fe200030e0631 */
[----:B------:R-:W-:Y:S02]  /*6b60*/  LOP3.LUT P3, RZ, R3, 0x40000000, RZ, 0xc0, !PT ;  /* 0x4000000003ff7812 */ /* 0x000fe4000786c0ff */
        /* <DEDUP_REMOVED lines=11> */
[--C-:B------:R-:W-:Y:S01]  /*6c20*/  IMAD R63, R61, UR7, R60.reuse ;  /* 0x000000073d3f7c24 */ /* 0x100fe2000f8e023c */
[----:B------:R-:W-:Y:S02]  /*6c30*/  IADD3 R48, P5, R48, UR8, RZ ;  /* 0x0000000830307c10 */ /* 0x000fe4000ffbe0ff */
[----:B------:R-:W-:Y:S02]  /*6c40*/  PRMT R60, RZ, 0x7610, R60 ;  /* 0x00007610ff3c7816 */ /* 0x000fe4000000003c */
[----:B------:R-:W-:-:S05]  /*6c50*/  IADD3.X R49, R49, UR9, R63, P5, !PT ;  /* 0x0000000931317c10 */ /* 0x000fca000affe43f */
[----:B------:R-:W2:Y:S01]  /*6c60*/  @!P3 LDG.E.U8 R60, desc[UR26][R48.64] ;  /* 0x0000001a303cb981 */ /* 0x000ea2000c1e1100 */
[----:B------:R-:W-:Y:S02]  /*6c70*/  LOP3.LUT P1, RZ, R3, 0x20000000, RZ, 0xc0, !PT ;  /* 0x2000000003ff7812 */ /* 0x000fe4000782c0ff */
[----:B--2---:R-:W-:-:S04]  /*6c80*/  LOP3.LUT R60, R60, 0xff, RZ, 0xc0, !PT ;  /* 0x000000ff3c3c7812 */ /* 0x004fc800078ec0ff */
[----:B------:R-:W-:-:S05]  /*6c90*/  F2FP.F16.E4M3.UNPACK_B R60, R60 ;  /* 0x0000003cff3c723e */ /* 0x000fca00020006ff */
[----:B------:R-:W-:-:S05]  /*6ca0*/  HADD2.F32 R60, -RZ, R60.H0_H0 ;  /* 0x2000003cff3c7230 */ /* 0x000fca0000004100 */
[----:B------:R-:W-:-:S04]  /*6cb0*/  FMUL R61, R60, R5 ;  /* 0x000000053c3d7220 */ /* 0x000fc80000400000 */
[----:B------:R-:W-:Y:S01]  /*6cc0*/  FFMA R61, R120, R4, R61 ;  /* 0x00000004783d7223 */ /* 0x000fe2000000003d */
[----:B------:R-:W-:-:S04]  /*6cd0*/  PRMT R60, RZ, 0x7610, R60 ;  /* 0x00007610ff3c7816 */ /* 0x000fc8000000003c */
[----:B------:R-:W-:-:S05]  /*6ce0*/  F2FP.SATFINITE.E4M3.F32.PACK_AB_MERGE_C R63, RZ, R61, RZ ;  /* 0x0000003dff3f723e */ /* 0x000fca00048070ff */
[----:B------:R0:W-:Y:S04]  /*6cf0*/  @!P3 STG.E.U8 desc[UR26][R84.64], R63 ;  /* 0x0000003f5400b986 */ /* 0x0001e8000c10111a */
[----:B------:R-:W2:Y:S01]  /*6d00*/  @!P1 LDG.E.U8 R60, desc[UR26][R48.64+0x1] ;  /* 0x0000011a303c9981 */ /* 0x000ea2000c1e1100 */
        /* <DEDUP_REMOVED lines=8> */
[----:B------:R-:W-:-:S05]  /*6d90*/  IADD3 R61, P5, R37, 0x108, RZ ;  /* 0x00000108253d7810 */ /* 0x000fca0007fbe0ff */
[----:B------:R-:W-:-:S04]  /*6da0*/  IMAD.X R60, RZ, RZ, R213, P5 ;  /* 0x000000ffff3c7224 */ /* 0x000fc800028e06d5 */
[----:B------:R-:W-:-:S04]  /*6db0*/  IMAD R60, R60, UR6, RZ ;  /* 0x000000063c3c7c24 */ /* 0x000fc8000f8e02ff */
[C---:B0-----:R-:W-:Y:S02]  /*6dc0*/  IMAD R63, R61.reuse, UR7, R60 ;  /* 0x000000073d3f7c24 */ /* 0x041fe4000f8e023c */
[----:B------:R-:W-:-:S03]  /*6dd0*/  IMAD.WIDE.U32 R60, R61, UR6, R30 ;  /* 0x000000063d3c7c25 */ /* 0x000fc6000f8e001e */
[----:B------:R-:W-:-:S04]  /*6de0*/  IADD3 R60, P5, R60, UR8, RZ ;  /* 0x000000083c3c7c10 */ /* 0x000fc8000ffbe0ff */
[----:B------:R-:W-:Y:S01]  /*6df0*/  IADD3.X R61, R61, UR9, R63, P5, !PT ;  /* 0x000000093d3d7c10 */ /* 0x000fe2000affe43f */
[----:B------:R0:W-:Y:S01]  /*6e00*/  @!P1 STG.E.U8 desc[UR26][R80.64+0x1], R71 ;  /* 0x0000014750009986 */ /* 0x0001e2000c10111a */
[----:B------:R-:W1:Y:S03]  /*6e10*/  @!P2 LDC.64 R62, c[0x0][0x5c0] ;  /* 0x00017000ff3eab82 */ /* 0x000e660000000a00 */
[----:B------:R-:W2:Y:S01]  /*6e20*/  @!P2 LDG.E.U8 R70, desc[UR26][R60.64] ;  /* 0x0000001a3c46a981 */ /* 0x000ea2000c1e1100 */
[----:B------:R-:W-:Y:S02]  /*6e30*/  LOP3.LUT P3, RZ, R3, 0x40, RZ, 0xc0, !PT ;  /* 0x0000004003ff7812 */ /* 0x000fe4000786c0ff */
[----:B-1----:R-:W-:-:S05]  /*6e40*/  @!P2 IADD3 R62, P5, R220, R62, RZ ;  /* 0x0000003edc3ea210 */ /* 0x002fca0007fbe0ff */
[----:B------:R-:W-:Y:S01]  /*6e50*/  @!P2 IMAD.X R63, R221, 0x1, R63, P5 ;  /* 0x00000001dd3fa824 */ /* 0x000fe200028e063f */
[----:B--2---:R-:W-:-:S04]  /*6e60*/  LOP3.LUT R70, R70, 0xff, RZ, 0xc0, !PT ;  /* 0x000000ff46467812 */ /* 0x004fc800078ec0ff */
[----:B------:R-:W-:-:S05]  /*6e70*/  F2FP.F16.E4M3.UNPACK_B R70, R70 ;  /* 0x00000046ff46723e */ /* 0x000fca00020006ff */
[----:B------:R-:W-:-:S05]  /*6e80*/  HADD2.F32 R70, -RZ, R70.H0_H0 ;  /* 0x20000046ff467230 */ /* 0x000fca0000004100 */
[----:B0-----:R-:W-:-:S04]  /*6e90*/  FMUL R71, R70, R5 ;  /* 0x0000000546477220 */ /* 0x001fc80000400000 */
[----:B------:R-:W-:Y:S01]  /*6ea0*/  FFMA R71, R202, R4, R71 ;  /* 0x00000004ca477223 */ /* 0x000fe20000000047 */
[----:B------:R-:W-:-:S04]  /*6eb0*/  PRMT R70, RZ, 0x7610, R70 ;  /* 0x00007610ff467816 */ /* 0x000fc80000000046 */
[----:B------:R-:W-:-:S05]  /*6ec0*/  F2FP.SATFINITE.E4M3.F32.PACK_AB_MERGE_C R71, RZ, R71, RZ ;  /* 0x00000047ff47723e */ /* 0x000fca00048070ff */
[----:B------:R0:W-:Y:S04]  /*6ed0*/  @!P2 STG.E.U8 desc[UR26][R62.64], R71 ;  /* 0x000000473e00a986 */ /* 0x0001e8000c10111a */
[----:B------:R-:W2:Y:S01]  /*6ee0*/  @!P3 LDG.E.U8 R70, desc[UR26][R60.64+0x1] ;  /* 0x0000011a3c46b981 */ /* 0x000ea2000c1e1100 */
[----:B0-----:R-:W0:Y:S01]  /*6ef0*/  @!P3 LDC.64 R62, c[0x0][0x5c0] ;  /* 0x00017000ff3ebb82 */ /* 0x001e220000000a00 */
[----:B------:R-:W-:Y:S02]  /*6f00*/  LOP3.LUT R2, R2, 0xefffffff, RZ, 0xc0, !PT ;  /* 0xefffffff02027812 */ /* 0x000fe400078ec0ff */
[----:B0-----:R-:W-:-:S05]  /*6f10*/  @!P3 IADD3 R62, P5, R222, R62, RZ ;  /* 0x0000003ede3eb210 */ /* 0x001fca0007fbe0ff */
[----:B------:R-:W-:Y:S01]  /*6f20*/  @!P3 IMAD.X R63, R223, 0x1, R63, P5 ;  /* 0x00000001df3fb824 */ /* 0x000fe200028e063f */
[----:B------:R-:W-:Y:S02]  /*6f30*/  IADD3 R71, P5, R37, 0x180, RZ ;  /* 0x0000018025477810 */ /* 0x000fe40007fbe0ff */
[----:B------:R-:W-:-:S04]  /*6f40*/  @P0 LOP3.LUT R2, R2, 0x10000000, RZ, 0xfc, !PT ;  /* 0x1000000002020812 */ /* 0x000fc800078efcff */
[----:B------:R-:W-:Y:S02]  /*6f50*/  LOP3.LUT P1, RZ, R2, 0x8, RZ, 0xc0, !PT ;  /* 0x0000000802ff7812 */ /* 0x000fe4000782c0ff */
[----:B--2---:R-:W-:-:S04]  /*6f60*/  LOP3.LUT R70, R70, 0xff, RZ, 0xc0, !PT ;  /* 0x000000ff46467812 */ /* 0x004fc800078ec0ff */
[----:B------:R-:W-:-:S05]  /*6f70*/  F2FP.F16.E4M3.UNPACK_B R70, R70 ;  /* 0x00000046ff46723e */ /* 0x000fca00020006ff */
[----:B------:R-:W-:-:S05]  /*6f80*/  HADD2.F32 R70, -RZ, R70.H0_H0 ;  /* 0x20000046ff467230 */ /* 0x000fca0000004100 */
[----:B------:R-:W-:-:S04]  /*6f90*/  FMUL R70, R70, R5 ;  /* 0x0000000546467220 */ /* 0x000fc80000400000 */
[----:B------:R-:W-:-:S05]  /*6fa0*/  FFMA R70, R201, R4, R70 ;  /* 0x00000004c9467223 */ /* 0x000fca0000000046 */
[----:B------:R-:W-:Y:S01]  /*6fb0*/  F2FP.SATFINITE.E4M3.F32.PACK_AB_MERGE_C R81, RZ, R70, RZ ;  /* 0x00000046ff51723e */ /* 0x000fe200048070ff */
[----:B------:R-:W-:Y:S01]  /*6fc0*/  IMAD.X R70, RZ, RZ, R213, P5 ;  /* 0x000000ffff467224 */ /* 0x000fe200028e06d5 */
[----:B------:R-:W-:-:S03]  /*6fd0*/  IADD3 R37, P5, R37, 0x188, RZ ;  /* 0x0000018825257810 */ /* 0x000fc60007fbe0ff */
[----:B------:R0:W-:Y:S01]  /*6fe0*/  @!P3 STG.E.U8 desc[UR26][R62.64+0x1], R81 ;  /* 0x000001513e00b986 */ /* 0x0001e2000c10111a */
[----:B------:R-:W-:Y:S02]  /*6ff0*/  IMAD R70, R70, UR6, RZ ;  /* 0x0000000646467c24 */ /* 0x000fe4000f8e02ff */
[----:B------:R-:W-:Y:S02]  /*7000*/  IMAD.X R212, RZ, RZ, R213, P5 ;  /* 0x000000ffffd47224 */ /* 0x000fe400028e06d5 */
[C---:B------:R-:W-:Y:S02]  /*7010*/  IMAD R73, R71.reuse, UR7, R70 ;  /* 0x0000000747497c24 */ /* 0x040fe4000f8e0246 */
[----:B------:R-:W-:Y:S02]  /*7020*/  IMAD R212, R212, UR6, RZ ;  /* 0x00000006d4d47c24 */ /* 0x000fe4000f8e02ff */
[----:B0-----:R-:W-:-:S04]  /*7030*/  IMAD.WIDE.U32 R62, R71, UR6, R30 ;  /* 0x00000006473e7c25 */ /* 0x001fc8000f8e001e */
[----:B------:R-:W-:Y:S01]  /*7040*/  IMAD.WIDE.U32 R30, R37, UR6, R30 ;  /* 0x00000006251e7c25 */ /* 0x000fe2000f8e001e */
[----:B------:R-:W-:-:S03]  /*7050*/  IADD3 R62, P5, R62, UR8, RZ ;  /* 0x000000083e3e7c10 */ /* 0x000fc6000ffbe0ff */
[----:B------:R-:W-:Y:S01]  /*7060*/  IMAD R37, R37, UR7, R212 ;  /* 0x0000000725257c24 */ /* 0x000fe2000f8e02d4 */
[----:B------:R-:W-:Y:S02]  /*7070*/  IADD3.X R63, R63, UR9, R73, P5, !PT ;  /* 0x000000093f3f7c10 */ /* 0x000fe4000affe449 */
[----:B------:R-:W-:-:S04]  /*7080*/  IADD3 R30, P5, R30, UR8, RZ ;  /* 0x000000081e1e7c10 */ /* 0x000fc8000ffbe0ff */
[--C-:B------:R-:W-:Y:S02]  /*7090*/  IADD3.X R31, R31, UR9, R37.reuse, P5, !PT ;  /* 0x000000091f1f7c10 */ /* 0x100fe4000affe425 */
[----:B------:R-:W-:-:S06]  /*70a0*/  PRMT R37, RZ, 0x7610, R37 ;  /* 0x00007610ff257816 */ /* 0x000fcc0000000025 */
[----:B------:R-:W2:Y:S01]  /*70b0*/  @!P1 LDG.E.U8 R37, desc[UR26][R48.64+0x8] ;  /* 0x0000081a30259981 */ /* 0x000ea2000c1e1100 */
[----:B------:R-:W-:Y:S02]  /*70c0*/  LOP3.LUT P2, RZ, R3, 0x80000000, RZ, 0xc0, !PT ;  /* 0x8000000003ff7812 */ /* 0x000fe4000784c0ff */
        /* <DEDUP_REMOVED lines=16> */
[----:B------:R-:W-:Y:S02]  /*71d0*/  F2FP.SATFINITE.E4M3.F32.PACK_AB_MERGE_C R81, RZ, R70, RZ ;  /* 0x00000046ff51723e */ /* 0x000fe400048070ff */
[----:B------:R-:W1:Y:S03]  /*71e0*/  @!P3 LDC.64 R70, c[0x0][0x5c0] ;  /* 0x00017000ff46bb82 */ /* 0x000e660000000a00 */
[----:B------:R-:W-:Y:S04]  /*71f0*/  @!P2 STG.E.U8 desc[UR26][R88.64+0x9], R81 ;  /* 0x000009515800a986 */ /* 0x000fe8000c10111a */
[----:B------:R-:W2:Y:S01]  /*7200*/  @!P3 LDG.E.U8 R37, desc[UR26][R60.64+0x8] ;  /* 0x0000081a3c25b981 */ /* 0x000ea2000c1e1100 */
[----:B-1----:R-:W-:-:S05]  /*7210*/  @!P3 IADD3 R70, P5, R224, R70, RZ ;  /* 0x00000046e046b210 */ /* 0x002fca0007fbe0ff */
[----:B------:R-:W-:Y:S01]  /*7220*/  @!P3 IMAD.X R71, R225, 0x1, R71, P5 ;  /* 0x00000001e147b824 */ /* 0x000fe200028e0647 */
[----:B--2---:R-:W-:-:S04]  /*7230*/  LOP3.LUT R37, R37, 0xff, RZ, 0xc0, !PT ;  /* 0x000000ff25257812 */ /* 0x004fc800078ec0ff */
[----:B------:R-:W-:-:S05]  /*7240*/  F2FP.F16.E4M3.UNPACK_B R37, R37 ;  /* 0x00000025ff25723e */ /* 0x000fca00020006ff */
[----:B------:R-:W-:-:S05]  /*7250*/  HADD2.F32 R72, -RZ, R37.H0_H0 ;  /* 0x20000025ff487230 */ /* 0x000fca0000004100 */
[----:B------:R-:W-:-:S04]  /*7260*/  FMUL R37, R72, R5 ;  /* 0x0000000548257220 */ /* 0x000fc80000400000 */
[----:B------:R-:W-:-:S05]  /*7270*/  FFMA R37, R198, R4, R37 ;  /* 0x00000004c6257223 */ /* 0x000fca0000000025 */
[----:B0-----:R-:W-:Y:S02]  /*7280*/  F2FP.SATFINITE.E4M3.F32.PACK_AB_MERGE_C R73, RZ, R37, RZ ;  /* 0x00000025ff49723e */ /* 0x001fe400048070ff */
[----:B------:R-:W-:-:S03]  /*7290*/  PRMT R37, RZ, 0x7610, R37 ;  /* 0x00007610ff257816 */ /* 0x000fc60000000025 */
[----:B------:R0:W-:Y:S04]  /*72a0*/  @!P3 STG.E.U8 desc[UR26][R70.64+0x8], R73 ;  /* 0x000008494600b986 */ /* 0x0001e8000c10111a */
        /* <DEDUP_REMOVED lines=11> */
[----:B------:R-:W-:-:S04]  /*7360*/  ISETP.GE.AND P4, PT, R36, 0x181, PT ;  /* 0x000001812400780c */ /* 0x000fc80003f86270 */
[----:B------:R-:W-:-:S13]  /*7370*/  ISETP.LT.OR P5, PT, R25, 0x1, !P4 ;  /* 0x000000011900780c */ /* 0x000fda00067a1670 */
[----:B0-----:R-:W0:Y:S01]  /*7380*/  @!P5 LDC.64 R70, c[0x0][0x5c0] ;  /* 0x00017000ff46db82 */ /* 0x001e220000000a00 */
[----:B------:R-:W-:Y:S02]  /*7390*/  @!P5 IMAD.MOV.U32 R72, RZ, RZ, R28 ;  /* 0x000000ffff48d224 */ /* 0x000fe400078e001c */
[----:B------:R-:W-:Y:S02]  /*73a0*/  @!P5 IMAD.MOV.U32 R73, RZ, RZ, R24 ;  /* 0x000000ffff49d224 */ /* 0x000fe400078e0018 */
[----:B------:R-:W-:-:S04]  /*73b0*/  @!P5 IMAD.WIDE.U32 R72, R26, 0x180, R72 ;  /* 0x000001801a48d825 */ /* 0x000fc800078e0048 */
[----:B------:R-:W-:Y:S01]  /*73c0*/  @!P5 IMAD R37, R27, 0x180, RZ ;  /* 0x000001801b25d824 */ /* 0x000fe200078e02ff */
[----:B0-----:R-:W-:-:S04]  /*73d0*/  @!P5 IADD3 R70, P6, R72, R70, RZ ;  /* 0x000000464846d210 */ /* 0x001fc80007fde0ff */
[--C-:B------:R-:W-:Y:S02]  /*73e0*/  @!P5 IADD3.X R71, R71, R73, R37.reuse, P6, !PT ;  /* 0x000000494747d210 */ /* 0x100fe400037fe425 */
        /* <DEDUP_REMOVED lines=39> */
[----:B------:R-:W-:-:S13]  /*7660*/  ISETP.LT.OR P5, PT, R25, 0x9, !P4 ;  /* 0x000000091900780c */ /* 0x000fda00067a1670 */
[----:B------:R-:W-:Y:S02]  /*7670*/  @!P5 IMAD.MOV.U32 R72, RZ, RZ, R28 ;  /* 0x000000ffff48d224 */ /* 0x000fe400078e001c */
[----:B0-----:R-:W-:Y:S02]  /*7680*/  @!P5 IMAD.MOV.U32 R73, RZ, RZ, R24 ;  /* 0x000000ffff49d224 */ /* 0x001fe400078e0018 */
[----:B------:R-:W-:Y:S01]  /*7690*/  @!P5 IMAD.WIDE.U32 R72, R26, 0x180, R72 ;  /* 0x000001801a48d825 */ /* 0x000fe200078e0048 */
[----:B--2---:R-:W-:-:S04]  /*76a0*/  LOP3.LUT R37, R37, 0xff, RZ, 0xc0, !PT ;  /* 0x000000ff25257812 */ /* 0x004fc800078ec0ff */
[----:B------:R-:W-:-:S05]  /*76b0*/  F2FP.F16.E4M3.UNPACK_B R37, R37 ;  /* 0x00000025ff25723e */ /* 0x000fca00020006ff */
[----:B------:R-:W-:-:S05]  /*76c0*/  HADD2.F32 R70, -RZ, R37.H0_H0 ;  /* 0x20000025ff467230 */ /* 0x000fca0000004100 */
[----:B------:R-:W-:-:S04]  /*76d0*/  FMUL R70, R70, R5 ;  /* 0x0000000546467220 */ /* 0x000fc80000400000 */
[----:B------:R-:W-:-:S05]  /*76e0*/  FFMA R70, R193, R4, R70 ;  /* 0x00000004c1467223 */ /* 0x000fca0000000046 */
[----:B------:R-:W-:Y:S02]  /*76f0*/  F2FP.SATFINITE.E4M3.F32.PACK_AB_MERGE_C R85, RZ, R70, RZ ;  /* 0x00000046ff55723e */ /* 0x000fe400048070ff */
[----:B------:R-:W0:Y:S01]  /*7700*/  @!P5 LDC.64 R70, c[0x0][0x5c0] ;  /* 0x00017000ff46db82 */ /* 0x000e220000000a00 */
[----:B------:R-:W-:Y:S02]  /*7710*/  @!P5 IMAD R37, R27, 0x180, RZ ;  /* 0x000001801b25d824 */ /* 0x000fe400078e02ff */
[----:B------:R-:W-:Y:S01]  /*7720*/  @!P3 STG.E.U8 desc[UR26][R116.64+0x1], R85 ;  /* 0x000001557400b986 */ /* 0x000fe2000c10111a */
        /* <DEDUP_REMOVED lines=9> */
[----:B-1----:R-:W-:-:S05]  /*77c0*/  F2FP.SATFINITE.E4M3.F32.PACK_AB_MERGE_C R81, RZ, R37, RZ ;  /* 0x00000025ff51723e */ /* 0x002fca00048070ff */
        /* <DEDUP_REMOVED lines=29> */
[----:B------:R-:W-:Y:S04]  /*79a0*/  @!P2 STG.E.U8 desc[UR26][R210.64+0x8], R81 ;  /* 0x00000851d200a986 */ /* 0x000fe8000c10111a */
[----:B------:R-:W2:Y:S01]  /*79b0*/  @!P3 LDG.E.U8 R37, desc[UR26][R30.64+0x9] ;  /* 0x0000091a1e25b981 */ /* 0x000ea2000c1e1100 */
[----:B------:R-:W-:-:S04]  /*79c0*/  ISETP.GE.AND P2, PT, R36, 0x1, PT ;  /* 0x000000012400780c */ /* 0x000fc80003f46270 */
[----:B------:R-:W-:Y:S02]  /*79d0*/  ISETP.LT.OR P5, PT, R25, 0x11, !P2 ;  /* 0x000000111900780c */ /* 0x000fe400057a1670 */
[----:B--2---:R-:W-:-:S04]  /*79e0*/  LOP3.LUT R37, R37, 0xff, RZ, 0xc0, !PT ;  /* 0x000000ff25257812 */ /* 0x004fc800078ec0ff */
[----:B------:R-:W-:-:S05]  /*79f0*/  F2FP.F16.E4M3.UNPACK_B R37, R37 ;  /* 0x00000025ff25723e */ /* 0x000fca00020006ff */
[----:B0-----:R-:W-:-:S05]  /*7a00*/  HADD2.F32 R70, -RZ, R37.H0_H0 ;  /* 0x20000025ff467230 */ /* 0x001fca0000004100 */
[----:B------:R-:W-:-:S04]  /*7a10*/  FMUL R70, R70, R5 ;  /* 0x0000000546467220 */ /* 0x000fc80000400000 */
[----:B------:R-:W-:Y:S01]  /*7a20*/  FFMA R70, R189, R4, R70 ;  /* 0x00000004bd467223 */ /* 0x000fe20000000046 */
[----:B------:R-:W-:-:S04]  /*7a30*/  PRMT R37, RZ, 0x7610, R37 ;  /* 0x00007610ff257816 */ /* 0x000fc80000000025 */
[----:B------:R-:W-:Y:S02]  /*7a40*/  F2FP.SATFINITE.E4M3.F32.PACK_AB_MERGE_C R73, RZ, R70, RZ ;  /* 0x00000046ff49723e */ /* 0x000fe400048070ff */
[----:B------:R-:W0:Y:S03]  /*7a50*/  @!P5 LDC.64 R70, c[0x0][0x5c0] ;  /* 0x00017000ff46db82 */ /* 0x000e260000000a00 */
[----:B------:R1:W-:Y:S04]  /*7a60*/  @!P3 STG.E.U8 desc[UR26][R118.64+0x9], R73 ;  /* 0x000009497600b986 */ /* 0x0003e8000c10111a */
[----:B------:R-:W2:Y:S01]  /*7a70*/  @!P5 LDG.E.U8 R37, desc[UR26][R32.64+0x10] ;  /* 0x0000101a2025d981 */ /* 0x000ea2000c1e1100 */
[----:B0-----:R-:W-:-:S05]  /*7a80*/  @!P5 IADD3 R70, P6, R28, R70, RZ ;  /* 0x000000461c46d210 */ /* 0x001fca0007fde0ff */
[----:B------:R-:W-:Y:S01]  /*7a90*/  @!P5 IMAD.X R71, R24, 0x1, R71, P6 ;  /* 0x000000011847d824 */ /* 0x000fe200030e0647 */
[----:B--2---:R-:W-:-:S04]  /*7aa0*/  LOP3.LUT R37, R37, 0xff, RZ, 0xc0, !PT ;  /* 0x000000ff25257812 */ /* 0x004fc800078ec0ff */
[----:B------:R-:W-:-:S05]  /*7ab0*/  F2FP.F16.E4M3.UNPACK_B R37, R37 ;  /* 0x00000025ff25723e */ /* 0x000fca00020006ff */
[----:B------:R-:W-:-:S05]  /*7ac0*/  HADD2.F32 R72, -RZ, R37.H0_H0 ;  /* 0x20000025ff487230 */ /* 0x000fca0000004100 */
[----:B------:R-:W-:-:S04]  /*7ad0*/  FMUL R37, R72, R5 ;  /* 0x0000000548257220 */ /* 0x000fc80000400000 */
[----:B------:R-:W-:-:S05]  /*7ae0*/  FFMA R37, R188, R4, R37 ;  /* 0x00000004bc257223 */ /* 0x000fca0000000025 */
[----:B-1----:R-:W-:-:S05]  /*7af0*/  F2FP.SATFINITE.E4M3.F32.PACK_AB_MERGE_C R73, RZ, R37, RZ ;  /* 0x00000025ff49723e */ /* 0x002fca00048070ff */
[----:B------:R0:W-:Y:S01]  /*7b00*/  @!P5 STG.E.U8 desc[UR26][R70.64+0x10], R73 ;  /* 0x000010494600d986 */ /* 0x0001e2000c10111a */
[----:B------:R-:W-:Y:S02]  /*7b10*/  ISETP.LT.OR P5, PT, R25, 0x12, !P2 ;  /* 0x000000121900780c */ /* 0x000fe400057a1670 */
[----:B------:R-:W-:-:S11]  /*7b20*/  PRMT R37, RZ, 0x7610, R37 ;  /* 0x00007610ff257816 */ /* 0x000fd60000000025 */
[----:B------:R-:W2:Y:S01]  /*7b30*/  @!P5 LDG.E.U8 R37, desc[UR26][R32.64+0x11] ;  /* 0x0000111a2025d981 */ /* 0x000ea2000c1e1100 */
[----:B0-----:R-:W0:Y:S01]  /*7b40*/  @!P5 LDC.64 R70, c[0x0][0x5c0] ;  /* 0x00017000ff46db82 */ /* 0x001e220000000a00 */
[----:B------:R-:W-:Y:S02]  /*7b50*/  LOP3.LUT P1, RZ, R2, 0x800000, RZ, 0xc0, !PT ;  /* 0x0080000002ff7812 */ /* 0x000fe4000782c0ff */
[----:B0-----:R-:W-:-:S05]  /*7b60*/  @!P5 IADD3 R70, P6, R28, R70, RZ ;  /* 0x000000461c46d210 */ /* 0x001fca0007fde0ff */
[----:B------:R-:W-:Y:S01]  /*7b70*/  @!P5 IMAD.X R71, R24, 0x1, R71, P6 ;  /* 0x000000011847d824 */ /* 0x000fe200030e0647 */
        /* <DEDUP_REMOVED lines=68> */
[----:B0-----:R-:W-:-:S05]  /*7fc0*/  HADD2.F32 R70, -RZ, R37.H0_H0 ;  /* 0x20000025ff467230 */ /* 0x001fca0000004100 */
        /* <DEDUP_REMOVED lines=15> */
[----:B------:R-:W3:Y:S01]  /*80c0*/  @!P6 LDG.E.U8 R37, desc[UR26][R38.64+0x11] ;  /* 0x0000111a2625e981 */ /* 0x000ee2000c1e1100 */
[----:B------:R-:W-:Y:S02]  /*80d0*/  LOP3.LUT P1, RZ, R3, 0x10000, RZ, 0xc0, !PT ;  /* 0x0001000003ff7812 */ /* 0x000fe4000782c0ff */
[----:B---3--:R-:W-:-:S04]  /*80e0*/  LOP3.LUT R37, R37, 0xff, RZ, 0xc0, !PT ;  /* 0x000000ff25257812 */ /* 0x008fc800078ec0ff */
[----:B------:R-:W-:-:S05]  /*80f0*/  F2FP.F16.E4M3.UNPACK_B R37, R37 ;  /* 0x00000025ff25723e */ /* 0x000fca00020006ff */
[----:B------:R-:W-:-:S05]  /*8100*/  HADD2.F32 R70, -RZ, R37.H0_H0 ;  /* 0x20000025ff467230 */ /* 0x000fca0000004100 */
[----:B------:R-:W-:-:S04]  /*8110*/  FMUL R70, R70, R5 ;  /* 0x0000000546467220 */ /* 0x000fc80000400000 */
[----:B------:R-:W-:Y:S01]  /*8120*/  FFMA R70, R179, R4, R70 ;  /* 0x00000004b3467223 */ /* 0x000fe20000000046 */
[----:B------:R-:W-:-:S04]  /*8130*/  PRMT R37, RZ, 0x7610, R37 ;  /* 0x00007610ff257816 */ /* 0x000fc80000000025 */
[----:B-1----:R-:W-:Y:S02]  /*8140*/  F2FP.SATFINITE.E4M3.F32.PACK_AB_MERGE_C R81, RZ, R70, RZ ;  /* 0x00000046ff51723e */ /* 0x002fe400048070ff */
[----:B0-----:R-:W0:Y:S03]  /*8150*/  @!P1 LDC.64 R70, c[0x0][0x5c0] ;  /* 0x00017000ff469b82 */ /* 0x001e260000000a00 */
[----:B------:R-:W-:Y:S04]  /*8160*/  @!P6 STG.E.U8 desc[UR26][R98.64+0x11], R81 ;  /* 0x000011516200e986 */ /* 0x000fe8000c10111a */
[----:B------:R-:W3:Y:S01]  /*8170*/  @!P1 LDG.E.U8 R37, desc[UR26][R40.64+0x10] ;  /* 0x0000101a28259981 */ /* 0x000ee2000c1e1100 */
[----:B------:R-:W-:-:S02]  /*8180*/  LOP3.LUT P3, RZ, R3, 0x8000, RZ, 0xc0, !PT ;  /* 0x0000800003ff7812 */ /* 0x000fc4000786c0ff */
[----:B0-----:R-:W-:Y:S02]  /*8190*/  @!P1 IADD3 R70, P5, R20, R70, RZ ;  /* 0x0000004614469210 */ /* 0x001fe40007fbe0ff */
[----:B------:R-:W-:Y:S01]  /*81a0*/  LOP3.LUT P6, RZ, R2, 0x200, RZ, 0xc0, !PT ;  /* 0x0000020002ff7812 */ /* 0x000fe200078cc0ff */
[----:B------:R-:W4:Y:S02]  /*81b0*/  LDL.LU R20, [R1+0x38] ;  /* 0x0000380001147983 */ /* 0x000f240000300800 */
[----:B------:R-:W-:Y:S01]  /*81c0*/  @!P1 IMAD.X R71, R18, 0x1, R71, P5 ;  /* 0x0000000112479824 */ /* 0x000fe200028e0647 */
[----:B------:R-:W-:Y:S01]  /*81d0*/  LOP3.LUT P0, RZ, R2, 0x10000000, RZ, 0xc0, !PT ;  /* 0x1000000002ff7812 */ /* 0x000fe2000780c0ff */
[----:B------:R-:W4:Y:S01]  /*81e0*/  LDL.LU R18, [R1+0x34] ;  /* 0x0000340001127983 */ /* 0x000f220000300800 */
[----:B---3--:R-:W-:-:S04]  /*81f0*/  LOP3.LUT R37, R37, 0xff, RZ, 0xc0, !PT ;  /* 0x000000ff25257812 */ /* 0x008fc800078ec0ff */
[----:B------:R-:W-:-:S05]  /*8200*/  F2FP.F16.E4M3.UNPACK_B R37, R37 ;  /* 0x00000025ff25723e */ /* 0x000fca00020006ff */
[----:B------:R-:W-:-:S05]  /*8210*/  HADD2.F32 R72, -RZ, R37.H0_H0 ;  /* 0x20000025ff487230 */ /* 0x000fca0000004100 */
[----:B------:R-:W-:-:S04]  /*8220*/  FMUL R72, R72, R5 ;  /* 0x0000000548487220 */ /* 0x000fc80000400000 */
[----:B------:R-:W-:Y:S01]  /*8230*/  FFMA R72, R177, R4, R72 ;  /* 0x00000004b1487223 */ /* 0x000fe20000000048 */
[----:B------:R-:W-:-:S04]  /*8240*/  PRMT R37, RZ, 0x7610, R37 ;  /* 0x00007610ff257816 */ /* 0x000fc80000000025 */
[----:B--2---:R-:W-:-:S05]  /*8250*/  F2FP.SATFINITE.E4M3.F32.PACK_AB_MERGE_C R73, RZ, R72, RZ ;  /* 0x00000048ff49723e */ /* 0x004fca00048070ff */
[----:B------:R0:W-:Y:S04]  /*8260*/  @!P1 STG.E.U8 desc[UR26][R70.64+0x10], R73 ;  /* 0x0000104946009986 */ /* 0x0001e8000c10111a */
[----:B------:R-:W2:Y:S01]  /*8270*/  @!P3 LDG.E.U8 R37, desc[UR26][R40.64+0x11] ;  /* 0x0000111a2825b981 */ /* 0x000ea2000c1e1100 */
[----:B0-----:R-:W0:Y:S02]  /*8280*/  @!P3 LDC.64 R70, c[0x0][0x5c0] ;  /* 0x00017000ff46bb82 */ /* 0x001e240000000a00 */
[----:B0-----:R-:W-:Y:S02]  /*8290*/  @!P3 IADD3 R70, P5, R15, R70, RZ ;  /* 0x000000460f46b210 */ /* 0x001fe40007fbe0ff */
[----:B------:R-:W-:Y:S01]  /*82a0*/  LOP3.LUT P1, RZ, R3, 0x2000, RZ, 0xc0, !PT ;  /* 0x0000200003ff7812 */ /* 0x000fe2000782c0ff */
[----:B------:R-:W3:Y:S02]  /*82b0*/  LDL.LU R15, [R1+0x30] ;  /* 0x00003000010f7983 */ /* 0x000ee40000300800 */
[----:B------:R-:W-:Y:S01]  /*82c0*/  @!P3 IMAD.X R71, R17, 0x1, R71, P5 ;  /* 0x000000011147b824 */ /* 0x000fe200028e0647 */
[----:B------:R-:W-:Y:S01]  /*82d0*/  LOP3.LUT P5, RZ, R2, 0x1000, RZ, 0xc0, !PT ;  /* 0x0000100002ff7812 */ /* 0x000fe200078ac0ff */
[----:B------:R-:W3:Y:S01]  /*82e0*/  LDL.LU R17, [R1+0x2c] ;  /* 0x00002c0001117983 */ /* 0x000ee20000300800 */
        /* <DEDUP_REMOVED lines=8> */
[----:B------:R-:W2:Y:S02]  /*8370*/  @!P5 LDG.E.U8 R37, desc[UR26][R38.64+0x18] ;  /* 0x0000181a2625d981 */ /* 0x000ea4000c1e1100 */
[----:B--2---:R-:W-:-:S04]  /*8380*/  LOP3.LUT R37, R37, 0xff, RZ, 0xc0, !PT ;  /* 0x000000ff25257812 */ /* 0x004fc800078ec0ff */
[----:B------:R-:W-:-:S05]  /*8390*/  F2FP.F16.E4M3.UNPACK_B R37, R37 ;  /* 0x00000025ff25723e */ /* 0x000fca00020006ff */
[----:B------:R-:W-:-:S05]  /*83a0*/  HADD2.F32 R72, -RZ, R37.H0_H0 ;  /* 0x20000025ff487230 */ /* 0x000fca0000004100 */
[----:B------:R-:W-:-:S04]  /*83b0*/  FMUL R72, R72, R5 ;  /* 0x0000000548487220 */ /* 0x000fc80000400000 */
[----:B------:R-:W-:Y:S01]  /*83c0*/  FFMA R72, R173, R4, R72 ;  /* 0x00000004ad487223 */ /* 0x000fe20000000048 */
[----:B------:R-:W-:-:S04]  /*83d0*/  PRMT R37, RZ, 0x7610, R37 ;  /* 0x00007610ff257816 */ /* 0x000fc80000000025 */
[----:B------:R-:W-:-:S05]  /*83e0*/  F2FP.SATFINITE.E4M3.F32.PACK_AB_MERGE_C R81, RZ, R72, RZ ;  /* 0x00000048ff51723e */ /* 0x000fca00048070ff */
[----:B------:R-:W-:Y:S04]  /*83f0*/  @!P5 STG.E.U8 desc[UR26][R96.64+0x18], R81 ;  /* 0x000018516000d986 */ /* 0x000fe8000c10111a */
[----:B------:R-:W2:Y:S02]  /*8400*/  @!P6 LDG.E.U8 R37, desc[UR26][R38.64+0x19] ;  /* 0x0000191a2625e981 */ /* 0x000ea4000c1e1100 */
[----:B--2---:R-:W-:-:S04]  /*8410*/  LOP3.LUT R37, R37, 0xff, RZ, 0xc0, !PT ;  /* 0x000000ff25257812 */ /* 0x004fc800078ec0ff */
[----:B------:R-:W-:-:S05]  /*8420*/  F2FP.F16.E4M3.UNPACK_B R37, R37 ;  /* 0x00000025ff25723e */ /* 0x000fca00020006ff */
[----:B0-----:R-:W-:-:S05]  /*8430*/  HADD2.F32 R70, -RZ, R37.H0_H0 ;  /* 0x20000025ff467230 */ /* 0x001fca0000004100 */
[----:B------:R-:W-:Y:S02]  /*8440*/  FMUL R37, R70, R5 ;  /* 0x0000000546257220 */ /* 0x000fe40000400000 */
[----:B------:R-:W0:Y:S02]  /*8450*/  @!P1 LDC.64 R70, c[0x0][0x5c0] ;  /* 0x00017000ff469b82 */ /* 0x000e240000000a00 */
[----:B------:R-:W-:-:S05]  /*8460*/  FFMA R37, R172, R4, R37 ;  /* 0x00000004ac257223 */ /* 0x000fca0000000025 */
[----:B------:R-:W-:Y:S02]  /*8470*/  F2FP.SATFINITE.E4M3.F32.PACK_AB_MERGE_C R73, RZ, R37, RZ ;  /* 0x00000025ff49723e */ /* 0x000fe400048070ff */
[----:B------:R-:W-:-:S03]  /*8480*/  PRMT R37, RZ, 0x7610, R37 ;  /* 0x00007610ff257816 */ /* 0x000fc60000000025 */
[----:B------:R1:W-:Y:S04]  /*8490*/  @!P6 STG.E.U8 desc[UR26][R94.64+0x19], R73 ;  /* 0x000019495e00e986 */ /* 0x0003e8000c10111a */
[----:B------:R-:W2:Y:S01]  /*84a0*/  @!P1 LDG.E.U8 R37, desc[UR26][R40.64+0x18] ;  /* 0x0000181a28259981 */ /* 0x000ea2000c1e1100 */
[----:B------:R-:W-:Y:S02]  /*84b0*/  LOP3.LUT P3, RZ, R3, 0x800, RZ, 0xc0, !PT ;  /* 0x0000080003ff7812 */ /* 0x000fe4000786c0ff */
[----:B0-----:R-:W-:-:S05]  /*84c0*/  @!P1 IADD3 R70, P5, R229, R70, RZ ;  /* 0x00000046e5469210 */ /* 0x001fca0007fbe0ff */
[----:B------:R-:W-:Y:S01]  /*84d0*/  @!P1 IMAD.X R71, R16, 0x1, R71, P5 ;  /* 0x0000000110479824 */ /* 0x000fe200028e0647 */
[----:B------:R-:W-:Y:S01]  /*84e0*/  LOP3.LUT P6, RZ, R2, 0x80, RZ, 0xc0, !PT ;  /* 0x0000008002ff7812 */ /* 0x000fe200078cc0ff */
[----:B------:R-:W3:Y:S01]  /*84f0*/  LDL.LU R16, [R1+0x28] ;  /* 0x0000280001107983 */ /* 0x000ee20000300800 */
        /* <DEDUP_REMOVED lines=15> */
[----:B------:R0:W5:Y:S01]  /*85f0*/  LDL.LU R13, [R1+0x20] ;  /* 0x00002000010d7983 */ /* 0x0001620000300800 */
        /* <DEDUP_REMOVED lines=17> */
[----:B------:R-:W4:Y:S02]  /*8710*/  @!P6 LDG.E.U8 R37, desc[UR26][R48.64+0x11] ;  /* 0x0000111a3025e981 */ /* 0x000f24000c1e1100 */
[----:B----4-:R-:W-:-:S04]  /*8720*/  LOP3.LUT R37, R37, 0xff, RZ, 0xc0, !PT ;  /* 0x000000ff25257812 */ /* 0x010fc800078ec0ff */
[----:B------:R-:W-:-:S05]  /*8730*/  F2FP.F16.E4M3.UNPACK_B R37, R37 ;  /* 0x00000025ff25723e */ /* 0x000fca00020006ff */
[----:B-1----:R-:W-:-:S05]  /*8740*/  HADD2.F32 R70, -RZ, R37.H0_H0 ;  /* 0x20000025ff467230 */ /* 0x002fca0000004100 */
[----:B------:R-:W-:-:S04]  /*8750*/  FMUL R70, R70, R5 ;  /* 0x0000000546467220 */ /* 0x000fc80000400000 */
[----:B------:R-:W-:Y:S01]  /*8760*/  FFMA R70, R165, R4, R70 ;  /* 0x00000004a5467223 */ /* 0x000fe20000000046 */
[----:B------:R-:W-:-:S04]  /*8770*/  PRMT R37, RZ, 0x7610, R37 ;  /* 0x00007610ff257816 */ /* 0x000fc80000000025 */
[----:B------:R-:W-:Y:S02]  /*8780*/  F2FP.SATFINITE.E4M3.F32.PACK_AB_MERGE_C R73, RZ, R70, RZ ;  /* 0x00000046ff49723e */ /* 0x000fe400048070ff */
[----:B------:R-:W1:Y:S03]  /*8790*/  @!P1 LDC.64 R70, c[0x0][0x5c0] ;  /* 0x00017000ff469b82 */ /* 0x000e660000000a00 */
[----:B------:R4:W-:Y:S04]  /*87a0*/  @!P6 STG.E.U8 desc[UR26][R86.64+0x11], R73 ;  /* 0x000011495600e986 */ /* 0x0009e8000c10111a */
[----:B------:R-:W3:Y:S01]  /*87b0*/  @!P1 LDG.E.U8 R37, desc[UR26][R60.64+0x10] ;  /* 0x0000101a3c259981 */ /* 0x000ee2000c1e1100 */
[----:B------:R-:W-:-:S13]  /*87c0*/  LOP3.LUT P3, RZ, R3, 0x10, RZ, 0xc0, !PT ;  /* 0x0000001003ff7812 */ /* 0x000fda000786c0ff */
[----:B--2---:R-:W2:Y:S01]  /*87d0*/  @!P3 LDC.64 R80, c[0x0][0x5c0] ;  /* 0x00017000ff50bb82 */ /* 0x004ea20000000a00 */
[----:B-1----:R-:W-:Y:S02]  /*87e0*/  @!P1 IADD3 R70, P5, R12, R70, RZ ;  /* 0x000000460c469210 */ /* 0x002fe40007fbe0ff */
[----:B------:R-:W-:Y:S01]  /*87f0*/  LOP3.LUT P6, RZ, R2, 0x4, RZ, 0xc0, !PT ;  /* 0x0000000402ff7812 */ /* 0x000fe200078cc0ff */
[----:B------:R0:W5:Y:S02]  /*8800*/  LDL.LU R12, [R1+0x1c] ;  /* 0x00001c00010c7983 */ /* 0x0001640000300800 */
[----:B------:R-:W-:Y:S02]  /*8810*/  @!P1 IMAD.X R71, R0, 0x1, R71, P5 ;  /* 0x0000000100479824 */ /* 0x000fe400028e0647 */
[----:B------:R0:W5:Y:S01]  /*8820*/  LDL.LU R0, [R1+0x18] ;  /* 0x0000180001007983 */ /* 0x0001620000300800 */
[----:B---3--:R-:W-:-:S04]  /*8830*/  LOP3.LUT R37, R37, 0xff, RZ, 0xc0, !PT ;  /* 0x000000ff25257812 */ /* 0x008fc800078ec0ff */
[----:B------:R-:W-:-:S05]  /*8840*/  F2FP.F16.E4M3.UNPACK_B R37, R37 ;  /* 0x00000025ff25723e */ /* 0x000fca00020006ff */
[----:B------:R-:W-:-:S05]  /*8850*/  HADD2.F32 R72, -RZ, R37.H0_H0 ;  /* 0x20000025ff487230 */ /* 0x000fca0000004100 */
[----:B------:R-:W-:-:S04]  /*8860*/  FMUL R37, R72, R5 ;  /* 0x0000000548257220 */ /* 0x000fc80000400000 */
[----:B------:R-:W-:-:S05]  /*8870*/  FFMA R37, R164, R4, R37 ;  /* 0x00000004a4257223 */ /* 0x000fca0000000025 */
[----:B----4-:R-:W-:Y:S02]  /*8880*/  F2FP.SATFINITE.E4M3.F32.PACK_AB_MERGE_C R73, RZ, R37, RZ ;  /* 0x00000025ff49723e */ /* 0x010fe400048070ff */
[----:B------:R-:W-:-:S03]  /*8890*/  PRMT R37, RZ, 0x7610, R37 ;  /* 0x00007610ff257816 */ /* 0x000fc60000000025 */
[----:B------:R1:W-:Y:S04]  /*88a0*/  @!P1 STG.E.U8 desc[UR26][R70.64+0x10], R73 ;  /* 0x0000104946009986 */ /* 0x0003e8000c10111a */
[----:B------:R-:W3:Y:S01]  /*88b0*/  @!P3 LDG.E.U8 R37, desc[UR26][R60.64+0x11] ;  /* 0x0000111a3c25b981 */ /* 0x000ee2000c1e1100 */
[----:B--2---:R-:W-:-:S05]  /*88c0*/  @!P3 IADD3 R228, P5, R228, R80, RZ ;  /* 0x00000050e4e4b210 */ /* 0x004fca0007fbe0ff */
[----:B------:R-:W-:Y:S01]  /*88d0*/  @!P3 IMAD.X R229, R227, 0x1, R81, P5 ;  /* 0x00000001e3e5b824 */ /* 0x000fe200028e0651 */
[----:B------:R-:W-:Y:S02]  /*88e0*/  LOP3.LUT P5, RZ, R2, 0x40, RZ, 0xc0, !PT ;  /* 0x0000004002ff7812 */ /* 0x000fe400078ac0ff */
[----:B---3--:R-:W-:-:S04]  /*88f0*/  LOP3.LUT R37, R37, 0xff, RZ, 0xc0, !PT ;  /* 0x000000ff25257812 */ /* 0x008fc800078ec0ff */
[----:B------:R-:W-:-:S05]  /*8900*/  F2FP.F16.E4M3.UNPACK_B R37, R37 ;  /* 0x00000025ff25723e */ /* 0x000fca00020006ff */
[----:B------:R-:W-:-:S05]  /*8910*/  HADD2.F32 R72, -RZ, R37.H0_H0 ;  /* 0x20000025ff487230 */ /* 0x000fca0000004100 */
[----:B------:R-:W-:-:S04]  /*8920*/  FMUL R37, R72, R5 ;  /* 0x0000000548257220 */ /* 0x000fc80000400000 */
[----:B------:R-:W-:-:S05]  /*8930*/  FFMA R37, R162, R4, R37 ;  /* 0x00000004a2257223 */ /* 0x000fca0000000025 */
[----:B-1----:R-:W-:Y:S02]  /*8940*/  F2FP.SATFINITE.E4M3.F32.PACK_AB_MERGE_C R71, RZ, R37, RZ ;  /* 0x00000025ff47723e */ /* 0x002fe400048070ff */
[----:B------:R-:W-:-:S03]  /*8950*/  PRMT R37, RZ, 0x7610, R37 ;  /* 0x00007610ff257816 */ /* 0x000fc60000000025 */
        /* <DEDUP_REMOVED lines=10> */
[----:B------:R-:W3:Y:S01]  /*8a00*/  @!P6 LDG.E.U8 R37, desc[UR26][R48.64+0x19] ;  /* 0x0000191a3025e981 */ /* 0x000ee2000c1e1100 */
[----:B------:R-:W-:-:S13]  /*8a10*/  LOP3.LUT P1, RZ, R3, 0x8, RZ, 0xc0, !PT ;  /* 0x0000000803ff7812 */ /* 0x000fda000782c0ff */
[----:B------:R-:W4:Y:S01]  /*8a20*/  @!P1 LDC.64 R80, c[0x0][0x5c0] ;  /* 0x00017000ff509b82 */ /* 0x000f220000000a00 */
        /* <DEDUP_REMOVED lines=8> */
[----:B------:R-:W3:Y:S01]  /*8ab0*/  @!P1 LDG.E.U8 R37, desc[UR26][R60.64+0x18] ;  /* 0x0000181a3c259981 */ /* 0x000ee2000c1e1100 */
[----:B------:R-:W-:Y:S02]  /*8ac0*/  LOP3.LUT P3, RZ, R3, 0x2, RZ, 0xc0, !PT ;  /* 0x0000000203ff7812 */ /* 0x000fe4000786c0ff */
[----:B----4-:R-:W-:-:S05]  /*8ad0*/  @!P1 IADD3 R226, P5, R226, R80, RZ ;  /* 0x00000050e2e29210 */ /* 0x010fca0007fbe0ff */
[----:B------:R-:W-:-:S06]  /*8ae0*/  @!P1 IMAD.X R227, R204, 0x1, R81, P5 ;  /* 0x00000001cce39824 */ /* 0x000fcc00028e0651 */
[----:B--2---:R-:W2:Y:S01]  /*8af0*/  @!P3 LDC.64 R72, c[0x0][0x5c0] ;  /* 0x00017000ff48bb82 */ /* 0x004ea20000000a00 */
        /* <DEDUP_REMOVED lines=9> */
[----:B--2---:R-:W-:-:S05]  /*8b90*/  @!P3 IADD3 R178, P5, R178, R72, RZ ;  /* 0x00000048b2b2b210 */ /* 0x004fca0007fbe0ff */
[----:B------:R-:W-:Y:S01]  /*8ba0*/  @!P3 IMAD.X R179, R176, 0x1, R73, P5 ;  /* 0x00000001b0b3b824 */ /* 0x000fe200028e0649 */
[----:B------:R-:W-:-:S13]  /*8bb0*/  ISETP.LT.OR P5, PT, R25, 0x11, !P4 ;  /* 0x000000111900780c */ /* 0x000fda00067a1670 */
[----:B------:R-:W2:Y:S01]  /*8bc0*/  @!P5 LDC.64 R78, c[0x0][0x5c0] ;  /* 0x00017000ff4edb82 */ /* 0x000ea20000000a00 */
[----:B-1----:R-:W-:Y:S01]  /*8bd0*/  @!P5 IMAD.MOV.U32 R71, RZ, RZ, R24 ;  /* 0x000000ffff47d224 */ /* 0x002fe200078e0018 */
[----:B---3--:R-:W-:-:S04]  /*8be0*/  LOP3.LUT R37, R37, 0xff, RZ, 0xc0, !PT ;  /* 0x000000ff25257812 */ /* 0x008fc800078ec0ff */
[----:B------:R-:W-:-:S05]  /*8bf0*/  F2FP.F16.E4M3.UNPACK_B R37, R37 ;  /* 0x00000025ff25723e */ /* 0x000fca00020006ff */
[----:B------:R-:W-:-:S05]  /*8c00*/  HADD2.F32 R70, -RZ, R37.H0_H0 ;  /* 0x20000025ff467230 */ /* 0x000fca0000004100 */
[----:B------:R-:W-:Y:S01]  /*8c10*/  FMUL R37, R70, R5 ;  /* 0x0000000546257220 */ /* 0x000fe20000400000 */
[----:B------:R-:W-:-:S03]  /*8c20*/  @!P5 IMAD.MOV.U32 R70, RZ, RZ, R28 ;  /* 0x000000ffff46d224 */ /* 0x000fc600078e001c */
[----:B------:R-:W-:Y:S01]  /*8c30*/  FFMA R37, R156, R4, R37 ;  /* 0x000000049c257223 */ /* 0x000fe20000000025 */
[----:B------:R-:W-:-:S04]  /*8c40*/  @!P5 IMAD.WIDE.U32 R70, R26, 0x180, R70 ;  /* 0x000001801a46d825 */ /* 0x000fc800078e0046 */
[----:B------:R-:W-:Y:S01]  /*8c50*/  F2FP.SATFINITE.E4M3.F32.PACK_AB_MERGE_C R73, RZ, R37, RZ ;  /* 0x00000025ff49723e */ /* 0x000fe200048070ff */
[----:B------:R-:W-:Y:S01]  /*8c60*/  @!P5 IMAD R37, R27, 0x180, RZ ;  /* 0x000001801b25d824 */ /* 0x000fe200078e02ff */
[----:B--2---:R-:W-:-:S04]  /*8c70*/  @!P5 IADD3 R70, P6, R70, R78, RZ ;  /* 0x0000004e4646d210 */ /* 0x004fc80007fde0ff */
[--C-:B------:R-:W-:Y:S02]  /*8c80*/  @!P5 IADD3.X R71, R79, R71, R37.reuse, P6, !PT ;  /* 0x000000474f47d210 */ /* 0x100fe400037fe425 */
[----:B------:R-:W-:Y:S01]  /*8c90*/  PRMT R37, RZ, 0x7610, R37 ;  /* 0x00007610ff257816 */ /* 0x000fe20000000025 */
[----:B------:R-:W-:Y:S05]  /*8ca0*/  @!P3 STG.E.U8 desc[UR26][R178.64+0x19], R73 ;  /* 0x00001949b200b986 */ /* 0x000fea000c10111a */
        /* <DEDUP_REMOVED lines=9> */
[----:B------:R-:W2:Y:S01]  /*8d40*/  @!P5 LDC.64 R80, c[0x0][0x5c0] ;  /* 0x00017000ff50db82 */ /* 0x000ea20000000a00 */
[----:B-1----:R-:W-:Y:S02]  /*8d50*/  @!P5 IMAD.MOV.U32 R70, RZ, RZ, R28 ;  /* 0x000000ffff46d224 */ /* 0x002fe400078e001c */
[----:B------:R-:W-:Y:S02]  /*8d60*/  @!P5 IMAD.MOV.U32 R71, RZ, RZ, R24 ;  /* 0x000000ffff47d224 */ /* 0x000fe400078e0018 */
[----:B------:R-:W-:-:S04]  /*8d70*/  @!P5 IMAD.WIDE.U32 R72, R26, 0x180, R70 ;  /* 0x000001801a48d825 */ /* 0x000fc800078e0046 */
[----:B------:R-:W-:Y:S01]  /*8d80*/  @!P5 IMAD R37, R27, 0x180, RZ ;  /* 0x000001801b25d824 */ /* 0x000fe200078e02ff */
[----:B--2---:R-:W-:-:S04]  /*8d90*/  @!P5 IADD3 R72, P6, R72, R80, RZ ;  /* 0x000000504848d210 */ /* 0x004fc80007fde0ff */
        /* <DEDUP_REMOVED lines=23> */
[----:B------:R-:W-:-:S13]  /*8f10*/  ISETP.LT.OR P5, PT, R25, 0x19, !P4 ;  /* 0x000000191900780c */ /* 0x000fda00067a1670 */
[----:B-1----:R-:W1:Y:S01]  /*8f20*/  @!P5 LDC.64 R78, c[0x0][0x5c0] ;  /* 0x00017000ff4edb82 */ /* 0x002e620000000a00 */
[----:B------:R-:W-:Y:S01]  /*8f30*/  @!P5 IMAD.MOV.U32 R71, RZ, RZ, R24 ;  /* 0x000000ffff47d224 */ /* 0x000fe200078e0018 */
[----:B--2---:R-:W-:-:S04]  /*8f40*/  LOP3.LUT R37, R37, 0xff, RZ, 0xc0, !PT ;  /* 0x000000ff25257812 */ /* 0x004fc800078ec0ff */
        /* <DEDUP_REMOVED lines=8> */
[----:B-1----:R-:W-:-:S04]  /*8fd0*/  @!P5 IADD3 R70, P6, R70, R78, RZ ;  /* 0x0000004e4646d210 */ /* 0x002fc80007fde0ff */
        /* <DEDUP_REMOVED lines=41> */
[----:B------:R-:W-:Y:S02]  /*9270*/  ISETP.LT.OR P5, PT, R25, 0x21, !P2 ;  /* 0x000000211900780c */ /* 0x000fe400057a1670 */
[----:B---3--:R-:W-:-:S04]  /*9280*/  LOP3.LUT R37, R37, 0xff, RZ, 0xc0, !PT ;  /* 0x000000ff25257812 */ /* 0x008fc800078ec0ff */
[----:B------:R-:W-:-:S05]  /*9290*/  F2FP.F16.E4M3.UNPACK_B R37, R37 ;  /* 0x00000025ff25723e */ /* 0x000fca00020006ff */
[----:B------:R-:W-:-:S05]  /*92a0*/  HADD2.F32 R70, -RZ, R37.H0_H0 ;  /* 0x20000025ff467230 */ /* 0x000fca0000004100 */
[----:B------:R-:W-:Y:S02]  /*92b0*/  FMUL R37, R70, R5 ;  /* 0x0000000546257220 */ /* 0x000fe40000400000 */
[----:B-1----:R-:W1:Y:S02]  /*92c0*/  @!P5 LDC.64 R70, c[0x0][0x5c0] ;  /* 0x00017000ff46db82 */ /* 0x002e640000000a00 */
[----:B------:R-:W-:-:S05]  /*92d0*/  FFMA R37, R148, R4, R37 ;  /* 0x0000000494257223 */ /* 0x000fca0000000025 */
[----:B------:R-:W-:Y:S02]  /*92e0*/  F2FP.SATFINITE.E4M3.F32.PACK_AB_MERGE_C R73, RZ, R37, RZ ;  /* 0x00000025ff49723e */ /* 0x000fe400048070ff */
[----:B------:R-:W-:-:S03]  /*92f0*/  PRMT R37, RZ, 0x7610, R37 ;  /* 0x00007610ff257816 */ /* 0x000fc60000000025 */
[----:B------:R3:W-:Y:S04]  /*9300*/  @!P3 STG.E.U8 desc[UR26][R110.64+0x19], R73 ;  /* 0x000019496e00b986 */ /* 0x0007e8000c10111a */
[----:B------:R-:W4:Y:S01]  /*9310*/  @!P5 LDG.E.U8 R37, desc[UR26][R32.64+0x20] ;  /* 0x0000201a2025d981 */ /* 0x000f22000c1e1100 */
[----:B-1----:R-:W-:-:S05]  /*9320*/  @!P5 IADD3 R70, P6, R28, R70, RZ ;  /* 0x000000461c46d210 */ /* 0x002fca0007fde0ff */
[----:B------:R-:W-:Y:S01]  /*9330*/  @!P5 IMAD.X R71, R24, 0x1, R71, P6 ;  /* 0x000000011847d824 */ /* 0x000fe200030e0647 */
[----:B----4-:R-:W-:-:S04]  /*9340*/  LOP3.LUT R37, R37, 0xff, RZ, 0xc0, !PT ;  /* 0x000000ff25257812 */ /* 0x010fc800078ec0ff */
[----:B------:R-:W-:-:S05]  /*9350*/  F2FP.F16.E4M3.UNPACK_B R37, R37 ;  /* 0x00000025ff25723e */ /* 0x000fca00020006ff */
[----:B------:R-:W-:-:S05]  /*9360*/  HADD2.F32 R72, -RZ, R37.H0_H0 ;  /* 0x20000025ff487230 */ /* 0x000fca0000004100 */
[----:B------:R-:W-:-:S04]  /*9370*/  FMUL R72, R72, R5 ;  /* 0x0000000548487220 */ /* 0x000fc80000400000 */
[----:B------:R-:W-:-:S05]  /*9380*/  FFMA R72, R147, R4, R72 ;  /* 0x0000000493487223 */ /* 0x000fca0000000048 */
[----:B--2---:R-:W-:-:S05]  /*9390*/  F2FP.SATFINITE.E4M3.F32.PACK_AB_MERGE_C R79, RZ, R72, RZ ;  /* 0x00000048ff4f723e */ /* 0x004fca00048070ff */
[----:B------:R1:W-:Y:S01]  /*93a0*/  @!P5 STG.E.U8 desc[UR26][R70.64+0x20], R79 ;  /* 0x0000204f4600d986 */ /* 0x0003e2000c10111a */
[----:B------:R-:W-:Y:S02]  /*93b0*/  ISETP.LT.OR P5, PT, R25, 0x22, !P2 ;  /* 0x000000221900780c */ /* 0x000fe400057a1670 */
[----:B------:R-:W-:-:S11]  /*93c0*/  PRMT R37, RZ, 0x7610, R37 ;  /* 0x00007610ff257816 */ /* 0x000fd60000000025 */
[----:B------:R-:W2:Y:S01]  /*93d0*/  @!P5 LDG.E.U8 R37, desc[UR26][R32.64+0x21] ;  /* 0x0000211a2025d981 */ /* 0x000ea2000c1e1100 */
[----:B---3--:R-:W3:Y:S01]  /*93e0*/  @!P5 LDC.64 R72, c[0x0][0x5c0] ;  /* 0x00017000ff48db82 */ /* 0x008ee20000000a00 */
[----:B------:R-:W-:Y:S02]  /*93f0*/  LOP3.LUT P1, RZ, R2, 0x200000, RZ, 0xc0, !PT ;  /* 0x0020000002ff7812 */ /* 0x000fe4000782c0ff */
[----:B---3--:R-:W-:-:S05]  /*9400*/  @!P5 IADD3 R72, P6, R28, R72, RZ ;  /* 0x000000481c48d210 */ /* 0x008fca0007fde0ff */
        /* <DEDUP_REMOVED lines=31> */
[----:B-1----:R-:W-:-:S05]  /*9600*/  @!P5 IADD3 R68, P6, R28, R68, RZ ;  /* 0x000000441c44d210 */ /* 0x002fca0007fde0ff */
[----:B------:R-:W-:Y:S01]  /*9610*/  @!P5 IMAD.X R69, R24, 0x1, R69, P6 ;  /* 0x000000011845d824 */ /* 0x000fe200030e0645 */
[----:B---3--:R-:W-:-:S04]  /*9620*/  LOP3.LUT R37, R37, 0xff, RZ, 0xc0, !PT ;  /* 0x000000ff25257812 */ /* 0x008fc800078ec0ff */
        /* <DEDUP_REMOVED lines=9> */
[----:B------:R-:W3:Y:S01]  /*96c0*/  @!P5 LDC.64 R66, c[0x0][0x5c0] ;  /* 0x00017000ff42db82 */ /* 0x000ee20000000a00 */
        /* <DEDUP_REMOVED lines=36> */
[----:B-1----:R-:W-:-:S04]  /*9910*/  FMUL R33, R32, R5 ;  /* 0x0000000520217220 */ /* 0x002fc80000400000 */
[----:B------:R-:W-:Y:S01]  /*9920*/  FFMA R33, R138, R4, R33 ;  /* 0x000000048a217223 */ /* 0x000fe20000000021 */
[----:B------:R-:W-:-:S04]  /*9930*/  PRMT R32, RZ, 0x7610, R32 ;  /* 0x00007610ff207816 */ /* 0x000fc80000000020 */
[----:B------:R-:W-:-:S05]  /*9940*/  F2FP.SATFINITE.E4M3.F32.PACK_AB_MERGE_C R33, RZ, R33, RZ ;  /* 0x00000021ff21723e */ /* 0x000fca00048070ff */
[----:B------:R1:W-:Y:S04]  /*9950*/  @!P6 STG.E.U8 desc[UR26][R56.64+0x20], R33 ;  /* 0x000020213800e986 */ /* 0x0003e8000c10111a */
[----:B------:R-:W3:Y:S01]  /*9960*/  @!P5 LDG.E.U8 R32, desc[UR26][R38.64+0x21] ;  /* 0x0000211a2620d981 */ /* 0x000ee2000c1e1100 */
[----:B------:R-:W-:-:S13]  /*9970*/  LOP3.LUT P2, RZ, R3, 0x4000, RZ, 0xc0, !PT ;  /* 0x0000400003ff7812 */ /* 0x000fda000784c0ff */
[----:B--2---:R-:W2:Y:S01]  /*9980*/  @!P2 LDC.64 R58, c[0x0][0x5c0] ;  /* 0x00017000ff3aab82 */ /* 0x004ea20000000a00 */
[----:B---3--:R-:W-:-:S04]  /*9990*/  LOP3.LUT R32, R32, 0xff, RZ, 0xc0, !PT ;  /* 0x000000ff20207812 */ /* 0x008fc800078ec0ff */
[----:B------:R-:W-:-:S05]  /*99a0*/  F2FP.F16.E4M3.UNPACK_B R32, R32 ;  /* 0x00000020ff20723e */ /* 0x000fca00020006ff */
[----:B------:R-:W-:-:S05]  /*99b0*/  HADD2.F32 R32, -RZ, R32.H0_H0 ;  /* 0x20000020ff207230 */ /* 0x000fca0000004100 */
[----:B------:R-:W-:-:S04]  /*99c0*/  FMUL R32, R32, R5 ;  /* 0x0000000520207220 */ /* 0x000fc80000400000 */
[----:B------:R-:W-:-:S05]  /*99d0*/  FFMA R32, R137, R4, R32 ;  /* 0x0000000489207223 */ /* 0x000fca0000000020 */
[----:B------:R-:W-:Y:S02]  /*99e0*/  F2FP.SATFINITE.E4M3.F32.PACK_AB_MERGE_C R35, RZ, R32, RZ ;  /* 0x00000020ff23723e */ /* 0x000fe400048070ff */
[----:B------:R-:W-:-:S03]  /*99f0*/  PRMT R32, RZ, 0x7610, R32 ;  /* 0x00007610ff207816 */ /* 0x000fc60000000020 */
[----:B------:R3:W-:Y:S04]  /*9a00*/  @!P5 STG.E.U8 desc[UR26][R54.64+0x21], R35 ;  /* 0x000021233600d986 */ /* 0x0007e8000c10111a */
[----:B------:R-:W4:Y:S01]  /*9a10*/  @!P2 LDG.E.U8 R32, desc[UR26][R40.64+0x20] ;  /* 0x0000201a2820a981 */ /* 0x000f22000c1e1100 */
[----:B------:R-:W-:Y:S02]  /*9a20*/  LOP3.LUT P3, RZ, R3, 0x400, RZ, 0xc0, !PT ;  /* 0x0000040003ff7812 */ /* 0x000fe4000786c0ff */
[----:B--2---:R-:W-:Y:S02]  /*9a30*/  @!P2 IADD3 R174, P5, R174, R58, RZ ;  /* 0x0000003aaeaea210 */ /* 0x004fe40007fbe0ff */
[----:B------:R-:W-:-:S03]  /*9a40*/  PRMT R34, RZ, 0x7610, R34 ;  /* 0x00007610ff227816 */ /* 0x000fc60000000022 */
[----:B------:R-:W-:Y:S01]  /*9a50*/  @!P2 IMAD.X R175, R171, 0x1, R59, P5 ;  /* 0x00000001abafa824 */ /* 0x000fe200028e063b */
[----:B----4-:R-:W-:-:S04]  /*9a60*/  LOP3.LUT R32, R32, 0xff, RZ, 0xc0, !PT ;  /* 0x000000ff20207812 */ /* 0x010fc800078ec0ff */
[----:B------:R-:W-:-:S05]  /*9a70*/  F2FP.F16.E4M3.UNPACK_B R32, R32 ;  /* 0x00000020ff20723e */ /* 0x000fca00020006ff */
[----:B------:R-:W-:-:S05]  /*9a80*/  HADD2.F32 R32, -RZ, R32.H0_H0 ;  /* 0x20000020ff207230 */ /* 0x000fca0000004100 */
[----:B-1----:R-:W-:-:S04]  /*9a90*/  FMUL R33, R32, R5 ;  /* 0x0000000520217220 */ /* 0x002fc80000400000 */
[----:B------:R-:W-:-:S05]  /*9aa0*/  FFMA R33, R136, R4, R33 ;  /* 0x0000000488217223 */ /* 0x000fca0000000021 */
[----:B------:R-:W-:Y:S02]  /*9ab0*/  F2FP.SATFINITE.E4M3.F32.PACK_AB_MERGE_C R37, RZ, R33, RZ ;  /* 0x00000021ff25723e */ /* 0x000fe400048070ff */
[----:B------:R-:W1:Y:S03]  /*9ac0*/  @!P3 LDC.64 R32, c[0x0][0x5c0] ;  /* 0x00017000ff20bb82 */ /* 0x000e660000000a00 */
[----:B------:R2:W-:Y:S04]  /*9ad0*/  @!P2 STG.E.U8 desc[UR26][R174.64+0x20], R37 ;  /* 0x00002025ae00a986 */ /* 0x0005e8000c10111a */
[----:B------:R-:W4:Y:S01]  /*9ae0*/  @!P3 LDG.E.U8 R34, desc[UR26][R40.64+0x21] ;  /* 0x0000211a2822b981 */ /* 0x000f22000c1e1100 */
[----:B------:R-:W-:-:S02]  /*9af0*/  LOP3.LUT P6, RZ, R2, 0x400, RZ, 0xc0, !PT ;  /* 0x0000040002ff7812 */ /* 0x000fc400078cc0ff */
[----:B-1----:R-:W-:-:S05]  /*9b00*/  @!P3 IADD3 R32, P5, R169, R32, RZ ;  /* 0x00000020a920b210 */ /* 0x002fca0007fbe0ff */
[----:B------:R-:W-:Y:S01]  /*9b10*/  @!P3 IMAD.X R33, R163, 0x1, R33, P5 ;  /* 0x00000001a321b824 */ /* 0x000fe200028e0621 */
[----:B----4-:R-:W-:-:S04]  /*9b20*/  LOP3.LUT R34, R34, 0xff, RZ, 0xc0, !PT ;  /* 0x000000ff22227812 */ /* 0x010fc800078ec0ff */
[----:B------:R-:W-:-:S05]  /*9b30*/  F2FP.F16.E4M3.UNPACK_B R34, R34 ;  /* 0x00000022ff22723e */ /* 0x000fca00020006ff */
[----:B------:R-:W-:-:S05]  /*9b40*/  HADD2.F32 R34, -RZ, R34.H0_H0 ;  /* 0x20000022ff227230 */ /* 0x000fca0000004100 */
[----:B---3--:R-:W-:-:S04]  /*9b50*/  FMUL R35, R34, R5 ;  /* 0x0000000522237220 */ /* 0x008fc80000400000 */
[----:B------:R-:W-:Y:S01]  /*9b60*/  FFMA R35, R134, R4, R35 ;  /* 0x0000000486237223 */ /* 0x000fe20000000023 */
[----:B------:R-:W-:-:S04]  /*9b70*/  PRMT R34, RZ, 0x7610, R34 ;  /* 0x00007610ff227816 */ /* 0x000fc80000000022 */
[----:B------:R-:W-:-:S05]  /*9b80*/  F2FP.SATFINITE.E4M3.F32.PACK_AB_MERGE_C R35, RZ, R35, RZ ;  /* 0x00000023ff23723e */ /* 0x000fca00048070ff */
[----:B------:R1:W-:Y:S04]  /*9b90*/  @!P3 STG.E.U8 desc[UR26][R32.64+0x21], R35 ;  /* 0x000021232000b986 */ /* 0x0003e8000c10111a */
[----:B------:R-:W3:Y:S01]  /*9ba0*/  @!P6 LDG.E.U8 R34, desc[UR26][R38.64+0x28] ;  /* 0x0000281a2622e981 */ /* 0x000ee2000c1e1100 */
[----:B------:R-:W-:Y:S02]  /*9bb0*/  LOP3.LUT P5, RZ, R2, 0x20, RZ, 0xc0, !PT ;  /* 0x0000002002ff7812 */ /* 0x000fe400078ac0ff */
[----:B---3--:R-:W-:-:S04]  /*9bc0*/  LOP3.LUT R34, R34, 0xff, RZ, 0xc0, !PT ;  /* 0x000000ff22227812 */ /* 0x008fc800078ec0ff */
[----:B------:R-:W-:-:S05]  /*9bd0*/  F2FP.F16.E4M3.UNPACK_B R34, R34 ;  /* 0x00000022ff22723e */ /* 0x000fca00020006ff */
[----:B------:R-:W-:-:S05]  /*9be0*/  HADD2.F32 R34, -RZ, R34.H0_H0 ;  /* 0x20000022ff227230 */ /* 0x000fca0000004100 */
[----:B------:R-:W-:-:S04]  /*9bf0*/  FMUL R34, R34, R5 ;  /* 0x0000000522227220 */ /* 0x000fc80000400000 */
[----:B------:R-:W-:-:S05]  /*9c00*/  FFMA R34, R133, R4, R34 ;  /* 0x0000000485227223 */ /* 0x000fca0000000022 */
[----:B--2---:R-:W-:Y:S02]  /*9c10*/  F2FP.SATFINITE.E4M3.F32.PACK_AB_MERGE_C R37, RZ, R34, RZ ;  /* 0x00000022ff25723e */ /* 0x004fe400048070ff */
[----:B------:R-:W-:-:S03]  /*9c20*/  PRMT R34, RZ, 0x7610, R34 ;  /* 0x00007610ff227816 */ /* 0x000fc60000000022 */
[----:B------:R2:W-:Y:S04]  /*9c30*/  @!P6 STG.E.U8 desc[UR26][R52.64+0x28], R37 ;  /* 0x000028253400e986 */ /* 0x0005e8000c10111a */
[----:B------:R-:W3:Y:S01]  /*9c40*/  @!P5 LDG.E.U8 R34, desc[UR26][R38.64+0x29] ;  /* 0x0000291a2622d981 */ /* 0x000ee2000c1e1100 */
[----:B------:R-:W-:-:S13]  /*9c50*/  LOP3.LUT P3, RZ, R2, 0x2000000, RZ, 0xc0, !PT ;  /* 0x0200000002ff7812 */ /* 0x000fda000786c0ff */
[----:B-1----:R-:W1:Y:S01]  /*9c60*/  @!P3 LDC.64 R32, c[0x0][0x5c0] ;  /* 0x00017000ff20bb82 */ /* 0x002e620000000a00 */
[----:B---3--:R-:W-:-:S04]  /*9c70*/  LOP3.LUT R34, R34, 0xff, RZ, 0xc0, !PT ;  /* 0x000000ff22227812 */ /* 0x008fc800078ec0ff */
[----:B------:R-:W-:-:S05]  /*9c80*/  F2FP.F16.E4M3.UNPACK_B R34, R34 ;  /* 0x00000022ff22723e */ /* 0x000fca00020006ff */
[----:B------:R-:W-:-:S05]  /*9c90*/  HADD2.F32 R34, -RZ, R34.H0_H0 ;  /* 0x20000022ff227230 */ /* 0x000fca0000004100 */
[----:B------:R-:W-:-:S04]  /*9ca0*/  FMUL R34, R34, R5 ;  /* 0x0000000522227220 */ /* 0x000fc80000400000 */
[----:B------:R-:W-:-:S05]  /*9cb0*/  FFMA R34, R131, R4, R34 ;  /* 0x0000000483227223 */ /* 0x000fca0000000022 */
[----:B------:R-:W-:Y:S02]  /*9cc0*/  F2FP.SATFINITE.E4M3.F32.PACK_AB_MERGE_C R55, RZ, R34, RZ ;  /* 0x00000022ff37723e */ /* 0x000fe400048070ff */
[----:B------:R-:W-:-:S03]  /*9cd0*/  PRMT R34, RZ, 0x7610, R34 ;  /* 0x00007610ff227816 */ /* 0x000fc60000000022 */
[----:B------:R-:W-:Y:S04]  /*9ce0*/  @!P5 STG.E.U8 desc[UR26][R50.64+0x29], R55 ;  /* 0x000029373200d986 */ /* 0x000fe8000c10111a */
[----:B------:R-:W3:Y:S01]  /*9cf0*/  @!P3 LDG.E.U8 R34, desc[UR26][R40.64+0x28] ;  /* 0x0000281a2822b981 */ /* 0x000ee2000c1e1100 */
[----:B------:R-:W-:Y:S02]  /*9d00*/  LOP3.LUT P2, RZ, R2, 0x4000000, RZ, 0xc0, !PT ;  /* 0x0400000002ff7812 */ /* 0x000fe4000784c0ff */
[----:B-1----:R-:W-:Y:S02]  /*9d10*/  @!P3 IADD3 R32, P5, R159, R32, RZ ;  /* 0x000000209f20b210 */ /* 0x002fe40007fbe0ff */
[----:B--2---:R-:W-:-:S03]  /*9d20*/  PRMT R37, RZ, 0x7610, R37 ;  /* 0x00007610ff257816 */ /* 0x004fc60000000025 */
[----:B------:R-:W-:Y:S01]  /*9d30*/  @!P3 IMAD.X R33, R157, 0x1, R33, P5 ;  /* 0x000000019d21b824 */ /* 0x000fe200028e0621 */
[----:B---3--:R-:W-:-:S04]  /*9d40*/  LOP3.LUT R34, R34, 0xff, RZ, 0xc0, !PT ;  /* 0x000000ff22227812 */ /* 0x008fc800078ec0ff */
[----:B------:R-:W-:-:S05]  /*9d50*/  F2FP.F16.E4M3.UNPACK_B R34, R34 ;  /* 0x00000022ff22723e */ /* 0x000fca00020006ff */
[----:B------:R-:W-:-:S05]  /*9d60*/  HADD2.F32 R34, -RZ, R34.H0_H0 ;  /* 0x20000022ff227230 */ /* 0x000fca0000004100 */
[----:B------:R-:W-:-:S04]  /*9d70*/  FMUL R35, R34, R5 ;  /* 0x0000000522237220 */ /* 0x000fc80000400000 */
[----:B------:R-:W-:-:S05]  /*9d80*/  FFMA R35, R130, R4, R35 ;  /* 0x0000000482237223 */ /* 0x000fca0000000023 */
[----:B------:R-:W-:Y:S02]  /*9d90*/  F2FP.SATFINITE.E4M3.F32.PACK_AB_MERGE_C R39, RZ, R35, RZ ;  /* 0x00000023ff27723e */ /* 0x000fe400048070ff */
[----:B------:R-:W1:Y:S03]  /*9da0*/  @!P2 LDC.64 R34, c[0x0][0x5c0] ;  /* 0x00017000ff22ab82 */ /* 0x000e660000000a00 */
[----:B------:R2:W-:Y:S04]  /*9db0*/  @!P3 STG.E.U8 desc[UR26][R32.64+0x28], R39 ;  /* 0x000028272000b986 */ /* 0x0005e8000c10111a */
[----:B------:R-:W3:Y:S01]  /*9dc0*/  @!P2 LDG.E.U8 R37, desc[UR26][R40.64+0x29] ;  /* 0x0000291a2825a981 */ /* 0x000ee2000c1e1100 */
[----:B------:R-:W-:-:S02]  /*9dd0*/  LOP3.LUT P6, RZ, R2, 0x10, RZ, 0xc0, !PT ;  /* 0x0000001002ff7812 */ /* 0x000fc400078cc0ff */
[----:B--2---:R-:W-:Y:S02]  /*9de0*/  PRMT R32, RZ, 0x7610, R32 ;  /* 0x00007610ff207816 */ /* 0x004fe40000000020 */
[----:B-1----:R-:W-:-:S05]  /*9df0*/  @!P2 IADD3 R34, P3, R135, R34, RZ ;  /* 0x000000228722a210 */ /* 0x002fca0007f7e0ff */
[----:B------:R-:W-:Y:S01]  /*9e00*/  @!P2 IMAD.X R35, R132, 0x1, R35, P3 ;  /* 0x000000018423a824 */ /* 0x000fe200018e0623 */
[----:B---3--:R-:W-:-:S04]  /*9e10*/  LOP3.LUT R37, R37, 0xff, RZ, 0xc0, !PT ;  /* 0x000000ff25257812 */ /* 0x008fc800078ec0ff */
[----:B------:R-:W-:-:S05]  /*9e20*/  F2FP.F16.E4M3.UNPACK_B R37, R37 ;  /* 0x00000025ff25723e */ /* 0x000fca00020006ff */
[----:B------:R-:W-:-:S05]  /*9e30*/  HADD2.F32 R38, -RZ, R37.H0_H0 ;  /* 0x20000025ff267230 */ /* 0x000fca0000004100 */
[----:B------:R-:W-:-:S04]  /*9e40*/  FMUL R37, R38, R5 ;  /* 0x0000000526257220 */ /* 0x000fc80000400000 */
[----:B------:R-:W-:-:S05]  /*9e50*/  FFMA R37, R128, R4, R37 ;  /* 0x0000000480257223 */ /* 0x000fca0000000025 */
[----:B------:R-:W-:-:S05]  /*9e60*/  F2FP.SATFINITE.E4M3.F32.PACK_AB_MERGE_C R37, RZ, R37, RZ ;  /* 0x00000025ff25723e */ /* 0x000fca00048070ff */
[----:B------:R1:W-:Y:S04]  /*9e70*/  @!P2 STG.E.U8 desc[UR26][R34.64+0x29], R37 ;  /* 0x000029252200a986 */ /* 0x0003e8000c10111a */
[----:B------:R-:W2:Y:S01]  /*9e80*/  @!P6 LDG.E.U8 R32, desc[UR26][R48.64+0x20] ;  /* 0x0000201a3020e981 */ /* 0x000ea2000c1e1100 */
[C---:B------:R-:W-:Y:S02]  /*9e90*/  LOP3.LUT P5, RZ, R2.reuse, 0x2, RZ, 0xc0, !PT ;  /* 0x0000000202ff7812 */ /* 0x040fe400078ac0ff */
[----:B------:R-:W-:Y:S02]  /*9ea0*/  LOP3.LUT P1, RZ, R2, 0x8000000, RZ, 0xc0, !PT ;  /* 0x0800000002ff7812 */ /* 0x000fe4000782c0ff */
[----:B-1----:R-:W-:Y:S01]  /*9eb0*/  PRMT R37, RZ, 0x7610, R37 ;  /* 0x00007610ff257816 */ /* 0x002fe20000000025 */
[----:B------:R-:W1:Y:S01]  /*9ec0*/  @!P0 LDC.64 R34, c[0x0][0x5c0] ;  /* 0x00017000ff228b82 */ /* 0x000e620000000a00 */
        /* <DEDUP_REMOVED lines=8> */
[----:B------:R-:W3:Y:S02]  /*9f50*/  @!P5 LDG.E.U8 R32, desc[UR26][R48.64+0x21] ;  /* 0x0000211a3020d981 */ /* 0x000ee4000c1e1100 */
[----:B---3--:R-:W-:-:S04]  /*9f60*/  LOP3.LUT R32, R32, 0xff, RZ, 0xc0, !PT ;  /* 0x000000ff20207812 */ /* 0x008fc800078ec0ff */
[----:B------:R-:W-:-:S05]  /*9f70*/  F2FP.F16.E4M3.UNPACK_B R32, R32 ;  /* 0x00000020ff20723e */ /* 0x000fca00020006ff */
[----:B------:R-:W-:-:S05]  /*9f80*/  HADD2.F32 R32, -RZ, R32.H0_H0 ;  /* 0x20000020ff207230 */ /* 0x000fca0000004100 */
[----:B------:R-:W-:-:S04]  /*9f90*/  FMUL R33, R32, R5 ;  /* 0x0000000520217220 */ /* 0x000fc80000400000 */
[----:B------:R-:W-:-:S05]  /*9fa0*/  FFMA R33, R126, R4, R33 ;  /* 0x000000047e217223 */ /* 0x000fca0000000021 */
[----:B------:R-:W-:Y:S02]  /*9fb0*/  F2FP.SATFINITE.E4M3.F32.PACK_AB_MERGE_C R41, RZ, R33, RZ ;  /* 0x00000021ff29723e */ /* 0x000fe400048070ff */
[----:B------:R-:W3:Y:S03]  /*9fc0*/  @!P1 LDC.64 R32, c[0x0][0x5c0] ;  /* 0x00017000ff209b82 */ /* 0x000ee60000000a00 */
[----:B------:R4:W-:Y:S04]  /*9fd0*/  @!P5 STG.E.U8 desc[UR26][R44.64+0x21], R41 ;  /* 0x000021292c00d986 */ /* 0x0009e8000c10111a */
[----:B------:R-:W2:Y:S01]  /*9fe0*/  @!P1 LDG.E.U8 R37, desc[UR26][R60.64+0x20] ;  /* 0x0000201a3c259981 */ /* 0x000ea2000c1e1100 */
[----:B---3--:R-:W-:-:S05]  /*9ff0*/  @!P1 IADD3 R32, P2, R77, R32, RZ ;  /* 0x000000204d209210 */ /* 0x008fca0007f5e0ff */
        /* <DEDUP_REMOVED lines=11> */
[----:B-1----:R-:W-:-:S05]  /*a0b0*/  @!P0 IADD3 R34, P2, R75, R34, RZ ;  /* 0x000000224b228210 */ /* 0x002fca0007f5e0ff */
[----:B------:R-:W-:Y:S01]  /*a0c0*/  @!P0 IMAD.X R35, R74, 0x1, R35, P2 ;  /* 0x000000014a238824 */ /* 0x000fe200010e0623 */
        /* <DEDUP_REMOVED lines=9> */
[----:B------:R-:W-:-:S04]  /*a160*/  ISETP.GE.AND P5, PT, R36, 0x101, PT ;  /* 0x000001012400780c */ /* 0x000fc80003fa6270 */
[----:B------:R-:W-:-:S13]  /*a170*/  ISETP.LT.OR P1, PT, R25, 0x2a, !P5 ;  /* 0x0000002a1900780c */ /* 0x000fda0006f21670 */
        /* <DEDUP_REMOVED lines=10> */
[----:B------:R-:W-:Y:S02]  /*a220*/  ISETP.GE.AND P6, PT, R36, 0x109, PT ;  /* 0x000001092400780c */ /* 0x000fe40003fc6270 */
[----:B----4-:R-:W-:-:S04]  /*a230*/  LOP3.LUT R32, R32, 0xff, RZ, 0xc0, !PT ;  /* 0x000000ff20207812 */ /* 0x010fc800078ec0ff */
[----:B------:R-:W-:-:S05]  /*a240*/  F2FP.F16.E4M3.UNPACK_B R32, R32 ;  /* 0x00000020ff20723e */ /* 0x000fca00020006ff */
[----:B-1----:R-:W-:Y:S01]  /*a250*/  HADD2.F32 R34, -RZ, R32.H0_H0 ;  /* 0x20000020ff227230 */ /* 0x002fe20000004100 */
[----:B--2---:R-:W-:-:S04]  /*a260*/  @!P1 IADD3 R32, P0, P2, R28, R38, R11 ;  /* 0x000000261c209210 */ /* 0x004fc80007a1e00b */
[----:B------:R-:W-:Y:S01]  /*a270*/  FMUL R34, R34, R5 ;  /* 0x0000000522227220 */ /* 0x000fe20000400000 */
[----:B------:R-:W-:Y:S02]  /*a280*/  @!P1 IADD3.X R33, R24, R39, R8, P0, P2 ;  /* 0x0000002718219210 */ /* 0x000fe400007e4408 */
[----:B------:R-:W-:Y:S01]  /*a290*/  ISETP.LT.OR P0, PT, R25, 0x29, !P6 ;  /* 0x000000291900780c */ /* 0x000fe20007701670 */
[----:B------:R-:W-:Y:S01]  /*a2a0*/  FFMA R34, R23, R4, R34 ;  /* 0x0000000417227223 */ /* 0x000fe20000000022 */
[----:B------:R-:W-:-:S04]  /*a2b0*/  PRMT R23, RZ, 0x7610, R23 ;  /* 0x00007610ff177816 */ /* 0x000fc80000000017 */
[----:B---3--:R-:W-:-:S05]  /*a2c0*/  F2FP.SATFINITE.E4M3.F32.PACK_AB_MERGE_C R37, RZ, R34, RZ ;  /* 0x00000022ff25723e */ /* 0x008fca00048070ff */
[----:B------:R1:W-:Y:S02]  /*a2d0*/  @!P1 STG.E.U8 desc[UR26][R32.64+0x29], R37 ;  /* 0x0000292520009986 */ /* 0x0003e4000c10111a */
[----:B------:R-:W2:Y:S02]  /*a2e0*/  @!P0 LDC.64 R42, c[0x0][0x5c0] ;  /* 0x00017000ff2a8b82 */ /* 0x000ea40000000a00 */
[----:B------:R-:W3:Y:S01]  /*a2f0*/  @!P0 LDG.E.U8 R23, desc[UR26][R60.64+0x28] ;  /* 0x0000281a3c178981 */ /* 0x000ee2000c1e1100 */
[----:B------:R-:W-:Y:S02]  /*a300*/  @!P0 IADD3 R35, P1, P2, R10, R28, R11 ;  /* 0x0000001c0a238210 */ /* 0x000fe40007a3e00b */
[----:B------:R-:W-:Y:S02]  /*a310*/  ISETP.LT.OR P3, PT, R25, 0x2a, !P6 ;  /* 0x0000002a1900780c */ /* 0x000fe40007761670 */
[----:B------:R-:W-:Y:S02]  /*a320*/  @!P0 IADD3.X R40, R7, R24, R8, P1, P2 ;  /* 0x0000001807288210 */ /* 0x000fe40000fe4408 */
[----:B---3--:R-:W-:-:S04]  /*a330*/  LOP3.LUT R23, R23, 0xff, RZ, 0xc0, !PT ;  /* 0x000000ff17177812 */ /* 0x008fc800078ec0ff */
[----:B------:R-:W-:-:S05]  /*a340*/  F2FP.F16.E4M3.UNPACK_B R23, R23 ;  /* 0x00000017ff17723e */ /* 0x000fca00020006ff */
[----:B------:R-:W-:-:S05]  /*a350*/  HADD2.F32 R34, -RZ, R23.H0_H0 ;  /* 0x20000017ff227230 */ /* 0x000fca0000004100 */
[----:B------:R-:W-:Y:S01]  /*a360*/  FMUL R38, R34, R5 ;  /* 0x0000000522267220 */ /* 0x000fe20000400000 */
[----:B--2---:R-:W-:-:S03]  /*a370*/  @!P0 IADD3 R34, P1, R35, R42, RZ ;  /* 0x0000002a23228210 */ /* 0x004fc60007f3e0ff */
[----:B------:R-:W-:Y:S01]  /*a380*/  FFMA R38, R19, R4, R38 ;  /* 0x0000000413267223 */ /* 0x000fe20000000026 */
[----:B------:R-:W-:Y:S01]  /*a390*/  PRMT R19, RZ, 0x7610, R19 ;  /* 0x00007610ff137816 */ /* 0x000fe20000000013 */
[----:B------:R-:W-:-:S03]  /*a3a0*/  @!P0 IMAD.X R35, R40, 0x1, R43, P1 ;  /* 0x0000000128238824 */ /* 0x000fc600008e062b */
[----:B------:R-:W-:Y:S02]  /*a3b0*/  F2FP.SATFINITE.E4M3.F32.PACK_AB_MERGE_C R23, RZ, R38, RZ ;  /* 0x00000026ff17723e */ /* 0x000fe400048070ff */
[----:B------:R-:W2:Y:S03]  /*a3c0*/  @!P3 LDC.64 R38, c[0x0][0x5c0] ;  /* 0x00017000ff26bb82 */ /* 0x000ea60000000a00 */
[----:B------:R3:W-:Y:S04]  /*a3d0*/  @!P0 STG.E.U8 desc[UR26][R34.64+0x28], R23 ;  /* 0x0000281722008986 */ /* 0x0007e8000c10111a */
[----:B------:R-:W4:Y:S01]  /*a3e0*/  @!P3 LDG.E.U8 R19, desc[UR26][R60.64+0x29] ;  /* 0x0000291a3c13b981 */ /* 0x000f22000c1e1100 */
[----:B-1----:R-:W-:-:S02]  /*a3f0*/  @!P3 IADD3 R33, P1, P2, R10, R28, R11 ;  /* 0x0000001c0a21b210 */ /* 0x002fc40007a3e00b */
[----:B------:R-:W-:Y:S02]  /*a400*/  ISETP.LT.OR P0, PT, R25, 0x21, !P4 ;  /* 0x000000211900780c */ /* 0x000fe40006701670 */
[----:B----4-:R-:W-:-:S04]  /*a410*/  LOP3.LUT R19, R19, 0xff, RZ, 0xc0, !PT ;  /* 0x000000ff13137812 */ /* 0x010fc800078ec0ff */
[----:B------:R-:W-:-:S05]  /*a420*/  F2FP.F16.E4M3.UNPACK_B R19, R19 ;  /* 0x00000013ff13723e */ /* 0x000fca00020006ff */
[----:B------:R-:W-:-:S05]  /*a430*/  HADD2.F32 R32, -RZ, R19.H0_H0 ;  /* 0x20000013ff207230 */ /* 0x000fca0000004100 */
[----:B------:R-:W-:Y:S01]  /*a440*/  FMUL R19, R32, R5 ;  /* 0x0000000520137220 */ /* 0x000fe20000400000 */
[----:B------:R-:W-:-:S03]  /*a450*/  @!P3 IADD3.X R32, R7, R24, R8, P1, P2 ;  /* 0x000000180720b210 */ /* 0x000fc60000fe4408 */
[----:B------:R-:W-:Y:S01]  /*a460*/  FFMA R19, R22, R4, R19 ;  /* 0x0000000416137223 */ /* 0x000fe20000000013 */
[----:B--2---:R-:W-:-:S04]  /*a470*/  @!P3 IADD3 R22, P1, R33, R38, RZ ;  /* 0x000000262116b210 */ /* 0x004fc80007f3e0ff */
[----:B---3--:R-:W-:Y:S01]  /*a480*/  F2FP.SATFINITE.E4M3.F32.PACK_AB_MERGE_C R35, RZ, R19, RZ ;  /* 0x00000013ff23723e */ /* 0x008fe200048070ff */
[----:B------:R-:W-:Y:S01]  /*a490*/  @!P3 IMAD.X R23, R32, 0x1, R39, P1 ;  /* 0x000000012017b824 */ /* 0x000fe200008e0627 */
[----:B------:R-:W-:Y:S01]  /*a4a0*/  PRMT R19, RZ, 0x7610, R19 ;  /* 0x00007610ff137816 */ /* 0x000fe20000000013 */
[----:B------:R-:W1:Y:S03]  /*a4b0*/  @!P0 LDC.64 R38, c[0x0][0x5c0] ;  /* 0x00017000ff268b82 */ /* 0x000e660000000a00 */
[----:B------:R2:W-:Y:S04]  /*a4c0*/  @!P3 STG.E.U8 desc[UR26][R22.64+0x29], R35 ;  /* 0x000029231600b986 */ /* 0x0005e8000c10111a */
[----:B------:R-:W3:Y:S01]  /*a4d0*/  @!P0 LDG.E.U8 R19, desc[UR26][R62.64+0x20] ;  /* 0x0000201a3e138981 */ /* 0x000ee2000c1e1100 */
[----:B------:R-:W-:Y:S01]  /*a4e0*/  ISETP.LT.OR P1, PT, R25, 0x22, !P4 ;  /* 0x000000221900780c */ /* 0x000fe20006721670 */
[----:B--2---:R-:W-:-:S02]  /*a4f0*/  @!P0 IMAD.MOV.U32 R22, RZ, RZ, R28 ;  /* 0x000000ffff168224 */ /* 0x004fc400078e001c */
[----:B------:R-:W-:Y:S01]  /*a500*/  @!P0 IMAD.MOV.U32 R23, RZ, RZ, R24 ;  /* 0x000000ffff178224 */ /* 0x000fe200078e0018 */
[----:B---3--:R-:W-:-:S04]  /*a510*/  LOP3.LUT R19, R19, 0xff, RZ, 0xc0, !PT ;  /* 0x000000ff13137812 */ /* 0x008fc800078ec0ff */
[----:B------:R-:W-:-:S05]  /*a520*/  F2FP.F16.E4M3.UNPACK_B R19, R19 ;  /* 0x00000013ff13723e */ /* 0x000fca00020006ff */
[----:B------:R-:W-:-:S05]  /*a530*/  HADD2.F32 R32, -RZ, R19.H0_H0 ;  /* 0x20000013ff207230 */ /* 0x000fca0000004100 */
[----:B------:R-:W-:Y:S01]  /*a540*/  FMUL R34, R32, R5 ;  /* 0x0000000520227220 */ /* 0x000fe20000400000 */
[----:B------:R-:W-:-:S04]  /*a550*/  @!P0 IMAD.WIDE.U32 R32, R26, 0x180, R22 ;  /* 0x000001801a208825 */ /* 0x000fc800078e0016 */
[----:B------:R-:W-:Y:S01]  /*a560*/  FFMA R34, R21, R4, R34 ;  /* 0x0000000415227223 */ /* 0x000fe20000000022 */
[----:B------:R-:W-:Y:S01]  /*a570*/  @!P0 IMAD R19, R27, 0x180, RZ ;  /* 0x000001801b138824 */ /* 0x000fe200078e02ff */
[----:B-1----:R-:W-:-:S03]  /*a580*/  @!P0 IADD3 R22, P2, R32, R38, RZ ;  /* 0x0000002620168210 */ /* 0x002fc60007f5e0ff */
[----:B------:R-:W-:Y:S02]  /*a590*/  F2FP.SATFINITE.E4M3.F32.PACK_AB_MERGE_C R21, RZ, R34, RZ ;  /* 0x00000022ff15723e */ /* 0x000fe400048070ff */
[--C-:B------:R-:W-:Y:S01]  /*a5a0*/  @!P0 IADD3.X R23, R39, R33, R19.reuse, P2, !PT ;  /* 0x0000002127178210 */ /* 0x100fe200017fe413 */
[----:B------:R-:W1:Y:S01]  /*a5b0*/  @!P1 LDC.64 R34, c[0x0][0x5c0] ;  /* 0x00017000ff229b82 */ /* 0x000e620000000a00 */
[----:B------:R-:W-:-:S03]  /*a5c0*/  PRMT R19, RZ, 0x7610, R19 ;  /* 0x00007610ff137816 */ /* 0x000fc60000000013 */
[----:B------:R2:W-:Y:S04]  /*a5d0*/  @!P0 STG.E.U8 desc[UR26][R22.64+0x20], R21 ;  /* 0x0000201516008986 */ /* 0x0005e8000c10111a */
[----:B------:R-:W3:Y:S01]  /*a5e0*/  @!P1 LDG.E.U8 R19, desc[UR26][R62.64+0x21] ;  /* 0x0000211a3e139981 */ /* 0x000ee2000c1e1100 */
[----:B------:R-:W-:Y:S01]  /*a5f0*/  ISETP.GE.AND P6, PT, R36, 0x189, PT ;  /* 0x000001892400780c */ /* 0x000fe20003fc6270 */
[----:B--2---:R-:W-:Y:S02]  /*a600*/  @!P1 IMAD.MOV.U32 R22, RZ, RZ, R28 ;  /* 0x000000ffff169224 */ /* 0x004fe400078e001c */
[----:B------:R-:W-:Y:S01]  /*a610*/  @!P1 IMAD.MOV.U32 R23, RZ, RZ, R24 ;  /* 0x000000ffff179224 */ /* 0x000fe200078e0018 */
[----:B------:R-:W-:Y:S01]  /*a620*/  ISETP.LT.OR P0, PT, R25, 0x21, !P6 ;  /* 0x000000211900780c */ /* 0x000fe20007701670 */
[----:B------:R-:W-:-:S12]  /*a630*/  @!P1 IMAD R21, R27, 0x180, RZ ;  /* 0x000001801b159824 */ /* 0x000fd800078e02ff */
[----:B------:R-:W2:Y:S01]  /*a640*/  @!P0 LDC.64 R36, c[0x0][0x5c0] ;  /* 0x00017000ff248b82 */ /* 0x000ea20000000a00 */
[----:B---3--:R-:W-:-:S04]  /*a650*/  LOP3.LUT R19, R19, 0xff, RZ, 0xc0, !PT ;  /* 0x000000ff13137812 */ /* 0x008fc800078ec0ff */
[----:B------:R-:W-:-:S05]  /*a660*/  F2FP.F16.E4M3.UNPACK_B R19, R19 ;  /* 0x00000013ff13723e */ /* 0x000fca00020006ff */
[----:B------:R-:W-:-:S05]  /*a670*/  HADD2.F32 R32, -RZ, R19.H0_H0 ;  /* 0x20000013ff207230 */ /* 0x000fca0000004100 */
[----:B------:R-:W-:Y:S01]  /*a680*/  FMUL R19, R32, R5 ;  /* 0x0000000520137220 */ /* 0x000fe20000400000 */
[----:B------:R-:W-:-:S04]  /*a690*/  @!P1 IMAD.WIDE.U32 R32, R26, 0x180, R22 ;  /* 0x000001801a209825 */ /* 0x000fc800078e0016 */
[----:B------:R-:W-:Y:S01]  /*a6a0*/  FFMA R19, R20, R4, R19 ;  /* 0x0000000414137223 */ /* 0x000fe20000000013 */
[----:B-1----:R-:W-:-:S04]  /*a6b0*/  @!P1 IADD3 R20, P2, R32, R34, RZ ;  /* 0x0000002220149210 */ /* 0x002fc80007f5e0ff */
[----:B------:R-:W-:Y:S02]  /*a6c0*/  @!P1 IADD3.X R21, R35, R33, R21, P2, !PT ;  /* 0x0000002123159210 */ /* 0x000fe400017fe415 */
[----:B------:R-:W-:Y:S02]  /*a6d0*/  F2FP.SATFINITE.E4M3.F32.PACK_AB_MERGE_C R33, RZ, R19, RZ ;  /* 0x00000013ff21723e */ /* 0x000fe400048070ff */
[----:B------:R-:W-:-:S03]  /*a6e0*/  PRMT R19, RZ, 0x7610, R19 ;  /* 0x00007610ff137816 */ /* 0x000fc60000000013 */
[----:B------:R1:W-:Y:S04]  /*a6f0*/  @!P1 STG.E.U8 desc[UR26][R20.64+0x21], R33 ;  /* 0x0000212114009986 */ /* 0x0003e8000c10111a */
[----:B------:R-:W3:Y:S01]  /*a700*/  @!P0 LDG.E.U8 R19, desc[UR26][R30.64+0x20] ;  /* 0x0000201a1e138981 */ /* 0x000ee2000c1e1100 */
[----:B------:R-:W-:Y:S01]  /*a710*/  @!P0 IMAD R35, R27, 0x180, RZ ;  /* 0x000001801b238824 */ /* 0x000fe200078e02ff */
[----:B------:R-:W-:Y:S01]  /*a720*/  ISETP.LT.OR P1, PT, R25, 0x22, !P6 ;  /* 0x000000221900780c */ /* 0x000fe20007721670 */
[----:B-1----:R-:W-:Y:S02]  /*a730*/  @!P0 IMAD.MOV.U32 R20, RZ, RZ, R28 ;  /* 0x000000ffff148224 */ /* 0x002fe400078e001c */
[----:B------:R-:W-:Y:S02]  /*a740*/  @!P0 IMAD.MOV.U32 R21, RZ, RZ, R24 ;  /* 0x000000ffff158224 */ /* 0x000fe400078e0018 */
[----:B------:R-:W-:-:S04]  /*a750*/  @!P0 IMAD.WIDE.U32 R22, R26, 0x180, R20 ;  /* 0x000001801a168825 */ /* 0x000fc800078e0014 */
[----:B------:R-:W-:Y:S01]  /*a760*/  @!P0 IMAD.IADD R20, R23, 0x1, R35 ;  /* 0x0000000117148824 */ /* 0x000fe200078e0223 */
[----:B--2---:R-:W-:-:S03]  /*a770*/  @!P0 IADD3 R22, P2, P3, R22, R36, R10 ;  /* 0x0000002416168210 */ /* 0x004fc60007b5e00a */
[----:B------:R-:W1:Y:S01]  /*a780*/  @!P1 LDC.64 R34, c[0x0][0x5c0] ;  /* 0x00017000ff229b82 */ /* 0x000e620000000a00 */
[----:B------:R-:W-:Y:S02]  /*a790*/  @!P0 IADD3.X R23, R20, R37, R7, P2, P3 ;  /* 0x0000002514178210 */ /* 0x000fe400017e6407 */
[----:B---3--:R-:W-:-:S04]  /*a7a0*/  LOP3.LUT R19, R19, 0xff, RZ, 0xc0, !PT ;  /* 0x000000ff13137812 */ /* 0x008fc800078ec0ff */
        /* <DEDUP_REMOVED lines=8> */
[----:B------:R-:W-:Y:S02]  /*a830*/  @!P1 IMAD.MOV.U32 R19, RZ, RZ, R24 ;  /* 0x000000ffff139224 */ /* 0x000fe400078e0018 */
[----:B------:R-:W-:Y:S01]  /*a840*/  @!P1 IMAD R33, R27, 0x180, RZ ;  /* 0x000001801b219824 */ /* 0x000fe200078e02ff */
[----:B------:R-:W-:Y:S02]  /*a850*/  ISETP.LT.OR P0, PT, R25, 0x29, !P4 ;  /* 0x000000291900780c */ /* 0x000fe40006701670 */
[----:B---3--:R-:W-:-:S04]  /*a860*/  LOP3.LUT R18, R18, 0xff, RZ, 0xc0, !PT ;  /* 0x000000ff12127812 */ /* 0x008fc800078ec0ff */
[----:B------:R-:W-:-:S05]  /*a870*/  F2FP.F16.E4M3.UNPACK_B R18, R18 ;  /* 0x00000012ff12723e */ /* 0x000fca00020006ff */
[----:B------:R-:W-:Y:S02]  /*a880*/  HADD2.F32 R20, -RZ, R18.H0_H0 ;  /* 0x20000012ff147230 */ /* 0x000fe40000004100 */
[----:B------:R-:W-:-:S03]  /*a890*/  @!P1 IMAD.MOV.U32 R18, RZ, RZ, R28 ;  /* 0x000000ffff129224 */ /* 0x000fc600078e001c */
[----:B------:R-:W-:Y:S01]  /*a8a0*/  FMUL R20, R20, R5 ;  /* 0x0000000514147220 */ /* 0x000fe20000400000 */
[----:B------:R-:W-:-:S04]  /*a8b0*/  @!P1 IMAD.WIDE.U32 R18, R26, 0x180, R18 ;  /* 0x000001801a129825 */ /* 0x000fc800078e0012 */
[----:B------:R-:W-:Y:S01]  /*a8c0*/  FFMA R20, R15, R4, R20 ;  /* 0x000000040f147223 */ /* 0x000fe20000000014 */
[----:B--2---:R-:W-:Y:S01]  /*a8d0*/  @!P1 IMAD.IADD R22, R19, 0x1, R33 ;  /* 0x0000000113169824 */ /* 0x004fe200078e0221 */
[----:B-1----:R-:W-:Y:S01]  /*a8e0*/  @!P1 IADD3 R18, P2, P3, R18, R34, R10 ;  /* 0x0000002212129210 */ /* 0x002fe20007b5e00a */
[----:B------:R-:W1:Y:S01]  /*a8f0*/  @!P0 LDC.64 R32, c[0x0][0x5c0] ;  /* 0x00017000ff208b82 */ /* 0x000e620000000a00 */
[----:B------:R-:W-:Y:S02]  /*a900*/  PRMT R15, RZ, 0x7610, R15 ;  /* 0x00007610ff0f7816 */ /* 0x000fe4000000000f */
[----:B------:R-:W-:Y:S02]  /*a910*/  @!P1 IADD3.X R19, R22, R35, R7, P2, P3 ;  /* 0x0000002316139210 */ /* 0x000fe400017e6407 */
[----:B------:R-:W-:-:S05]  /*a920*/  F2FP.SATFINITE.E4M3.F32.PACK_AB_MERGE_C R23, RZ, R20, RZ ;  /* 0x00000014ff17723e */ /* 0x000fca00048070ff */
[----:B------:R2:W-:Y:S04]  /*a930*/  @!P1 STG.E.U8 desc[UR26][R18.64+0x21], R23 ;  /* 0x0000211712009986 */ /* 0x0005e8000c10111a */
[----:B------:R-:W3:Y:S01]  /*a940*/  @!P0 LDG.E.U8 R15, desc[UR26][R62.64+0x28] ;  /* 0x0000281a3e0f8981 */ /* 0x000ee2000c1e1100 */
[----:B------:R-:W-:Y:S01]  /*a950*/  ISETP.LT.OR P4, PT, R25, 0x2a, !P4 ;  /* 0x0000002a1900780c */ /* 0x000fe20006781670 */
[----:B--2---:R-:W-:Y:S02]  /*a960*/  @!P0 IMAD.MOV.U32 R18, RZ, RZ, R28 ;  /* 0x000000ffff128224 */ /* 0x004fe400078e001c */
        /* <DEDUP_REMOVED lines=32> */
[----:B------:R-:W-:Y:S02]  /*ab70*/  @!P0 IMAD R23, R27, 0x180, RZ ;  /* 0x000001801b178824 */ /* 0x000fe400078e02ff */
[----:B-1----:R-:W-:Y:S02]  /*ab80*/  @!P0 IMAD.MOV.U32 R16, RZ, RZ, R28 ;  /* 0x000000ffff108224 */ /* 0x002fe400078e001c */
[----:B------:R-:W-:Y:S02]  /*ab90*/  @!P0 IMAD.MOV.U32 R17, RZ, RZ, R24 ;  /* 0x000000ffff118224 */ /* 0x000fe400078e0018 */
[----:B------:R-:W-:-:S03]  /*aba0*/  @!P0 IMAD.WIDE.U32 R18, R26, 0x180, R16 ;  /* 0x000001801a128825 */ /* 0x000fc600078e0010 */
[----:B--2---:R-:W-:Y:S01]  /*abb0*/  @!P0 IADD3 R18, P1, P2, R18, R32, R10 ;  /* 0x0000002012128210 */ /* 0x004fe20007a3e00a */
[----:B------:R-:W-:Y:S01]  /*abc0*/  BSSY B1, `(.L_x_33) ;  /* 0x000000e000017945 */ /* 0x000fe20003800000 */
[----:B---3--:R-:W-:-:S04]  /*abd0*/  LOP3.LUT R15, R15, 0xff, RZ, 0xc0, !PT ;  /* 0x000000ff0f0f7812 */ /* 0x008fc800078ec0ff */
[----:B------:R-:W-:-:S05]  /*abe0*/  F2FP.F16.E4M3.UNPACK_B R15, R15 ;  /* 0x0000000fff0f723e */ /* 0x000fca00020006ff */
[----:B------:R-:W-:-:S05]  /*abf0*/  HADD2.F32 R20, -RZ, R15.H0_H0 ;  /* 0x2000000fff147230 */ /* 0x000fca0000004100 */
[----:B------:R-:W-:Y:S01]  /*ac00*/  FMUL R15, R20, R5 ;  /* 0x00000005140f7220 */ /* 0x000fe20000400000 */
[----:B------:R-:W-:-:S03]  /*ac10*/  @!P0 IMAD.IADD R20, R19, 0x1, R23 ;  /* 0x0000000113148824 */ /* 0x000fc600078e0217 */
[----:B------:R-:W-:Y:S02]  /*ac20*/  FFMA R15, R14, R4, R15 ;  /* 0x000000040e0f7223 */ /* 0x000fe4000000000f */
[----:B------:R-:W-:-:S03]  /*ac30*/  @!P0 IADD3.X R19, R20, R33, R7, P1, P2 ;  /* 0x0000002114138210 */ /* 0x000fc60000fe4407 */
[----:B------:R-:W-:-:S05]  /*ac40*/  F2FP.SATFINITE.E4M3.F32.PACK_AB_MERGE_C R15, RZ, R15, RZ ;  /* 0x0000000fff0f723e */ /* 0x000fca00048070ff */
[----:B------:R0:W-:Y:S01]  /*ac50*/  @!P0 STG.E.U8 desc[UR26][R18.64+0x28], R15 ;  /* 0x0000280f12008986 */ /* 0x0001e2000c10111a */
[----:B------:R-:W-:Y:S02]  /*ac60*/  ISETP.LT.OR P0, PT, R25, 0x2a, !P6 ;  /* 0x0000002a1900780c */ /* 0x000fe40007701670 */
[----:B------:R-:W-:-:S11]  /*ac70*/  PRMT R14, RZ, 0x7610, R14 ;  /* 0x00007610ff0e7816 */ /* 0x000fd6000000000e */
[----:B0-----:R-:W-:Y:S05]  /*ac80*/  @P0 BRA `(.L_x_34) ;  /* 0x0000000000040947 */ /* 0x001fea0003800000 */
[----:B------:R0:W5:Y:S02]  /*ac90*/  LDG.E.U8 R14, desc[UR26][R30.64+0x29] ;  /* 0x0000291a1e0e7981 */ /* 0x000164000c1e1100 */
.L_x_34:
[----:B------:R-:W-:Y:S05]  /*aca0*/  BSYNC B1 ;  /* 0x0000000000017941 */ /* 0x000fea0003800000 */
.L_x_33:
[----:B------:R-:W-:Y:S05]  /*acb0*/  @P0 BRA `(.L_x_35) ;  /* 0x0000004000dc0947 */ /* 0x000fea0003800000 */
[----:B-----5:R-:W-:Y:S01]  /*acc0*/  LOP3.LUT R14, R14, 0xff, RZ, 0xc0, !PT ;  /* 0x000000ff0e0e7812 */ /* 0x020fe200078ec0ff */
[----:B------:R-:W-:Y:S01]  /*acd0*/  IMAD.MOV.U32 R25, RZ, RZ, R24 ;  /* 0x000000ffff197224 */ /* 0x000fe200078e0018 */
[----:B------:R-:W-:Y:S01]  /*ace0*/  ULDC.64 UR6, c[0x0][0x5c0] ;  /* 0x0001700000067ab9 */ /* 0x000fe20000000a00 */
[----:B------:R-:W-:Y:S01]  /*acf0*/  IMAD.MOV.U32 R24, RZ, RZ, R28 ;  /* 0x000000ffff187224 */ /* 0x000fe200078e001c */
[----:B------:R-:W-:Y:S01]  /*ad00*/  F2FP.F16.E4M3.UNPACK_B R14, R14 ;  /* 0x0000000eff0e723e */ /* 0x000fe200020006ff */
[----:B------:R-:W-:Y:S02]  /*ad10*/  IMAD R27, R27, 0x180, RZ ;  /* 0x000001801b1b7824 */ /* 0x000fe400078e02ff */
[----:B------:R-:W-:-:S04]  /*ad20*/  IMAD.WIDE.U32 R24, R26, 0x180, R24 ;  /* 0x000001801a187825 */ /* 0x000fc800078e0018 */
[----:B------:R-:W-:Y:S01]  /*ad30*/  HADD2.F32 R14, -RZ, R14.H0_H0 ;  /* 0x2000000eff0e7230 */ /* 0x000fe20000004100 */
[----:B------:R-:W-:Y:S01]  /*ad40*/  IADD3 R24, P0, P1, R24, UR6, R10 ;  /* 0x0000000618187c10 */ /* 0x000fe2000f91e00a */
[----:B------:R-:W-:-:S03]  /*ad50*/  IMAD.IADD R16, R25, 0x1, R27 ;  /* 0x0000000119107824 */ /* 0x000fc600078e021b */
[----:B------:R-:W-:Y:S02]  /*ad60*/  FMUL R14, R14, R5 ;  /* 0x000000050e0e7220 */ /* 0x000fe40000400000 */
[----:B------:R-:W-:Y:S02]  /*ad70*/  IADD3.X R25, R16, UR7, R7, P0, P1 ;  /* 0x0000000710197c10 */ /* 0x000fe400087e2407 */
[----:B------:R-:W-:-:S05]  /*ad80*/  FFMA R14, R13, R4, R14 ;  /* 0x000000040d0e7223 */ /* 0x000fca000000000e */
[----:B------:R-:W-:-:S05]  /*ad90*/  F2FP.SATFINITE.E4M3.F32.PACK_AB_MERGE_C R13, RZ, R14, RZ ;  /* 0x0000000eff0d723e */ /* 0x000fca00048070ff */
[----:B------:R3:W-:Y:S01]  /*ada0*/  STG.E.U8 desc[UR26][R24.64+0x29], R13 ;  /* 0x0000290d18007986 */ /* 0x0007e2000c10111a */
[----:B------:R-:W-:Y:S05]  /*adb0*/  BRA `(.L_x_35) ;  /* 0x00000040009c7947 */ /* 0x000fea0003800000 */
.L_x_32:
[----:B------:R-:W-:Y:S01]  /*adc0*/  ISETP.GE.AND P2, PT, R36, 0x9, PT ;  /* 0x000000092400780c */ /* 0x000fe20003f46270 */
[-C--:B------:R-:W-:Y:S01]  /*add0*/  FMUL R204, R204, R4.reuse ;  /* 0x00000004cccc7220 */ /* 0x080fe20000400000 */
[----:B------:R-:W-:Y:S01]  /*ade0*/  LOP3.LUT R3, R3, 0xfffffdff, RZ, 0xc0, !PT ;  /* 0xfffffdff03037812 */ /* 0x000fe200078ec0ff */
[-C--:B------:R-:W-:Y:S01]  /*adf0*/  FMUL R203, R203, R4.reuse ;  /* 0x00000004cbcb7220 */ /* 0x080fe20000400000 */
[C---:B------:R-:W-:Y:S01]  /*ae00*/  ISETP.LT.OR P5, PT, R25.reuse, 0x1, !P2 ;  /* 0x000000011900780c */ /* 0x040fe200057a1670 */
[-C--:B------:R-:W-:Y:S01]  /*ae10*/  FMUL R140, R140, R4.reuse ;  /* 0x000000048c8c7220 */ /* 0x080fe20000400000 */
[C---:B------:R-:W-:Y:S01]  /*ae20*/  ISETP.LT.OR P4, PT, R25.reuse, 0x2, !P2 ;  /* 0x000000021900780c */ /* 0x040fe20005781670 */
[-C--:B------:R-:W-:Y:S01]  /*ae30*/  FMUL R178, R178, R4.reuse ;  /* 0x00000004b2b27220 */ /* 0x080fe20000400000 */
[----:B------:R-:W-:Y:S01]  /*ae40*/  ISETP.LT.OR P3, PT, R25, 0x9, !P2 ;  /* 0x000000091900780c */ /* 0x000fe20005761670 */
[----:B------:R-:W-:Y:S01]  /*ae50*/  FMUL R176, R176, R4 ;  /* 0x00000004b0b07220 */ /* 0x000fe20000400000 */
[----:B------:R-:W-:Y:S01]  /*ae60*/  F2FP.SATFINITE.E4M3.F32.PACK_AB_MERGE_C R69, RZ, R204, RZ ;  /* 0x000000ccff45723e */ /* 0x000fe200048070ff */
[-C--:B------:R-:W-:Y:S01]  /*ae70*/  FMUL R174, R174, R4.reuse ;  /* 0x00000004aeae7220 */ /* 0x080fe20000400000 */
[----:B------:R-:W-:Y:S01]  /*ae80*/  F2FP.SATFINITE.E4M3.F32.PACK_AB_MERGE_C R203, RZ, R203, RZ ;  /* 0x000000cbffcb723e */ /* 0x000fe200048070ff */
[-C--:B------:R-:W-:Y:S01]  /*ae90*/  FMUL R171, R171, R4.reuse ;  /* 0x00000004abab7220 */ /* 0x080fe20000400000 */
[----:B------:R-:W-:Y:S01]  /*aea0*/  @P2 LOP3.LUT R3, R3, 0x200, RZ, 0xfc, !PT ;  /* 0x0000020003032812 */ /* 0x000fe200078efcff */
[-C--:B------:R-:W-:Y:S01]  /*aeb0*/  FMUL R163, R163, R4.reuse ;  /* 0x00000004a3a37220 */ /* 0x080fe20000400000 */
[----:B------:R-:W-:Y:S01]  /*aec0*/  ISETP.LT.OR P2, PT, R25, 0xa, !P2 ;  /* 0x0000000a1900780c */ /* 0x000fe20005741670 */
[----:B------:R-:W0:Y:S01]  /*aed0*/  @!P5 LDC.64 R30, c[0x0][0x5c0] ;  /* 0x00017000ff1edb82 */ /* 0x000e220000000a00 */
[----:B------:R-:W-:Y:S01]  /*aee0*/  LOP3.LUT R3, R3, 0xffffff7f, RZ, 0xc0, !PT ;  /* 0xffffff7f03037812 */ /* 0x000fe200078ec0ff */
[----:B------:R-:W-:Y:S01]  /*aef0*/  FMUL R132, R132, R4 ;  /* 0x0000000484847220 */ /* 0x000fe20000400000 */
[----:B------:R-:W-:Y:S01]  /*af00*/  F2FP.SATFINITE.E4M3.F32.PACK_AB_MERGE_C R71, RZ, R140, RZ ;  /* 0x0000008cff47723e */ /* 0x000fe200048070ff */
[-C--:B------:R-:W-:Y:S01]  /*af10*/  FMUL R159, R159, R4.reuse ;  /* 0x000000049f9f7220 */ /* 0x080fe20000400000 */
[----:B------:R-:W-:Y:S01]  /*af20*/  @P5 LOP3.LUT R3, R3, 0x80, RZ, 0xfc, !PT ;  /* 0x0000008003035812 */ /* 0x000fe200078efcff */
[----:B------:R-:W-:Y:S01]  /*af30*/  FMUL R157, R157, R4 ;  /* 0x000000049d9d7220 */ /* 0x000fe20000400000 */
[----:B------:R-:W-:Y:S01]  /*af40*/  F2FP.SATFINITE.E4M3.F32.PACK_AB_MERGE_C R73, RZ, R176, RZ ;  /* 0x000000b0ff49723e */ /* 0x000fe200048070ff */
[----:B------:R-:W1:Y:S01]  /*af50*/  @!P4 LDC.64 R32, c[0x0][0x5c0] ;  /* 0x00017000ff20cb82 */ /* 0x000e620000000a00 */
[----:B------:R-:W-:Y:S01]  /*af60*/  LOP3.LUT R3, R3, 0xffffffbf, RZ, 0xc0, !PT ;  /* 0xffffffbf03037812 */ /* 0x000fe200078ec0ff */
[-C--:B------:R-:W-:Y:S01]  /*af70*/  FMUL R169, R169, R4.reuse ;  /* 0x00000004a9a97220 */ /* 0x080fe20000400000 */
[----:B------:R-:W-:Y:S01]  /*af80*/  F2FP.SATFINITE.E4M3.F32.PACK_AB_MERGE_C R171, RZ, R171, RZ ;  /* 0x000000abffab723e */ /* 0x000fe200048070ff */
[-C--:B------:R-:W-:Y:S01]  /*af90*/  FMUL R135, R135, R4.reuse ;  /* 0x0000000487877220 */ /* 0x080fe20000400000 */
[----:B------:R-:W-:Y:S01]  /*afa0*/  @P4 LOP3.LUT R3, R3, 0x40, RZ, 0xfc, !PT ;  /* 0x0000004003034812 */ /* 0x000fe200078efcff */
[-C--:B------:R-:W-:Y:S01]  /*afb0*/  FMUL R125, R125, R4.reuse ;  /* 0x000000047d7d7220 */ /* 0x080fe20000400000 */
[----:B------:R-:W-:Y:S01]  /*afc0*/  F2FP.SATFINITE.E4M3.F32.PACK_AB_MERGE_C R163, RZ, R163, RZ ;  /* 0x000000a3ffa3723e */ /* 0x000fe200048070ff */
[----:B------:R-:W2:Y:S01]  /*afd0*/  @!P3 LDC.64 R34, c[0x0][0x5c0] ;  /* 0x00017000ff22bb82 */ /* 0x000ea20000000a00 */
[----:B------:R-:W-:Y:S01]  /*afe0*/  LOP3.LUT R3, R3, 0xfff7ffff, RZ, 0xc0, !PT ;  /* 0xfff7ffff03037812 */ /* 0x000fe200078ec0ff */
[-C--:B------:R-:W-:Y:S01]  /*aff0*/  FMUL R123, R123, R4.reuse ;  /* 0x000000047b7b7220 */ /* 0x080fe20000400000 */
[----:B------:R-:W-:Y:S01]  /*b000*/  F2FP.SATFINITE.E4M3.F32.PACK_AB_MERGE_C R159, RZ, R159, RZ ;  /* 0x0000009fff9f723e */ /* 0x000fe200048070ff */
[-C--:B------:R-:W-:Y:S01]  /*b010*/  FMUL R129, R129, R4.reuse ;  /* 0x0000000481817220 */ /* 0x080fe20000400000 */
[----:B------:R-:W-:Y:S01]  /*b020*/  @P3 LOP3.LUT R3, R3, 0x80000, RZ, 0xfc, !PT ;  /* 0x0008000003033812 */ /* 0x000fe200078efcff */
[-C--:B------:R-:W-:Y:S01]  /*b030*/  FMUL R120, R120, R4.reuse ;  /* 0x0000000478787220 */ /* 0x080fe20000400000 */
[----:B------:R-:W-:Y:S01]  /*b040*/  F2FP.SATFINITE.E4M3.F32.PACK_AB_MERGE_C R157, RZ, R157, RZ ;  /* 0x0000009dff9d723e */ /* 0x000fe200048070ff */
[----:B------:R-:W-:Y:S01]  /*b050*/  FMUL R168, R168, R4 ;  /* 0x00000004a8a87220 */ /* 0x000fe20000400000 */
[--C-:B0-----:R-:W-:Y:S01]  /*b060*/  @!P5 IADD3 R52, P0, P1, R28, R30, R10.reuse ;  /* 0x0000001e1c34d210 */ /* 0x101fe2000791e00a */
[-C--:B------:R-:W-:Y:S01]  /*b070*/  FMUL R202, R202, R4.reuse ;  /* 0x00000004caca7220 */ /* 0x080fe20000400000 */
[----:B------:R-:W-:Y:S01]  /*b080*/  LOP3.LUT R3, R3, 0xfffbffff, RZ, 0xc0, !PT ;  /* 0xfffbffff03037812 */ /* 0x000fe200078ec0ff */
[-C--:B------:R-:W-:Y:S01]  /*b090*/  FMUL R201, R201, R4.reuse ;  /* 0x00000004c9c97220 */ /* 0x080fe20000400000 */
[--C-:B------:R-:W-:Y:S01]  /*b0a0*/  @!P5 IADD3.X R53, R24, R31, R7.reuse, P0, P1 ;  /* 0x0000001f1835d210 */ /* 0x100fe200007e2407 */
[----:B------:R-:W-:Y:S01]  /*b0b0*/  FMUL R200, R200, R4 ;  /* 0x00000004c8c87220 */ /* 0x000fe20000400000 */
[----:B------:R-:W0:Y:S01]  /*b0c0*/  @!P2 LDC.64 R30, c[0x0][0x5c0] ;  /* 0x00017000ff1eab82 */ /* 0x000e220000000a00 */
[--C-:B-1----:R-:W-:Y:S01]  /*b0d0*/  @!P4 IADD3 R48, P0, P1, R28, R32, R10.reuse ;  /* 0x000000201c30c210 */ /* 0x102fe2000791e00a */
[-C--:B------:R-:W-:Y:S01]  /*b0e0*/  FMUL R199, R199, R4.reuse ;  /* 0x00000004c7c77220 */ /* 0x080fe20000400000 */
[----:B------:R-:W-:Y:S01]  /*b0f0*/  @P2 LOP3.LUT R3, R3, 0x40000, RZ, 0xfc, !PT ;  /* 0x0004000003032812 */ /* 0x000fe200078efcff */
[-C--:B------:R-:W-:Y:S01]  /*b100*/  FMUL R198, R198, R4.reuse ;  /* 0x00000004c6c67220 */ /* 0x080fe20000400000 */
[--C-:B------:R-:W-:Y:S01]  /*b110*/  @!P4 IADD3.X R49, R24, R33, R7.reuse, P0, P1 ;  /* 0x000000211831c210 */ /* 0x100fe200007e2407 */
[-C--:B------:R-:W-:Y:S01]  /*b120*/  FMUL R197, R197, R4.reuse ;  /* 0x00000004c5c57220 */ /* 0x080fe20000400000 */
[----:B------:R-:W-:Y:S01]  /*b130*/  LOP3.LUT R3, R3, 0xffffdfff, RZ, 0xc0, !PT ;  /* 0xffffdfff03037812 */ /* 0x000fe200078ec0ff */
[----:B------:R-:W-:Y:S01]  /*b140*/  FMUL R196, R196, R4 ;  /* 0x00000004c4c47220 */ /* 0x000fe20000400000 */
[----:B--2---:R-:W-:Y:S01]  /*b150*/  @!P3 IADD3 R56, P0, P1, R28, R34, R10 ;  /* 0x000000221c38b210 */ /* 0x004fe2000791e00a */
[-C--:B------:R-:W-:Y:S01]  /*b160*/  FMUL R195, R195, R4.reuse ;  /* 0x00000004c3c37220 */ /* 0x080fe20000400000 */
[----:B------:R-:W-:Y:S01]  /*b170*/  F2FP.SATFINITE.E4M3.F32.PACK_AB_MERGE_C R169, RZ, R169, RZ ;  /* 0x000000a9ffa9723e */ /* 0x000fe200048070ff */
[-C--:B------:R-:W-:Y:S01]  /*b180*/  FMUL R194, R194, R4.reuse ;  /* 0x00000004c2c27220 */ /* 0x080fe20000400000 */
[----:B------:R-:W-:Y:S01]  /*b190*/  @!P3 IADD3.X R57, R24, R35, R7, P0, P1 ;  /* 0x000000231839b210 */ /* 0x000fe200007e2407 */
[----:B------:R-:W-:Y:S01]  /*b1a0*/  FMUL R193, R193, R4 ;  /* 0x00000004c1c17220 */ /* 0x000fe20000400000 */
[----:B------:R-:W-:Y:S01]  /*b1b0*/  F2FP.SATFINITE.E4M3.F32.PACK_AB_MERGE_C R135, RZ, R135, RZ ;  /* 0x00000087ff87723e */ /* 0x000fe200048070ff */
[----:B------:R-:W-:Y:S01]  /*b1c0*/  BSSY B1, `(.L_x_36) ;  /* 0x00000ef000017945 */ /* 0x000fe20003800000 */
[----:B------:R-:W-:-:S02]  /*b1d0*/  F2FP.SATFINITE.E4M3.F32.PACK_AB_MERGE_C R125, RZ, R125, RZ ;  /* 0x0000007dff7d723e */ /* 0x000fc400048070ff */
[----:B------:R-:W-:Y:S02]  /*b1e0*/  F2FP.SATFINITE.E4M3.F32.PACK_AB_MERGE_C R123, RZ, R123, RZ ;  /* 0x0000007bff7b723e */ /* 0x000fe400048070ff */
[----:B------:R-:W-:Y:S02]  /*b1f0*/  F2FP.SATFINITE.E4M3.F32.PACK_AB_MERGE_C R129, RZ, R129, RZ ;  /* 0x00000081ff81723e */ /* 0x000fe400048070ff */
[----:B------:R-:W-:Y:S02]  /*b200*/  F2FP.SATFINITE.E4M3.F32.PACK_AB_MERGE_C R201, RZ, R201, RZ ;  /* 0x000000c9ffc9723e */ /* 0x000fe400048070ff */
[----:B0-----:R-:W-:Y:S02]  /*b210*/  @!P2 IADD3 R54, P0, P1, R28, R30, R10 ;  /* 0x0000001e1c36a210 */ /* 0x001fe4000791e00a */
[----:B------:R-:W-:Y:S02]  /*b220*/  F2FP.SATFINITE.E4M3.F32.PACK_AB_MERGE_C R199, RZ, R199, RZ ;  /* 0x000000c7ffc7723e */ /* 0x000fe400048070ff */
[----:B------:R-:W-:-:S02]  /*b230*/  @!P2 IADD3.X R55, R24, R31, R7, P0, P1 ;  /* 0x0000001f1837a210 */ /* 0x000fc400007e2407 */
[----:B------:R-:W-:Y:S02]  /*b240*/  ISETP.GE.AND P2, PT, R36, 0x81, PT ;  /* 0x000000812400780c */ /* 0x000fe40003f46270 */
[----:B------:R-:W-:Y:S02]  /*b250*/  F2FP.SATFINITE.E4M3.F32.PACK_AB_MERGE_C R197, RZ, R197, RZ ;  /* 0x000000c5ffc5723e */ /* 0x000fe400048070ff */
[----:B------:R-:W-:Y:S02]  /*b260*/  ISETP.LT.OR P3, PT, R25, 0x1, !P2 ;  /* 0x000000011900780c */ /* 0x000fe40005761670 */
[----:B------:R-:W-:Y:S02]  /*b270*/  F2FP.SATFINITE.E4M3.F32.PACK_AB_MERGE_C R195, RZ, R195, RZ ;  /* 0x000000c3ffc3723e */ /* 0x000fe400048070ff */
[----:B------:R-:W-:-:S05]  /*b280*/  F2FP.SATFINITE.E4M3.F32.PACK_AB_MERGE_C R193, RZ, R193, RZ ;  /* 0x000000c1ffc1723e */ /* 0x000fca00048070ff */
[----:B------:R-:W-:-:S04]  /*b290*/  @P2 LOP3.LUT R3, R3, 0x2000, RZ, 0xfc, !PT ;  /* 0x0000200003032812 */ /* 0x000fc800078efcff */
[----:B------:R-:W0:Y:S01]  /*b2a0*/  @!P3 LDC.64 R30, c[0x0][0x5c0] ;  /* 0x00017000ff1ebb82 */ /* 0x000e220000000a00 */
[----:B------:R-:W-:-:S04]  /*b2b0*/  LOP3.LUT R3, R3, 0xfffdffff, RZ, 0xc0, !PT ;  /* 0xfffdffff03037812 */ /* 0x000fc800078ec0ff */
        /* <DEDUP_REMOVED lines=22> */
[----:B------:R-:W-:-:S04]  /*b420*/  ISETP.GE.AND P0, PT, R36, 0x101, PT ;  /* 0x000001012400780c */ /* 0x000fc80003f06270 */
[----:B------:R-:W-:Y:S02]  /*b430*/  ISETP.LT.OR P3, PT, R25, 0x1, !P0 ;  /* 0x000000011900780c */ /* 0x000fe40004761670 */
[----:B------:R-:W-:-:S11]  /*b440*/  P2R R67, PR, RZ, 0x1 ;  /* 0x00000001ff437803 */ /* 0x000fd60000000000 */
        /* <DEDUP_REMOVED lines=24> */
[C---:B------:R-:W-:Y:S02]  /*b5d0*/  ISETP.LT.OR P0, PT, R25.reuse, 0x1, !P1 ;  /* 0x000000011900780c */ /* 0x040fe40004f01670 */
[----:B------:R-:W-:Y:S02]  /*b5e0*/  ISETP.LT.OR P4, PT, R25, 0xa, !P1 ;  /* 0x0000000a1900780c */ /* 0x000fe40004f81670 */
[----:B------:R-:W-:Y:S02]  /*b5f0*/  P2R R68, PR, RZ, 0x2 ;  /* 0x00000002ff447803 */ /* 0x000fe40000000000 */
[----:B------:R-:W-:-:S07]  /*b600*/  P2R R83, PR, RZ, 0x10 ;  /* 0x00000010ff537803 */ /* 0x000fce0000000000 */
        /* <DEDUP_REMOVED lines=10> */
[C-C-:B------:R-:W-:Y:S02]  /*b6b0*/  @!P0 IADD3 R79, P2, P3, R10.reuse, R28, R9.reuse ;  /* 0x0000001c0a4f8210 */ /* 0x140fe40007b5e009 */
[----:B------:R-:W-:Y:S02]  /*b6c0*/  @P0 LOP3.LUT R3, R3, 0x1, RZ, 0xfc, !PT ;  /* 0x0000000103030812 */ /* 0x000fe400078efcff */
[----:B------:R-:W-:Y:S02]  /*b6d0*/  @!P0 IADD3.X R74, R7, R24, R6, P2, P3 ;  /* 0x00000018074a8210 */ /* 0x000fe400017e6406 */
[----:B------:R-:W-:-:S04]  /*b6e0*/  @!P4 IADD3 R65, P3, P2, R10, R28, R9 ;  /* 0x0000001c0a41c210 */ /* 0x000fc80007a7e009 */
[----:B------:R-:W-:Y:S02]  /*b6f0*/  @!P4 IADD3.X R66, R7, R24, R6, P3, P2 ;  /* 0x000000180742c210 */ /* 0x000fe40001fe4406 */
[----:B------:R-:W-:Y:S02]  /*b700*/  ISETP.GE.AND P2, PT, R36, 0x109, PT ;  /* 0x000001092400780c */ /* 0x000fe40003f46270 */
[----:B------:R-:W-:Y:S02]  /*b710*/  LOP3.LUT P4, RZ, R3, 0x40, RZ, 0xc0, !PT ;  /* 0x0000004003ff7812 */ /* 0x000fe4000788c0ff */
[C---:B------:R-:W-:Y:S02]  /*b720*/  ISETP.LT.OR P5, PT, R25.reuse, 0x1, !P2 ;  /* 0x000000011900780c */ /* 0x040fe400057a1670 */
[----:B------:R-:W-:Y:S02]  /*b730*/  ISETP.LT.OR P1, PT, R25, 0x9, !P2 ;  /* 0x000000091900780c */ /* 0x000fe40005721670 */
[----:B------:R-:W-:-:S02]  /*b740*/  P2R R81, PR, RZ, 0x4 ;  /* 0x00000004ff517803 */ /* 0x000fc40000000000 */
[----:B------:R-:W-:Y:S02]  /*b750*/  P2R R82, PR, RZ, 0x2 ;  /* 0x00000002ff527803 */ /* 0x000fe40000000000 */
[----:B------:R-:W-:-:S05]  /*b760*/  P2R R76, PR, RZ, 0x20 ;  /* 0x00000020ff4c7803 */ /* 0x000fca0000000000 */
[----:B------:R-:W-:-:S04]  /*b770*/  @!P5 IADD3 R63, P6, P3, R10, R28, R11 ;  /* 0x0000001c0a3fd210 */ /* 0x000fc80007bde00b */
[----:B------:R-:W-:Y:S02]  /*b780*/  @!P5 IADD3.X R64, R7, R24, R8, P6, P3 ;  /* 0x000000180740d210 */ /* 0x000fe400037e6408 */
[----:B------:R-:W-:Y:S02]  /*b790*/  ISETP.LT.OR P6, PT, R25, 0x2, !P2 ;  /* 0x000000021900780c */ /* 0x000fe400057c1670 */
[----:B------:R-:W-:Y:S02]  /*b7a0*/  LOP3.LUT P5, RZ, R3, 0x80, RZ, 0xc0, !PT ;  /* 0x0000008003ff7812 */ /* 0x000fe400078ac0ff */
[----:B------:R-:W-:-:S09]  /*b7b0*/  P2R R78, PR, RZ, 0x40 ;  /* 0x00000040ff4e7803 */ /* 0x000fd20000000000 */
[----:B------:R-:W-:-:S04]  /*b7c0*/  @!P6 IADD3 R61, P0, P3, R10, R28, R11 ;  /* 0x0000001c0a3de210 */ /* 0x000fc80007b1e00b */
[----:B------:R-:W-:Y:S02]  /*b7d0*/  @!P6 IADD3.X R62, R7, R24, R8, P0, P3 ;  /* 0x00000018073ee210 */ /* 0x000fe400007e6408 */
[----:B------:R-:W-:-:S04]  /*b7e0*/  @!P1 IADD3 R59, P0, P3, R10, R28, R11 ;  /* 0x0000001c0a3b9210 */ /* 0x000fc80007b1e00b */
[----:B------:R-:W-:Y:S02]  /*b7f0*/  @!P1 IADD3.X R60, R7, R24, R8, P0, P3 ;  /* 0x00000018073c9210 */ /* 0x000fe400007e6408 */
[----:B------:R-:W-:-:S04]  /*b800*/  ISETP.LT.OR P0, PT, R25, 0xa, !P2 ;  /* 0x0000000a1900780c */ /* 0x000fc80005701670 */
[----:B------:R-:W-:-:S09]  /*b810*/  P2R R80, PR, RZ, 0x1 ;  /* 0x00000001ff507803 */ /* 0x000fd20000000000 */
[----:B------:R-:W-:-:S04]  /*b820*/  @!P0 IADD3 R37, P6, P3, R10, R28, R11 ;  /* 0x0000001c0a258210 */ /* 0x000fc80007bde00b */
[----:B------:R-:W-:Y:S02]  /*b830*/  @!P0 IADD3.X R58, R7, R24, R8, P6, P3 ;  /* 0x00000018073a8210 */ /* 0x000fe400037e6408 */
[----:B------:R-:W-:Y:S02]  /*b840*/  ISETP.GE.AND P3, PT, R36, 0x1, PT ;  /* 0x000000012400780c */ /* 0x000fe40003f66270 */
[----:B------:R-:W-:Y:S02]  /*b850*/  LOP3.LUT P6, RZ, R3, 0x1, RZ, 0xc0, !PT ;  /* 0x0000000103ff7812 */ /* 0x000fe400078cc0ff */
[C---:B------:R-:W-:Y:S02]  /*b860*/  ISETP.LT.OR P1, PT, R25.reuse, 0x1, !P3 ;  /* 0x000000011900780c */ /* 0x040fe40005f21670 */
[----:B------:R-:W-:-:S11]  /*b870*/  ISETP.LT.OR P0, PT, R25, 0x2, !P3 ;  /* 0x000000021900780c */ /* 0x000fd60005f01670 */
[----:B------:R-:W0:Y:S02]  /*b880*/  @!P1 LDC.64 R30, c[0x0][0x5c0] ;  /* 0x00017000ff1e9b82 */ /* 0x000e240000000a00 */
[----:B0-----:R-:W-:-:S05]  /*b890*/  @!P1 IADD3 R30, P2, R28, R30, RZ ;  /* 0x0000001e1c1e9210 */ /* 0x001fca0007f5e0ff */
[----:B------:R-:W-:-:S05]  /*b8a0*/  @!P1 IMAD.X R31, R24, 0x1, R31, P2 ;  /* 0x00000001181f9824 */ /* 0x000fca00010e061f */
[----:B------:R0:W-:Y:S02]  /*b8b0*/  @!P1 STG.E.U8 desc[UR26][R30.64], R69 ;  /* 0x000000451e009986 */ /* 0x0001e4000c10111a */
[----:B0-----:R-:W0:Y:S01]  /*b8c0*/  @!P0 LDC.64 R30, c[0x0][0x5c0] ;  /* 0x00017000ff1e8b82 */ /* 0x001e220000000a00 */
[----:B------:R-:W-:Y:S02]  /*b8d0*/  F2FP.SATFINITE.E4M3.F32.PACK_AB_MERGE_C R69, RZ, R178, RZ ;  /* 0x000000b2ff45723e */ /* 0x000fe400048070ff */
[----:B0-----:R-:W-:-:S05]  /*b8e0*/  @!P0 IADD3 R30, P1, R28, R30, RZ ;  /* 0x0000001e1c1e8210 */ /* 0x001fca0007f3e0ff */
[----:B------:R-:W-:Y:S01]  /*b8f0*/  @!P0 IMAD.X R31, R24, 0x1, R31, P1 ;  /* 0x00000001181f8824 */ /* 0x000fe200008e061f */
[----:B------:R-:W-:-:S04]  /*b900*/  ISETP.LT.OR P1, PT, R25, 0x9, !P3 ;  /* 0x000000091900780c */ /* 0x000fc80005f21670 */
[----:B------:R0:W-:Y:S01]  /*b910*/  @!P0 STG.E.U8 desc[UR26][R30.64+0x1], R203 ;  /* 0x000001cb1e008986 */ /* 0x0001e2000c10111a */
[----:B------:R-:W-:-:S03]  /*b920*/  LOP3.LUT P0, RZ, R3, 0x4, RZ, 0xc0, !PT ;  /* 0x0000000403ff7812 */ /* 0x000fc6000780c0ff */
[----:B------:R1:W-:Y:S01]  /*b930*/  @!P5 STG.E.U8 desc[UR26][R52.64], R71 ;  /* 0x000000473400d986 */ /* 0x0003e2000c10111a */
[----:B------:R-:W-:-:S03]  /*b940*/  LOP3.LUT P5, RZ, R3, 0x100, RZ, 0xc0, !PT ;  /* 0x0000010003ff7812 */ /* 0x000fc600078ac0ff */
[----:B------:R2:W-:Y:S01]  /*b950*/  @!P4 STG.E.U8 desc[UR26][R48.64+0x1], R69 ;  /* 0x000001453000c986 */ /* 0x0005e2000c10111a */
[----:B------:R-:W-:Y:S01]  /*b960*/  ISETP.LT.OR P4, PT, R25, 0xa, !P3 ;  /* 0x0000000a1900780c */ /* 0x000fe20005f81670 */
[----:B0-----:R-:W0:Y:S01]  /*b970*/  @!P1 LDC.64 R30, c[0x0][0x5c0] ;  /* 0x00017000ff1e9b82 */ /* 0x001e220000000a00 */
[----:B-1----:R-:W-:Y:S02]  /*b980*/  F2FP.SATFINITE.E4M3.F32.PACK_AB_MERGE_C R53, RZ, R132, RZ ;  /* 0x00000084ff35723e */ /* 0x002fe400048070ff */
[----:B--2---:R-:W-:Y:S02]  /*b990*/  P2R R69, PR, RZ, 0x20 ;  /* 0x00000020ff457803 */ /* 0x004fe40000000000 */
[----:B------:R-:W-:Y:S02]  /*b9a0*/  LOP3.LUT P5, RZ, R3, 0x20000, RZ, 0xc0, !PT ;  /* 0x0002000003ff7812 */ /* 0x000fe400078ac0ff */
[----:B------:R-:W-:Y:S02]  /*b9b0*/  F2FP.SATFINITE.E4M3.F32.PACK_AB_MERGE_C R49, RZ, R174, RZ ;  /* 0x000000aeff31723e */ /* 0x000fe400048070ff */
[----:B------:R-:W-:-:S02]  /*b9c0*/  P2R R52, PR, RZ, 0x20 ;  /* 0x00000020ff347803 */ /* 0x000fc40000000000 */
[----:B------:R-:W-:-:S04]  /*b9d0*/  LOP3.LUT P5, RZ, R3, 0x40000, RZ, 0xc0, !PT ;  /* 0x0004000003ff7812 */ /* 0x000fc800078ac0ff */
[----:B------:R-:W-:Y:S02]  /*b9e0*/  P2R R48, PR, RZ, 0x20 ;  /* 0x00000020ff307803 */ /* 0x000fe40000000000 */
[----:B------:R-:W-:Y:S02]  /*b9f0*/  LOP3.LUT P5, RZ, R3, 0x80000, RZ, 0xc0, !PT ;  /* 0x0008000003ff7812 */ /* 0x000fe400078ac0ff */
[----:B0-----:R-:W-:-:S05]  /*ba00*/  @!P1 IADD3 R30, P2, R28, R30, RZ ;  /* 0x0000001e1c1e9210 */ /* 0x001fca0007f5e0ff */
[----:B------:R-:W-:Y:S01]  /*ba10*/  @!P1 IMAD.X R31, R24, 0x1, R31, P2 ;  /* 0x00000001181f9824 */ /* 0x000fe200010e061f */
[----:B------:R-:W-:-:S04]  /*ba20*/  LOP3.LUT P2, RZ, R3, 0x2, RZ, 0xc0, !PT ;  /* 0x0000000203ff7812 */ /* 0x000fc8000784c0ff */
[----:B------:R0:W-:Y:S02]  /*ba30*/  @!P1 STG.E.U8 desc[UR26][R30.64+0x8], R73 ;  /* 0x000008491e009986 */ /* 0x0001e4000c10111a */
[----:B0-----:R-:W0:Y:S02]  /*ba40*/  @!P4 LDC.64 R30, c[0x0][0x5c0] ;  /* 0x00017000ff1ecb82 */ /* 0x001e240000000a00 */
[----:B0-----:R-:W-:-:S05]  /*ba50*/  @!P4 IADD3 R30, P1, R28, R30, RZ ;  /* 0x0000001e1c1ec210 */ /* 0x001fca0007f3e0ff */
[----:B------:R-:W-:Y:S01]  /*ba60*/  @!P4 IMAD.X R31, R24, 0x1, R31, P1 ;  /* 0x00000001181fc824 */ /* 0x000fe200008e061f */
[----:B------:R-:W-:-:S04]  /*ba70*/  LOP3.LUT P1, RZ, R3, 0x10000, RZ, 0xc0, !PT ;  /* 0x0001000003ff7812 */ /* 0x000fc8000782c0ff */
[----:B------:R0:W-:Y:S01]  /*ba80*/  @!P4 STG.E.U8 desc[UR26][R30.64+0x9], R49 ;  /* 0x000009311e00c986 */ /* 0x0001e2000c10111a */
[----:B------:R-:W-:-:S03]  /*ba90*/  LOP3.LUT P4, RZ, R3, 0x8000, RZ, 0xc0, !PT ;  /* 0x0000800003ff7812 */ /* 0x000fc6000788c0ff */
[----:B------:R-:W-:Y:S01]  /*baa0*/  @!P5 STG.E.U8 desc[UR26][R56.64+0x8], R171 ;  /* 0x000008ab3800d986 */ /* 0x000fe2000c10111a */
[----:B------:R-:W-:Y:S01]  /*bab0*/  ISETP.NE.AND P5, PT, R48, RZ, PT ;  /* 0x000000ff3000720c */ /* 0x000fe20003fa5270 */
[----:B0-----:R-:W0:-:S12]  /*bac0*/  @!P0 LDC.64 R30, c[0x0][0x5c0] ;  /* 0x00017000ff1e8b82 */ /* 0x001e180000000a00 */
[----:B------:R-:W-:Y:S01]  /*bad0*/  @!P5 STG.E.U8 desc[UR26][R54.64+0x9], R163 ;  /* 0x000009a33600d986 */ /* 0x000fe2000c10111a */
[----:B------:R-:W-:-:S13]  /*bae0*/  ISETP.NE.AND P5, PT, R52, RZ, PT ;  /* 0x000000ff3400720c */ /* 0x000fda0003fa5270 */
[----:B------:R-:W-:Y:S01]  /*baf0*/  @!P5 STG.E.U8 desc[UR26][R50.64], R53 ;  /* 0x000000353200d986 */ /* 0x000fe2000c10111a */
[----:B------:R-:W-:-:S13]  /*bb00*/  ISETP.NE.AND P5, PT, R69, RZ, PT ;  /* 0x000000ff4500720c */ /* 0x000fda0003fa5270 */
[----:B------:R1:W-:Y:S01]  /*bb10*/  @!P5 STG.E.U8 desc[UR26][R46.64+0x1], R159 ;  /* 0x0000019f2e00d986 */ /* 0x0003e2000c10111a */
[----:B0-----:R-:W-:-:S05]  /*bb20*/  @!P0 IADD3 R30, P5, R75, R30, RZ ;  /* 0x0000001e4b1e8210 */ /* 0x001fca0007fbe0ff */
[----:B------:R-:W-:Y:S01]  /*bb30*/  @!P0 IMAD.X R31, R70, 0x1, R31, P5 ;  /* 0x00000001461f8824 */ /* 0x000fe200028e061f */
[----:B------:R-:W-:-:S04]  /*bb40*/  LOP3.LUT P5, RZ, R3, 0x4000, RZ, 0xc0, !PT ;  /* 0x0000400003ff7812 */ /* 0x000fc800078ac0ff */
[----:B------:R0:W-:Y:S01]  /*bb50*/  @!P0 STG.E.U8 desc[UR26][R30.64], R157 ;  /* 0x0000009d1e008986 */ /* 0x0001e2000c10111a */
[----:B-1----:R-:W1:Y:S08]  /*bb60*/  @!P6 LDC.64 R46, c[0x0][0x5c0] ;  /* 0x00017000ff2eeb82 */ /* 0x002e700000000a00 */
[----:B0-----:R-:W0:Y:S02]  /*bb70*/  @!P2 LDC.64 R30, c[0x0][0x5c0] ;  /* 0x00017000ff1eab82 */ /* 0x001e240000000a00 */
[----:B0-----:R-:W-:-:S05]  /*bb80*/  @!P2 IADD3 R30, P0, R77, R30, RZ ;  /* 0x0000001e4d1ea210 */ /* 0x001fca0007f1e0ff */
[----:B------:R-:W-:Y:S01]  /*bb90*/  @!P2 IMAD.X R31, R72, 0x1, R31, P0 ;  /* 0x00000001481fa824 */ /* 0x000fe200000e061f */
[----:B------:R-:W-:-:S04]  /*bba0*/  ISETP.NE.AND P0, PT, R80, RZ, PT ;  /* 0x000000ff5000720c */ /* 0x000fc80003f05270 */
[----:B------:R-:W-:Y:S01]  /*bbb0*/  @!P2 STG.E.U8 desc[UR26][R30.64+0x1], R169 ;  /* 0x000001a91e00a986 */ /* 0x000fe2000c10111a */
[----:B------:R-:W-:-:S03]  /*bbc0*/  ISETP.NE.AND P2, PT, R81, RZ, PT ;  /* 0x000000ff5100720c */ /* 0x000fc60003f45270 */
[----:B------:R0:W-:Y:S01]  /*bbd0*/  @!P1 STG.E.U8 desc[UR26][R44.64+0x8], R135 ;  /* 0x000008872c009986 */ /* 0x0001e2000c10111a */
[----:B------:R-:W-:-:S03]  /*bbe0*/  ISETP.NE.AND P1, PT, R82, RZ, PT ;  /* 0x000000ff5200720c */ /* 0x000fc60003f25270 */
[----:B------:R-:W-:Y:S01]  /*bbf0*/  @!P4 STG.E.U8 desc[UR26][R42.64+0x9], R125 ;  /* 0x0000097d2a00c986 */ /* 0x000fe2000c10111a */
[----:B-1----:R-:W-:-:S05]  /*bc00*/  @!P6 IADD3 R46, P4, R79, R46, RZ ;  /* 0x0000002e4f2ee210 */ /* 0x002fca0007f9e0ff */
[----:B------:R-:W-:Y:S01]  /*bc10*/  @!P6 IMAD.X R47, R74, 0x1, R47, P4 ;  /* 0x000000014a2fe824 */ /* 0x000fe200020e062f */
[----:B------:R-:W-:Y:S02]  /*bc20*/  ISETP.NE.AND P4, PT, R83, RZ, PT ;  /* 0x000000ff5300720c */ /* 0x000fe40003f85270 */
[----:B0-----:R-:W-:Y:S02]  /*bc30*/  F2FP.SATFINITE.E4M3.F32.PACK_AB_MERGE_C R45, RZ, R120, RZ ;  /* 0x00000078ff2d723e */ /* 0x001fe400048070ff */
[----:B------:R0:W-:Y:S09]  /*bc40*/  @!P6 STG.E.U8 desc[UR26][R46.64+0x8], R123 ;  /* 0x0000087b2e00e986 */ /* 0x0001f2000c10111a */
[----:B------:R-:W1:Y:S01]  /*bc50*/  @!P4 LDC.64 R30, c[0x0][0x5c0] ;  /* 0x00017000ff1ecb82 */ /* 0x000e620000000a00 */
[----:B0-----:R-:W-:-:S02]  /*bc60*/  F2FP.SATFINITE.E4M3.F32.PACK_AB_MERGE_C R47, RZ, R168, RZ ;  /* 0x000000a8ff2f723e */ /* 0x001fc400048070ff */
[----:B-1----:R-:W-:-:S05]  /*bc70*/  @!P4 IADD3 R30, P6, R65, R30, RZ ;  /* 0x0000001e411ec210 */ /* 0x002fca0007fde0ff */
[----:B------:R-:W-:Y:S01]  /*bc80*/  @!P4 IMAD.X R31, R66, 0x1, R31, P6 ;  /* 0x00000001421fc824 */ /* 0x000fe200030e061f */
[----:B------:R-:W-:-:S04]  /*bc90*/  ISETP.NE.AND P6, PT, R78, RZ, PT ;  /* 0x000000ff4e00720c */ /* 0x000fc80003fc5270 */
[----:B------:R0:W-:Y:S01]  /*bca0*/  @!P4 STG.E.U8 desc[UR26][R30.64+0x9], R129 ;  /* 0x000009811e00c986 */ /* 0x0001e2000c10111a */
[----:B------:R-:W-:-:S03]  /*bcb0*/  LOP3.LUT P4, RZ, R3, 0x1000, RZ, 0xc0, !PT ;  /* 0x0000100003ff7812 */ /* 0x000fc6000788c0ff */
[----:B------:R1:W-:Y:S01]  /*bcc0*/  @!P5 STG.E.U8 desc[UR26][R40.64], R45 ;  /* 0x0000002d2800d986 */ /* 0x0003e2000c10111a */
[----:B------:R-:W-:-:S04]  /*bcd0*/  ISETP.NE.AND P5, PT, R76, RZ, PT ;  /* 0x000000ff4c00720c */ /* 0x000fc80003fa5270 */
[----:B------:R-:W2:Y:S01]  /*bce0*/  @!P6 LDC.64 R48, c[0x0][0x5c0] ;  /* 0x00017000ff30eb82 */ /* 0x000ea20000000a00 */
[----:B0-----:R-:W-:-:S04]  /*bcf0*/  F2FP.SATFINITE.E4M3.F32.PACK_AB_MERGE_C R31, RZ, R202, RZ ;  /* 0x000000caff1f723e */ /* 0x001fc800048070ff */
[----:B------:R0:W-:Y:S01]  /*bd00*/  @!P4 STG.E.U8 desc[UR26][R38.64+0x1], R47 ;  /* 0x0000012f2600c986 */ /* 0x0001e2000c10111a */
[----:B-1----:R-:W-:-:S03]  /*bd10*/  F2FP.SATFINITE.E4M3.F32.PACK_AB_MERGE_C R45, RZ, R200, RZ ;  /* 0x000000c8ff2d723e */ /* 0x002fc600048070ff */
[----:B------:R-:W1:Y:S08]  /*bd20*/  @!P5 LDC.64 R42, c[0x0][0x5c0] ;  /* 0x00017000ff2adb82 */ /* 0x000e700000000a00 */
[----:B0-----:R-:W0:Y:S01]  /*bd30*/  @!P1 LDC.64 R38, c[0x0][0x5c0] ;  /* 0x00017000ff269b82 */ /* 0x001e220000000a00 */
[----:B-1----:R-:W-:-:S05]  /*bd40*/  @!P5 IADD3 R42, P4, R63, R42, RZ ;  /* 0x0000002a3f2ad210 */ /* 0x002fca0007f9e0ff */
[----:B------:R-:W-:Y:S01]  /*bd50*/  @!P5 IMAD.X R43, R64, 0x1, R43, P4 ;  /* 0x00000001402bd824 */ /* 0x000fe200020e062b */
[----:B--2---:R-:W-:-:S04]  /*bd60*/  @!P6 IADD3 R40, P4, R61, R48, RZ ;  /* 0x000000303d28e210 */ /* 0x004fc80007f9e0ff */
[----:B------:R1:W-:Y:S01]  /*bd70*/  @!P5 STG.E.U8 desc[UR26][R42.64], R31 ;  /* 0x0000001f2a00d986 */ /* 0x0003e2000c10111a */
[----:B------:R-:W-:Y:S01]  /*bd80*/  @!P6 IMAD.X R41, R62, 0x1, R49, P4 ;  /* 0x000000013e29e824 */ /* 0x000fe200020e0631 */
[C---:B------:R-:W-:Y:S02]  /*bd90*/  LOP3.LUT P4, RZ, R3.reuse, 0x800, RZ, 0xc0, !PT ;  /* 0x0000080003ff7812 */ /* 0x040fe4000788c0ff */
[C---:B------:R-:W-:Y:S02]  /*bda0*/  LOP3.LUT P5, RZ, R3.reuse, 0x400, RZ, 0xc0, !PT ;  /* 0x0000040003ff7812 */ /* 0x040fe400078ac0ff */
[----:B------:R2:W-:Y:S01]  /*bdb0*/  @!P6 STG.E.U8 desc[UR26][R40.64+0x1], R201 ;  /* 0x000001c92800e986 */ /* 0x0005e2000c10111a */
[----:B------:R-:W-:Y:S01]  /*bdc0*/  LOP3.LUT R3, R3, 0xfffbffff, RZ, 0xc0, !PT ;  /* 0xfffbffff03037812 */ /* 0x000fe200078ec0ff */
[----:B-1----:R-:W1:Y:S07]  /*bdd0*/  @!P0 LDC.64 R30, c[0x0][0x5c0] ;  /* 0x00017000ff1e8b82 */ /* 0x002e6e0000000a00 */
[----:B------:R-:W-:Y:S01]  /*bde0*/  @!P4 STG.E.U8 desc[UR26][R34.64+0x8], R45 ;  /* 0x0000082d2200c986 */ /* 0x000fe2000c10111a */
[----:B0-----:R-:W-:-:S03]  /*bdf0*/  @!P1 IADD3 R38, P4, R59, R38, RZ ;  /* 0x000000263b269210 */ /* 0x001fc60007f9e0ff */
[----:B------:R0:W-:Y:S02]  /*be00*/  @!P5 STG.E.U8 desc[UR26][R32.64+0x9], R199 ;  /* 0x000009c72000d986 */ /* 0x0001e4000c10111a */
[----:B------:R-:W-:Y:S01]  /*be10*/  @!P1 IMAD.X R39, R60, 0x1, R39, P4 ;  /* 0x000000013c279824 */ /* 0x000fe200020e0627 */
[----:B-1----:R-:W-:-:S05]  /*be20*/  @!P0 IADD3 R30, P4, R37, R30, RZ ;  /* 0x0000001e251e8210 */ /* 0x002fca0007f9e0ff */
[----:B------:R-:W-:Y:S01]  /*be30*/  @!P0 IMAD.X R31, R58, 0x1, R31, P4 ;  /* 0x000000013a1f8824 */ /* 0x000fe200020e061f */
[----:B------:R-:W-:-:S04]  /*be40*/  ISETP.GE.AND P4, PT, R36, 0x181, PT ;  /* 0x000001812400780c */ /* 0x000fc80003f86270 */
[----:B------:R-:W-:-:S13]  /*be50*/  ISETP.LT.OR P5, PT, R25, 0x1, !P4 ;  /* 0x000000011900780c */ /* 0x000fda00067a1670 */
[----:B--2---:R-:W1:Y:S01]  /*be60*/  @!P5 LDC.64 R40, c[0x0][0x5c0] ;  /* 0x00017000ff28db82 */ /* 0x004e620000000a00 */
[----:B0-----:R-:W-:Y:S02]  /*be70*/  @!P5 IMAD.MOV.U32 R32, RZ, RZ, R28 ;  /* 0x000000ffff20d224 */ /* 0x001fe400078e001c */
[----:B------:R-:W-:Y:S02]  /*be80*/  @!P5 IMAD.MOV.U32 R33, RZ, RZ, R24 ;  /* 0x000000ffff21d224 */ /* 0x000fe400078e0018 */
[----:B------:R-:W-:Y:S02]  /*be90*/  @!P5 IMAD R37, R27, 0x180, RZ ;  /* 0x000001801b25d824 */ /* 0x000fe400078e02ff */
[----:B------:R-:W-:-:S03]  /*bea0*/  @!P5 IMAD.WIDE.U32 R34, R26, 0x180, R32 ;  /* 0x000001801a22d825 */ /* 0x000fc600078e0020 */
[----:B-1----:R-:W-:-:S04]  /*beb0*/  @!P5 IADD3 R34, P6, R34, R40, RZ ;  /* 0x000000282222d210 */ /* 0x002fc80007fde0ff */
[----:B------:R-:W-:Y:S02]  /*bec0*/  @!P5 IADD3.X R35, R41, R35, R37, P6, !PT ;  /* 0x000000232923d210 */ /* 0x000fe400037fe425 */
[----:B------:R-:W-:Y:S02]  /*bed0*/  ISETP.LT.OR P6, PT, R25, 0x2, !P4 ;  /* 0x000000021900780c */ /* 0x000fe400067c1670 */
[----:B------:R-:W-:-:S05]  /*bee0*/  F2FP.SATFINITE.E4M3.F32.PACK_AB_MERGE_C R37, RZ, R198, RZ ;  /* 0x000000c6ff25723e */ /* 0x000fca00048070ff */
[----:B------:R0:W-:Y:S04]  /*bef0*/  @!P1 STG.E.U8 desc[UR26][R38.64+0x8], R37 ;  /* 0x0000082526009986 */ /* 0x0001e8000c10111a */
[----:B------:R1:W-:Y:S01]  /*bf00*/  @!P0 STG.E.U8 desc[UR26][R30.64+0x9], R197 ;  /* 0x000009c51e008986 */ /* 0x0003e2000c10111a */
[----:B------:R-:W-:Y:S01]  /*bf10*/  ISETP.NE.AND P0, PT, R67, RZ, PT ;  /* 0x000000ff4300720c */ /* 0x000fe20003f05270 */
[----:B------:R-:W2:Y:S01]  /*bf20*/  @!P6 LDC.64 R42, c[0x0][0x5c0] ;  /* 0x00017000ff2aeb82 */ /* 0x000ea20000000a00 */
[----:B------:R-:W-:Y:S02]  /*bf30*/  @!P6 IMAD.MOV.U32 R32, RZ, RZ, R28 ;  /* 0x000000ffff20e224 */ /* 0x000fe400078e001c */
[----:B------:R-:W-:Y:S02]  /*bf40*/  @!P6 IMAD.MOV.U32 R33, RZ, RZ, R24 ;  /* 0x000000ffff21e224 */ /* 0x000fe400078e0018 */
[----:B------:R-:W-:Y:S01]  /*bf50*/  @!P6 IMAD R40, R27, 0x180, RZ ;  /* 0x000001801b28e824 */ /* 0x000fe200078e02ff */
[----:B0-----:R-:W-:Y:S01]  /*bf60*/  F2FP.SATFINITE.E4M3.F32.PACK_AB_MERGE_C R37, RZ, R196, RZ ;  /* 0x000000c4ff25723e */ /* 0x001fe200048070ff */
[----:B------:R-:W-:Y:S01]  /*bf70*/  @!P6 IMAD.WIDE.U32 R32, R26, 0x180, R32 ;  /* 0x000001801a20e825 */ /* 0x000fe200078e0020 */
[----:B------:R-:W-:-:S03]  /*bf80*/  F2FP.SATFINITE.E4M3.F32.PACK_AB_MERGE_C R39, RZ, R194, RZ ;  /* 0x000000c2ff27723e */ /* 0x000fc600048070ff */
[----:B------:R1:W-:Y:S01]  /*bf90*/  @!P5 STG.E.U8 desc[UR26][R34.64], R37 ;  /* 0x000000252200d986 */ /* 0x0003e2000c10111a */
[----:B------:R-:W-:Y:S02]  /*bfa0*/  ISETP.GE.AND P5, PT, R36, 0x189, PT ;  /* 0x000001892400780c */ /* 0x000fe40003fa6270 */
[----:B--2---:R-:W-:-:S11]  /*bfb0*/  @!P6 IADD3 R32, P1, R32, R42, RZ ;  /* 0x0000002a2020e210 */ /* 0x004fd60007f3e0ff */
[----:B------:R-:W-:Y:S02]  /*bfc0*/  @P5 LOP3.LUT R3, R3, 0x40000, RZ, 0xfc, !PT ;  /* 0x0004000003035812 */ /* 0x000fe400078efcff */
[----:B------:R-:W-:Y:S02]  /*bfd0*/  @!P6 IADD3.X R33, R43, R33, R40, P1, !PT ;  /* 0x000000212b21e210 */ /* 0x000fe40000ffe428 */
[----:B------:R-:W-:Y:S02]  /*bfe0*/  ISETP.LT.OR P5, PT, R25, 0x1, !P5 ;  /* 0x000000011900780c */ /* 0x000fe40006fa1670 */
[----:B------:R-:W-:Y:S01]  /*bff0*/  ISETP.NE.AND P1, PT, R68, RZ, PT ;  /* 0x000000ff4400720c */ /* 0x000fe20003f25270 */
[----:B------:R1:W-:Y:S10]  /*c000*/  @!P6 STG.E.U8 desc[UR26][R32.64+0x1], R195 ;  /* 0x000001c32000e986 */ /* 0x0003f4000c10111a */
[----:B------:R-:W-:Y:S05]  /*c010*/  @P5 BRA `(.L_x_37) ;  /* 0x0000000000245947 */ /* 0x000fea0003800000 */
[----:B-1----:R-:W-:Y:S01]  /*c020*/  IMAD.MOV.U32 R30, RZ, RZ, R28 ;  /* 0x000000ffff1e7224 */ /* 0x002fe200078e001c */
[----:B------:R-:W-:Y:S01]  /*c030*/  ULDC.64 UR6, c[0x0][0x5c0] ;  /* 0x0001700000067ab9 */ /* 0x000fe20000000a00 */
[----:B------:R-:W-:Y:S02]  /*c040*/  IMAD.MOV.U32 R31, RZ, RZ, R24 ;  /* 0x000000ffff1f7224 */ /* 0x000fe400078e0018 */
[----:B------:R-:W-:Y:S02]  /*c050*/  IMAD R33, R27, 0x180, RZ ;  /* 0x000001801b217824 */ /* 0x000fe400078e02ff */
[----:B------:R-:W-:-:S04]  /*c060*/  IMAD.WIDE.U32 R30, R26, 0x180, R30 ;  /* 0x000001801a1e7825 */ /* 0x000fc800078e001e */
[----:B------:R-:W-:Y:S01]  /*c070*/  IMAD.IADD R32, R31, 0x1, R33 ;  /* 0x000000011f207824 */ /* 0x000fe200078e0221 */
[----:B------:R-:W-:-:S04]  /*c080*/  IADD3 R30, P5, P6, R30, UR6, R10 ;  /* 0x000000061e1e7c10 */ /* 0x000fc8000febe00a */
[----:B------:R-:W-:-:S05]  /*c090*/  IADD3.X R31, R32, UR7, R7, P5, P6 ;  /* 0x00000007201f7c10 */ /* 0x000fca000afec407 */
[----:B------:R0:W-:Y:S04]  /*c0a0*/  STG.E.U8 desc[UR26][R30.64], R39 ;  /* 0x000000271e007986 */ /* 0x0001e8000c10111a */
.L_x_37:
[----:B------:R-:W-:Y:S05]  /*c0b0*/  BSYNC B1 ;  /* 0x0000000000017941 */ /* 0x000fea0003800000 */
.L_x_36:
[----:B------:R-:W-:Y:S01]  /*c0c0*/  LOP3.LUT P5, RZ, R3, 0x40000, RZ, 0xc0, !PT ;  /* 0x0004000003ff7812 */ /* 0x000fe200078ac0ff */
[----:B------:R-:W-:Y:S03]  /*c0d0*/  BSSY B1, `(.L_x_38) ;  /* 0x000000c000017945 */ /* 0x000fe60003800000 */
[----:B------:R-:W-:-:S13]  /*c0e0*/  ISETP.LT.OR P5, PT, R25, 0x2, !P5 ;  /* 0x000000021900780c */ /* 0x000fda0006fa1670 */
[----:B------:R-:W-:Y:S05]  /*c0f0*/  @P5 BRA `(.L_x_39) ;  /* 0x0000000000245947 */ /* 0x000fea0003800000 */
[----:B01----:R-:W-:Y:S01]  /*c100*/  IMAD.MOV.U32 R30, RZ, RZ, R28 ;  /* 0x000000ffff1e7224 */ /* 0x003fe200078e001c */
        /* <DEDUP_REMOVED lines=8> */
.L_x_39:
[----:B------:R-:W-:Y:S05]  /*c190*/  BSYNC B1 ;  /* 0x0000000000017941 */ /* 0x000fea0003800000 */
.L_x_38:
[----:B------:R-:W-:Y:S01]  /*c1a0*/  ISETP.LT.OR P6, PT, R25, 0x9, !P4 ;  /* 0x000000091900780c */ /* 0x000fe200067c1670 */
[-C--:B------:R-:W-:Y:S01]  /*c1b0*/  FMUL R192, R192, R4.reuse ;  /* 0x00000004c0c07220 */ /* 0x080fe20000400000 */
[----:B------:R-:W-:Y:S01]  /*c1c0*/  P2R R38, PR, RZ, 0x1 ;  /* 0x00000001ff267803 */ /* 0x000fe20000000000 */
[-C--:B------:R-:W-:Y:S01]  /*c1d0*/  FMUL R191, R191, R4.reuse ;  /* 0x00000004bfbf7220 */ /* 0x080fe20000400000 */
[-C--:B------:R-:W-:Y:S01]  /*c1e0*/  FMUL R190, R190, R4.reuse ;  /* 0x00000004bebe7220 */ /* 0x080fe20000400000 */
[----:B------:R-:W-:Y:S01]  /*c1f0*/  FMUL R189, R189, R4 ;  /* 0x00000004bdbd7220 */ /* 0x000fe20000400000 */
[----:B------:R-:W-:Y:S02]  /*c200*/  BSSY B1, `(.L_x_40) ;  /* 0x0000023000017945 */ /* 0x000fe40003800000 */
[----:B------:R-:W-:Y:S02]  /*c210*/  F2FP.SATFINITE.E4M3.F32.PACK_AB_MERGE_C R191, RZ, R191, RZ ;  /* 0x000000bfffbf723e */ /* 0x000fe400048070ff */
[----:B------:R-:W-:-:S03]  /*c220*/  F2FP.SATFINITE.E4M3.F32.PACK_AB_MERGE_C R189, RZ, R189, RZ ;  /* 0x000000bdffbd723e */ /* 0x000fc600048070ff */
[----:B-1----:R-:W1:Y:S01]  /*c230*/  @!P6 LDC.64 R34, c[0x0][0x5c0] ;  /* 0x00017000ff22eb82 */ /* 0x002e620000000a00 */
[----:B0-2---:R-:W-:Y:S02]  /*c240*/  @!P6 IMAD.MOV.U32 R30, RZ, RZ, R28 ;  /* 0x000000ffff1ee224 */ /* 0x005fe400078e001c */
[----:B------:R-:W-:Y:S02]  /*c250*/  @!P6 IMAD.MOV.U32 R31, RZ, RZ, R24 ;  /* 0x000000ffff1fe224 */ /* 0x000fe400078e0018 */
[----:B------:R-:W-:Y:S02]  /*c260*/  @!P6 IMAD R32, R27, 0x180, RZ ;  /* 0x000001801b20e824 */ /* 0x000fe400078e02ff */
[----:B------:R-:W-:-:S03]  /*c270*/  @!P6 IMAD.WIDE.U32 R30, R26, 0x180, R30 ;  /* 0x000001801a1ee825 */ /* 0x000fc600078e001e */
[----:B-1----:R-:W-:-:S04]  /*c280*/  @!P6 IADD3 R30, P5, R30, R34, RZ ;  /* 0x000000221e1ee210 */ /* 0x002fc80007fbe0ff */
[----:B------:R-:W-:Y:S02]  /*c290*/  @!P6 IADD3.X R31, R35, R31, R32, P5, !PT ;  /* 0x0000001f231fe210 */ /* 0x000fe40002ffe420 */
[----:B------:R-:W-:Y:S02]  /*c2a0*/  ISETP.LT.OR P5, PT, R25, 0xa, !P4 ;  /* 0x0000000a1900780c */ /* 0x000fe400067a1670 */
[----:B------:R-:W-:-:S05]  /*c2b0*/  F2FP.SATFINITE.E4M3.F32.PACK_AB_MERGE_C R35, RZ, R192, RZ ;  /* 0x000000c0ff23723e */ /* 0x000fca00048070ff */
[----:B------:R0:W-:Y:S01]  /*c2c0*/  @!P6 STG.E.U8 desc[UR26][R30.64+0x8], R35 ;  /* 0x000008231e00e986 */ /* 0x0001e2000c10111a */
[----:B------:R-:W-:-:S05]  /*c2d0*/  LOP3.LUT P6, RZ, R3, 0x40000, RZ, 0xc0, !PT ;  /* 0x0004000003ff7812 */ /* 0x000fca00078cc0ff */
[----:B------:R-:W1:Y:S01]  /*c2e0*/  @!P5 LDC.64 R36, c[0x0][0x5c0] ;  /* 0x00017000ff24db82 */ /* 0x000e620000000a00 */
[----:B------:R-:W-:Y:S02]  /*c2f0*/  @!P5 IMAD.MOV.U32 R32, RZ, RZ, R28 ;  /* 0x000000ffff20d224 */ /* 0x000fe400078e001c */
[----:B------:R-:W-:Y:S02]  /*c300*/  @!P5 IMAD.MOV.U32 R33, RZ, RZ, R24 ;  /* 0x000000ffff21d224 */ /* 0x000fe400078e0018 */
[----:B------:R-:W-:Y:S02]  /*c310*/  @!P5 IMAD R34, R27, 0x180, RZ ;  /* 0x000001801b22d824 */ /* 0x000fe400078e02ff */
[----:B------:R-:W-:-:S03]  /*c320*/  @!P5 IMAD.WIDE.U32 R32, R26, 0x180, R32 ;  /* 0x000001801a20d825 */ /* 0x000fc600078e0020 */
[----:B-1----:R-:W-:-:S04]  /*c330*/  @!P5 IADD3 R32, P0, R32, R36, RZ ;  /* 0x000000242020d210 */ /* 0x002fc80007f1e0ff */
[----:B------:R-:W-:Y:S02]  /*c340*/  @!P5 IADD3.X R33, R37, R33, R34, P0, !PT ;  /* 0x000000212521d210 */ /* 0x000fe400007fe422 */
[----:B------:R-:W-:Y:S02]  /*c350*/  ISETP.NE.AND P0, PT, R38, RZ, PT ;  /* 0x000000ff2600720c */ /* 0x000fe40003f05270 */
[----:B------:R-:W-:Y:S01]  /*c360*/  F2FP.SATFINITE.E4M3.F32.PACK_AB_MERGE_C R37, RZ, R190, RZ ;  /* 0x000000beff25723e */ /* 0x000fe200048070ff */
[----:B------:R0:W-:Y:S01]  /*c370*/  @!P5 STG.E.U8 desc[UR26][R32.64+0x9], R191 ;  /* 0x000009bf2000d986 */ /* 0x0001e2000c10111a */
[----:B------:R-:W-:-:S13]  /*c380*/  ISETP.LT.OR P5, PT, R25, 0x9, !P6 ;  /* 0x000000091900780c */ /* 0x000fda00077a1670 */
[----:B0-----:R-:W-:Y:S05]  /*c390*/  @P5 BRA `(.L_x_41) ;  /* 0x0000000000245947 */ /* 0x001fea0003800000 */
[----:B------:R-:W-:Y:S01]  /*c3a0*/  IMAD.MOV.U32 R30, RZ, RZ, R28 ;  /* 0x000000ffff1e7224 */ /* 0x000fe200078e001c */
        /* <DEDUP_REMOVED lines=8> */
.L_x_41:
[----:B------:R-:W-:Y:S05]  /*c430*/  BSYNC B1 ;  /* 0x0000000000017941 */ /* 0x000fea0003800000 */
.L_x_40:
[----:B------:R-:W-:Y:S01]  /*c440*/  LOP3.LUT P5, RZ, R3, 0x40000, RZ, 0xc0, !PT ;  /* 0x0004000003ff7812 */ /* 0x000fe200078ac0ff */
[----:B------:R-:W-:Y:S03]  /*c450*/  BSSY B1, `(.L_x_42) ;  /* 0x000000c000017945 */ /* 0x000fe60003800000 */
[----:B------:R-:W-:-:S13]  /*c460*/  ISETP.LT.OR P5, PT, R25, 0xa, !P5 ;  /* 0x0000000a1900780c */ /* 0x000fda0006fa1670 */
[----:B------:R-:W-:Y:S05]  /*c470*/  @P5 BRA `(.L_x_43) ;  /* 0x0000000000245947 */ /* 0x000fea0003800000 */
[----:B0-----:R-:W-:Y:S01]  /*c480*/  IMAD.MOV.U32 R30, RZ, RZ, R28 ;  /* 0x000000ffff1e7224 */ /* 0x001fe200078e001c */
        /* <DEDUP_REMOVED lines=8> */
.L_x_43:
[----:B------:R-:W-:Y:S05]  /*c510*/  BSYNC B1 ;  /* 0x0000000000017941 */ /* 0x000fea0003800000 */
.L_x_42:
[----:B01----:R-:W-:Y:S01]  /*c520*/  P2R R31, PR, RZ, 0x8 ;  /* 0x00000008ff1f7803 */ /* 0x003fe20000000000 */
[-C--:B------:R-:W-:Y:S01]  /*c530*/  FMUL R188, R188, R4.reuse ;  /* 0x00000004bcbc7220 */ /* 0x080fe20000400000 */
[----:B------:R-:W-:Y:S01]  /*c540*/  LOP3.LUT P3, RZ, R3, 0x200, RZ, 0xc0, !PT ;  /* 0x0000020003ff7812 */ /* 0x000fe2000786c0ff */
[-C--:B------:R-:W-:Y:S01]  /*c550*/  FMUL R187, R187, R4.reuse ;  /* 0x00000004bbbb7220 */ /* 0x080fe20000400000 */
[----:B------:R-:W-:Y:S01]  /*c560*/  P2R R30, PR, RZ, 0x4 ;  /* 0x00000004ff1e7803 */ /* 0x000fe20000000000 */
[-C--:B------:R-:W-:Y:S01]  /*c570*/  FMUL R186, R186, R4.reuse ;  /* 0x00000004baba7220 */ /* 0x080fe20000400000 */
[----:B------:R-:W-:Y:S01]  /*c580*/  ISETP.LT.OR P2, PT, R25, 0x11, !P3 ;  /* 0x000000111900780c */ /* 0x000fe20005f41670 */
[-C--:B------:R-:W-:Y:S01]  /*c590*/  FMUL R185, R185, R4.reuse ;  /* 0x00000004b9b97220 */ /* 0x080fe20000400000 */
[----:B------:R-:W-:Y:S01]  /*c5a0*/  P2R R78, PR, RZ, 0x10 ;  /* 0x00000010ff4e7803 */ /* 0x000fe20000000000 */
[-C--:B------:R-:W-:Y:S01]  /*c5b0*/  FMUL R184, R184, R4.reuse ;  /* 0x00000004b8b87220 */ /* 0x080fe20000400000 */
[----:B------:R-:W-:Y:S01]  /*c5c0*/  P2R R54, PR, RZ, 0x4 ;  /* 0x00000004ff367803 */ /* 0x000fe20000000000 */
[-C--:B------:R-:W-:Y:S01]  /*c5d0*/  FMUL R183, R183, R4.reuse ;  /* 0x00000004b7b77220 */ /* 0x080fe20000400000 */
[----:B------:R-:W-:Y:S01]  /*c5e0*/  LOP3.LUT P4, RZ, R3, 0x2000, RZ, 0xc0, !PT ;  /* 0x0000200003ff7812 */ /* 0x000fe2000788c0ff */
[-C--:B------:R-:W-:Y:S01]  /*c5f0*/  FMUL R182, R182, R4.reuse ;  /* 0x00000004b6b67220 */ /* 0x080fe20000400000 */
[----:B------:R-:W-:Y:S01]  /*c600*/  P2R R74, PR, RZ, 0x1 ;  /* 0x00000001ff4a7803 */ /* 0x000fe20000000000 */
[-C--:B------:R-:W-:Y:S01]  /*c610*/  FMUL R181, R181, R4.reuse ;  /* 0x00000004b5b57220 */ /* 0x080fe20000400000 */
[----:B------:R-:W-:Y:S01]  /*c620*/  P2R R76, PR, RZ, 0x2 ;  /* 0x00000002ff4c7803 */ /* 0x000fe20000000000 */
[----:B------:R-:W-:Y:S01]  /*c630*/  FMUL R180, R180, R4 ;  /* 0x00000004b4b47220 */ /* 0x000fe20000400000 */
[----:B------:R-:W-:Y:S01]  /*c640*/  F2FP.SATFINITE.E4M3.F32.PACK_AB_MERGE_C R63, RZ, R188, RZ ;  /* 0x000000bcff3f723e */ /* 0x000fe200048070ff */
[----:B------:R-:W0:Y:S01]  /*c650*/  @!P2 LDC.64 R52, c[0x0][0x5c0] ;  /* 0x00017000ff34ab82 */ /* 0x000e220000000a00 */
[----:B------:R-:W-:Y:S01]  /*c660*/  F2FP.SATFINITE.E4M3.F32.PACK_AB_MERGE_C R187, RZ, R187, RZ ;  /* 0x000000bbffbb723e */ /* 0x000fe200048070ff */
[-C--:B------:R-:W-:Y:S01]  /*c670*/  FMUL R179, R179, R4.reuse ;  /* 0x00000004b3b37220 */ /* 0x080fe20000400000 */
        /* <DEDUP_REMOVED lines=14> */
[-C--:B------:R-:W-:Y:S01]  /*c760*/  FMUL R165, R165, R4.reuse ;  /* 0x00000004a5a57220 */ /* 0x080fe20000400000 */
[-C--:B------:R-:W-:Y:S01]  /*c770*/  FMUL R164, R164, R4.reuse ;  /* 0x00000004a4a47220 */ /* 0x080fe20000400000 */
[----:B------:R-:W-:Y:S01]  /*c780*/  F2FP.SATFINITE.E4M3.F32.PACK_AB_MERGE_C R167, RZ, R167, RZ ;  /* 0x000000a7ffa7723e */ /* 0x000fe200048070ff */
[-C--:B------:R-:W-:Y:S01]  /*c790*/  FMUL R162, R162, R4.reuse ;  /* 0x00000004a2a27220 */ /* 0x080fe20000400000 */
[-C--:B------:R-:W-:Y:S01]  /*c7a0*/  FMUL R161, R161, R4.reuse ;  /* 0x00000004a1a17220 */ /* 0x080fe20000400000 */
[----:B------:R-:W-:Y:S01]  /*c7b0*/  F2FP.SATFINITE.E4M3.F32.PACK_AB_MERGE_C R165, RZ, R165, RZ ;  /* 0x000000a5ffa5723e */ /* 0x000fe200048070ff */
[----:B------:R-:W-:Y:S01]  /*c7c0*/  FMUL R160, R160, R4 ;  /* 0x00000004a0a07220 */ /* 0x000fe20000400000 */
[----:B0-----:R-:W-:Y:S01]  /*c7d0*/  @!P2 IADD3 R52, P5, P6, R28, R52, R10 ;  /* 0x000000341c34a210 */ /* 0x001fe20007ebe00a */
[-C--:B------:R-:W-:Y:S01]  /*c7e0*/  FMUL R158, R158, R4.reuse ;  /* 0x000000049e9e7220 */ /* 0x080fe20000400000 */
[----:B------:R-:W-:Y:S01]  /*c7f0*/  F2FP.SATFINITE.E4M3.F32.PACK_AB_MERGE_C R161, RZ, R161, RZ ;  /* 0x000000a1ffa1723e */ /* 0x000fe200048070ff */
[-C--:B------:R-:W-:Y:S01]  /*c800*/  FMUL R156, R156, R4.reuse ;  /* 0x000000049c9c7220 */ /* 0x080fe20000400000 */
[----:B------:R-:W-:Y:S01]  /*c810*/  @!P2 IADD3.X R53, R24, R53, R7, P5, P6 ;  /* 0x000000351835a210 */ /* 0x000fe20002fec407 */
[-C--:B------:R-:W-:Y:S01]  /*c820*/  FMUL R155, R155, R4.reuse ;  /* 0x000000049b9b7220 */ /* 0x080fe20000400000 */
[----:B------:R-:W-:Y:S01]  /*c830*/  ISETP.LT.OR P2, PT, R25, 0x12, !P3 ;  /* 0x000000121900780c */ /* 0x000fe20005f41670 */
[-C--:B------:R-:W-:Y:S01]  /*c840*/  FMUL R154, R154, R4.reuse ;  /* 0x000000049a9a7220 */ /* 0x080fe20000400000 */
[-C--:B------:R-:W-:Y:S01]  /*c850*/  FMUL R153, R153, R4.reuse ;  /* 0x0000000499997220 */ /* 0x080fe20000400000 */
[----:B------:R-:W-:Y:S01]  /*c860*/  FMUL R152, R152, R4 ;  /* 0x0000000498987220 */ /* 0x000fe20000400000 */
[----:B------:R-:W-:Y:S01]  /*c870*/  P2R R55, PR, RZ, 0x4 ;  /* 0x00000004ff377803 */ /* 0x000fe20000000000 */
[----:B------:R-:W-:Y:S01]  /*c880*/  BSSY B1, `(.L_x_44) ;  /* 0x00000e3000017945 */ /* 0x000fe20003800000 */
[----:B------:R-:W-:-:S02]  /*c890*/  F2FP.SATFINITE.E4M3.F32.PACK_AB_MERGE_C R155, RZ, R155, RZ ;  /* 0x0000009bff9b723e */ /* 0x000fc400048070ff */
[----:B------:R-:W-:-:S05]  /*c8a0*/  F2FP.SATFINITE.E4M3.F32.PACK_AB_MERGE_C R153, RZ, R153, RZ ;  /* 0x00000099ff99723e */ /* 0x000fca00048070ff */
[----:B------:R-:W0:Y:S02]  /*c8b0*/  @!P2 LDC.64 R50, c[0x0][0x5c0] ;  /* 0x00017000ff32ab82 */ /* 0x000e240000000a00 */
[----:B0-----:R-:W-:-:S04]  /*c8c0*/  @!P2 IADD3 R50, P5, P6, R28, R50, R10 ;  /* 0x000000321c32a210 */ /* 0x001fc80007ebe00a */
[----:B------:R-:W-:Y:S02]  /*c8d0*/  @!P2 IADD3.X R51, R24, R51, R7, P5, P6 ;  /* 0x000000331833a210 */ /* 0x000fe40002fec407 */
[C---:B------:R-:W-:Y:S02]  /*c8e0*/  ISETP.LT.OR P2, PT, R25.reuse, 0x19, !P3 ;  /* 0x000000191900780c */ /* 0x040fe40005f41670 */
[----:B------:R-:W-:Y:S02]  /*c8f0*/  ISETP.LT.OR P3, PT, R25, 0x1a, !P3 ;  /* 0x0000001a1900780c */ /* 0x000fe40005f61670 */
[----:B------:R-:W-:Y:S02]  /*c900*/  P2R R65, PR, RZ, 0x4 ;  /* 0x00000004ff417803 */ /* 0x000fe40000000000 */
[----:B------:R-:W-:-:S07]  /*c910*/  P2R R85, PR, RZ, 0x8 ;  /* 0x00000008ff557803 */ /* 0x000fce0000000000 */
[----:B------:R-:W0:Y:S08]  /*c920*/  @!P2 LDC.64 R48, c[0x0][0x5c0] ;  /* 0x00017000ff30ab82 */ /* 0x000e300000000a00 */
[----:B------:R-:W1:Y:S01]  /*c930*/  @!P3 LDC.64 R46, c[0x0][0x5c0] ;  /* 0x00017000ff2ebb82 */ /* 0x000e620000000a00 */
[----:B0-----:R-:W-:-:S04]  /*c940*/  @!P2 IADD3 R48, P5, P6, R28, R48, R10 ;  /* 0x000000301c30a210 */ /* 0x001fc80007ebe00a */
[--C-:B------:R-:W-:Y:S02]  /*c950*/  @!P2 IADD3.X R49, R24, R49, R7.reuse, P5, P6 ;  /* 0x000000311831a210 */ /* 0x100fe40002fec407 */
[----:B------:R-:W-:Y:S02]  /*c960*/  ISETP.NE.AND P2, PT, R30, RZ, PT ;  /* 0x000000ff1e00720c */ /* 0x000fe40003f45270 */
[----:B-1----:R-:W-:Y:S02]  /*c970*/  @!P3 IADD3 R46, P5, P6, R28, R46, R10 ;  /* 0x0000002e1c2eb210 */ /* 0x002fe40007ebe00a */
[----:B------:R-:W-:Y:S02]  /*c980*/  P2R R81, PR, RZ, 0x4 ;  /* 0x00000004ff517803 */ /* 0x000fe40000000000 */
[----:B------:R-:W-:Y:S02]  /*c990*/  @!P3 IADD3.X R47, R24, R47, R7, P5, P6 ;  /* 0x0000002f182fb210 */ /* 0x000fe40002fec407 */
[----:B------:R-:W-:-:S04]  /*c9a0*/  ISETP.LT.OR P3, PT, R25, 0x11, !P4 ;  /* 0x000000111900780c */ /* 0x000fc80006761670 */
[----:B------:R-:W-:-:S09]  /*c9b0*/  P2R R86, PR, RZ, 0x8 ;  /* 0x00000008ff567803 */ /* 0x000fd20000000000 */
[----:B------:R-:W0:Y:S02]  /*c9c0*/  @!P3 LDC.64 R44, c[0x0][0x5c0] ;  /* 0x00017000ff2cbb82 */ /* 0x000e240000000a00 */
[----:B0-----:R-:W-:-:S04]  /*c9d0*/  @!P3 IADD3 R44, P5, P6, R28, R44, R9 ;  /* 0x0000002c1c2cb210 */ /* 0x001fc80007ebe009 */
[----:B------:R-:W-:Y:S02]  /*c9e0*/  @!P3 IADD3.X R45, R24, R45, R6, P5, P6 ;  /* 0x0000002d182db210 */ /* 0x000fe40002fec406 */
[----:B------:R-:W-:-:S04]  /*c9f0*/  ISETP.LT.OR P3, PT, R25, 0x12, !P4 ;  /* 0x000000121900780c */ /* 0x000fc80006761670 */
[----:B------:R-:W-:-:S09]  /*ca00*/  P2R R87, PR, RZ, 0x8 ;  /* 0x00000008ff577803 */ /* 0x000fd20000000000 */
        /* <DEDUP_REMOVED lines=10> */
[----:B------:R-:W-:Y:S02]  /*cab0*/  @!P3 IADD3.X R41, R24, R41, R6, P5, P6 ;  /* 0x000000291829b210 */ /* 0x000fe40002fec406 */
[----:B------:R-:W-:Y:S02]  /*cac0*/  ISETP.NE.AND P3, PT, R31, RZ, PT ;  /* 0x000000ff1f00720c */ /* 0x000fe40003f65270 */
[----:B-1----:R-:W-:-:S04]  /*cad0*/  @!P4 IADD3 R38, P5, P6, R28, R38, R9 ;  /* 0x000000261c26c210 */ /* 0x002fc80007ebe009 */
        /* <DEDUP_REMOVED lines=20> */
[----:B------:R-:W0:Y:S02]  /*cc20*/  @!P4 LDC.64 R30, c[0x0][0x5c0] ;  /* 0x00017000ff1ecb82 */ /* 0x000e240000000a00 */
[----:B0-----:R-:W-:-:S04]  /*cc30*/  @!P4 IADD3 R30, P5, P6, R28, R30, R11 ;  /* 0x0000001e1c1ec210 */ /* 0x001fc80007ebe00b */
[----:B------:R-:W-:Y:S02]  /*cc40*/  @!P4 IADD3.X R31, R24, R31, R8, P5, P6 ;  /* 0x0000001f181fc210 */ /* 0x000fe40002fec408 */
[----:B------:R-:W-:Y:S02]  /*cc50*/  @!P0 IADD3 R67, P6, P5, R10, R28, R9 ;  /* 0x0000001c0a438210 */ /* 0x000fe40007dde009 */
[----:B------:R-:W-:Y:S02]  /*cc60*/  ISETP.LT.OR P4, PT, R25, 0x11, !P2 ;  /* 0x000000111900780c */ /* 0x000fe40005781670 */
[----:B------:R-:W-:Y:S02]  /*cc70*/  @!P0 IADD3.X R64, R7, R24, R6, P6, P5 ;  /* 0x0000001807408210 */ /* 0x000fe400037ea406 */
[----:B------:R-:W-:Y:S02]  /*cc80*/  ISETP.LT.OR P0, PT, R25, 0x12, !P1 ;  /* 0x000000121900780c */ /* 0x000fe40004f01670 */
[----:B------:R-:W-:-:S02]  /*cc90*/  P2R R83, PR, RZ, 0x10 ;  /* 0x00000010ff537803 */ /* 0x000fc40000000000 */
[----:B------:R-:W-:-:S09]  /*cca0*/  P2R R89, PR, RZ, 0x1 ;  /* 0x00000001ff597803 */ /* 0x000fd20000000000 */
[----:B------:R-:W-:-:S04]  /*ccb0*/  @!P0 IADD3 R69, P6, P5, R10, R28, R9 ;  /* 0x0000001c0a458210 */ /* 0x000fc80007dde009 */
[----:B------:R-:W-:Y:S02]  /*ccc0*/  @!P0 IADD3.X R66, R7, R24, R6, P6, P5 ;  /* 0x0000001807428210 */ /* 0x000fe400037ea406 */
[----:B------:R-:W-:-:S04]  /*ccd0*/  ISETP.LT.OR P0, PT, R25, 0x19, !P1 ;  /* 0x000000191900780c */ /* 0x000fc80004f01670 */
[----:B------:R-:W-:-:S09]  /*cce0*/  P2R R92, PR, RZ, 0x1 ;  /* 0x00000001ff5c7803 */ /* 0x000fd20000000000 */
[----:B------:R-:W-:-:S04]  /*ccf0*/  @!P0 IADD3 R71, P6, P5, R10, R28, R9 ;  /* 0x0000001c0a478210 */ /* 0x000fc80007dde009 */
[----:B------:R-:W-:Y:S02]  /*cd00*/  @!P0 IADD3.X R68, R7, R24, R6, P6, P5 ;  /* 0x0000001807448210 */ /* 0x000fe400037ea406 */
[----:B------:R-:W-:-:S04]  /*cd10*/  ISETP.LT.OR P0, PT, R25, 0x1a, !P1 ;  /* 0x0000001a1900780c */ /* 0x000fc80004f01670 */
[----:B------:R-:W-:-:S09]  /*cd20*/  P2R R93, PR, RZ, 0x1 ;  /* 0x00000001ff5d7803 */ /* 0x000fd20000000000 */
[----:B------:R-:W-:-:S04]  /*cd30*/  @!P0 IADD3 R73, P6, P5, R10, R28, R9 ;  /* 0x0000001c0a498210 */ /* 0x000fc80007dde009 */
[----:B------:R-:W-:Y:S02]  /*cd40*/  @!P0 IADD3.X R70, R7, R24, R6, P6, P5 ;  /* 0x0000001807468210 */ /* 0x000fe400037ea406 */
[----:B------:R-:W-:-:S04]  /*cd50*/  @!P4 IADD3 R75, P6, P5, R10, R28, R11 ;  /* 0x0000001c0a4bc210 */ /* 0x000fc80007dde00b */
[----:B------:R-:W-:Y:S02]  /*cd60*/  @!P4 IADD3.X R72, R7, R24, R8, P6, P5 ;  /* 0x000000180748c210 */ /* 0x000fe400037ea408 */
[----:B------:R-:W-:Y:S02]  /*cd70*/  ISETP.LT.OR P5, PT, R25, 0x12, !P2 ;  /* 0x000000121900780c */ /* 0x000fe400057a1670 */
[----:B------:R-:W-:Y:S02]  /*cd80*/  ISETP.NE.AND P4, PT, R55, RZ, PT ;  /* 0x000000ff3700720c */ /* 0x000fe40003f85270 */
[----:B------:R-:W-:-:S09]  /*cd90*/  P2R R84, PR, RZ, 0x20 ;  /* 0x00000020ff547803 */ /* 0x000fd20000000000 */
[----:B------:R-:W-:-:S04]  /*cda0*/  @!P5 IADD3 R77, P0, P6, R10, R28, R11 ;  /* 0x0000001c0a4dd210 */ /* 0x000fc80007e1e00b */
[----:B------:R-:W-:Y:S02]  /*cdb0*/  @!P5 IADD3.X R62, R7, R24, R8, P0, P6 ;  /* 0x00000018073ed210 */ /* 0x000fe400007ec408 */
[----:B------:R-:W-:Y:S02]  /*cdc0*/  ISETP.LT.OR P6, PT, R25, 0x19, !P2 ;  /* 0x000000191900780c */ /* 0x000fe400057c1670 */
[----:B------:R-:W-:Y:S02]  /*cdd0*/  ISETP.NE.AND P5, PT, R54, RZ, PT ;  /* 0x000000ff3600720c */ /* 0x000fe40003fa5270 */
[----:B------:R-:W-:-:S09]  /*cde0*/  P2R R82, PR, RZ, 0x40 ;  /* 0x00000040ff527803 */ /* 0x000fd20000000000 */
[----:B------:R-:W-:-:S04]  /*cdf0*/  @!P6 IADD3 R61, P0, P1, R10, R28, R11 ;  /* 0x0000001c0a3de210 */ /* 0x000fc8000791e00b */
[----:B------:R-:W-:Y:S02]  /*ce00*/  @!P6 IADD3.X R60, R7, R24, R8, P0, P1 ;  /* 0x00000018073ce210 */ /* 0x000fe400007e2408 */
[----:B------:R-:W-:-:S04]  /*ce10*/  ISETP.LT.OR P0, PT, R25, 0x1a, !P2 ;  /* 0x0000001a1900780c */ /* 0x000fc80005701670 */
[----:B------:R-:W-:-:S09]  /*ce20*/  P2R R80, PR, RZ, 0x1 ;  /* 0x00000001ff507803 */ /* 0x000fd20000000000 */
[----:B------:R-:W-:-:S04]  /*ce30*/  @!P0 IADD3 R59, P1, P6, R10, R28, R11 ;  /* 0x0000001c0a3b8210 */ /* 0x000fc80007e3e00b */
[----:B------:R-:W-:Y:S02]  /*ce40*/  @!P0 IADD3.X R58, R7, R24, R8, P1, P6 ;  /* 0x00000018073a8210 */ /* 0x000fe40000fec408 */
[C---:B------:R-:W-:Y:S02]  /*ce50*/  ISETP.LT.OR P1, PT, R25.reuse, 0x11, !P3 ;  /* 0x000000111900780c */ /* 0x040fe40005f21670 */
[----:B------:R-:W-:Y:S02]  /*ce60*/  ISETP.LT.OR P0, PT, R25, 0x12, !P3 ;  /* 0x000000121900780c */ /* 0x000fe40005f01670 */
[----:B------:R-:W-:-:S09]  /*ce70*/  ISETP.NE.AND P6, PT, R85, RZ, PT ;  /* 0x000000ff5500720c */ /* 0x000fd20003fc5270 */
[----:B------:R-:W0:Y:S08]  /*ce80*/  @!P1 LDC.64 R54, c[0x0][0x5c0] ;  /* 0x00017000ff369b82 */ /* 0x000e300000000a00 */
[----:B------:R-:W1:Y:S01]  /*ce90*/  @!P0 LDC.64 R56, c[0x0][0x5c0] ;  /* 0x00017000ff388b82 */ /* 0x000e620000000a00 */
[----:B0-----:R-:W-:-:S05]  /*cea0*/  @!P1 IADD3 R54, P2, R28, R54, RZ ;  /* 0x000000361c369210 */ /* 0x001fca0007f5e0ff */
[----:B------:R-:W-:-:S05]  /*ceb0*/  @!P1 IMAD.X R55, R24, 0x1, R55, P2 ;  /* 0x0000000118379824 */ /* 0x000fca00010e0637 */
[----:B------:R-:W-:Y:S01]  /*cec0*/  @!P1 STG.E.U8 desc[UR26][R54.64+0x10], R63 ;  /* 0x0000103f36009986 */ /* 0x000fe2000c10111a */
[----:B-1----:R-:W-:-:S05]  /*ced0*/  @!P0 IADD3 R56, P1, R28, R56, RZ ;  /* 0x000000381c388210 */ /* 0x002fca0007f3e0ff */
[----:B------:R-:W-:Y:S01]  /*cee0*/  @!P0 IMAD.X R57, R24, 0x1, R57, P1 ;  /* 0x0000000118398824 */ /* 0x000fe200008e0639 */
[----:B------:R-:W-:Y:S02]  /*cef0*/  ISETP.NE.AND P1, PT, R65, RZ, PT ;  /* 0x000000ff4100720c */ /* 0x000fe40003f25270 */
[----:B------:R-:W-:Y:S02]  /*cf00*/  F2FP.SATFINITE.E4M3.F32.PACK_AB_MERGE_C R65, RZ, R186, RZ ;  /* 0x000000baff41723e */ /* 0x000fe400048070ff */
[----:B------:R0:W-:Y:S01]  /*cf10*/  @!P0 STG.E.U8 desc[UR26][R56.64+0x11], R187 ;  /* 0x000011bb38008986 */ /* 0x0001e2000c10111a */
[----:B------:R-:W-:-:S03]  /*cf20*/  ISETP.LT.OR P0, PT, R25, 0x19, !P3 ;  /* 0x000000191900780c */ /* 0x000fc60005f01670 */
[----:B------:R-:W-:Y:S01]  /*cf30*/  @!P5 STG.E.U8 desc[UR26][R52.64+0x10], R65 ;  /* 0x000010413400d986 */ /* 0x000fe2000c10111a */
[----:B------:R-:W-:-:S03]  /*cf40*/  ISETP.NE.AND P5, PT, R88, RZ, PT ;  /* 0x000000ff5800720c */ /* 0x000fc60003fa5270 */
[----:B------:R1:W-:Y:S01]  /*cf50*/  @!P4 STG.E.U8 desc[UR26][R50.64+0x11], R185 ;  /* 0x000011b93200c986 */ /* 0x0003e2000c10111a */
[----:B------:R-:W-:Y:S02]  /*cf60*/  ISETP.NE.AND P4, PT, R87, RZ, PT ;  /* 0x000000ff5700720c */ /* 0x000fe40003f85270 */
[----:B0-----:R-:W-:-:S03]  /*cf70*/  F2FP.SATFINITE.E4M3.F32.PACK_AB_MERGE_C R57, RZ, R184, RZ ;  /* 0x000000b8ff39723e */ /* 0x001fc600048070ff */
[----:B------:R-:W0:Y:S01]  /*cf80*/  @!P0 LDC.64 R54, c[0x0][0x5c0] ;  /* 0x00017000ff368b82 */ /* 0x000e220000000a00 */
[----:B-1----:R-:W-:Y:S02]  /*cf90*/  F2FP.SATFINITE.E4M3.F32.PACK_AB_MERGE_C R51, RZ, R182, RZ ;  /* 0x000000b6ff33723e */ /* 0x002fe400048070ff */
[----:B0-----:R-:W-:-:S05]  /*cfa0*/  @!P0 IADD3 R54, P2, R28, R54, RZ ;  /* 0x000000361c368210 */ /* 0x001fca0007f5e0ff */
[----:B------:R-:W-:-:S05]  /*cfb0*/  @!P0 IMAD.X R55, R24, 0x1, R55, P2 ;  /* 0x0000000118378824 */ /* 0x000fca00010e0637 */
[----:B------:R0:W-:Y:S01]  /*cfc0*/  @!P0 STG.E.U8 desc[UR26][R54.64+0x18], R57 ;  /* 0x0000183936008986 */ /* 0x0001e2000c10111a */
[----:B------:R-:W-:Y:S02]  /*cfd0*/  ISETP.LT.OR P0, PT, R25, 0x1a, !P3 ;  /* 0x0000001a1900780c */ /* 0x000fe40005f01670 */
[----:B0-----:R-:W-:-:S11]  /*cfe0*/  P2R R54, PR, RZ, 0x8 ;  /* 0x00000008ff367803 */ /* 0x001fd60000000000 */
[----:B------:R-:W0:Y:S01]  /*cff0*/  @!P0 LDC.64 R52, c[0x0][0x5c0] ;  /* 0x00017000ff348b82 */ /* 0x000e220000000a00 */
[----:B------:R-:W-:Y:S02]  /*d000*/  ISETP.NE.AND P3, PT, R89, RZ, PT ;  /* 0x000000ff5900720c */ /* 0x000fe40003f65270 */
[----:B------:R-:W-:Y:S02]  /*d010*/  F2FP.SATFINITE.E4M3.F32.PACK_AB_MERGE_C R55, RZ, R180, RZ ;  /* 0x000000b4ff37723e */ /* 0x000fe400048070ff */
[----:B0-----:R-:W-:-:S05]  /*d020*/  @!P0 IADD3 R52, P2, R28, R52, RZ ;  /* 0x000000341c348210 */ /* 0x001fca0007f5e0ff */
[----:B------:R-:W-:Y:S01]  /*d030*/  @!P0 IMAD.X R53, R24, 0x1, R53, P2 ;  /* 0x0000000118358824 */ /* 0x000fe200010e0635 */
[----:B------:R-:W-:-:S04]  /*d040*/  ISETP.NE.AND P2, PT, R91, RZ, PT ;  /* 0x000000ff5b00720c */ /* 0x000fc80003f45270 */
[----:B------:R0:W-:Y:S01]  /*d050*/  @!P0 STG.E.U8 desc[UR26][R52.64+0x19], R183 ;  /* 0x000019b734008986 */ /* 0x0001e2000c10111a */
[----:B------:R-:W-:-:S03]  /*d060*/  ISETP.NE.AND P0, PT, R90, RZ, PT ;  /* 0x000000ff5a00720c */ /* 0x000fc60003f05270 */
[----:B------:R-:W-:Y:S01]  /*d070*/  @!P1 STG.E.U8 desc[UR26][R48.64+0x18], R51 ;  /* 0x0000183330009986 */ /* 0x000fe2000c10111a */
[----:B------:R-:W-:Y:S02]  /*d080*/  P2R R50, PR, RZ, 0x1 ;  /* 0x00000001ff327803 */ /* 0x000fe40000000000 */
[----:B------:R-:W-:Y:S01]  /*d090*/  ISETP.NE.AND P0, PT, R86, RZ, PT ;  /* 0x000000ff5600720c */ /* 0x000fe20003f05270 */
[----:B------:R1:W-:Y:S01]  /*d0a0*/  @!P6 STG.E.U8 desc[UR26][R46.64+0x19], R181 ;  /* 0x000019b52e00e986 */ /* 0x0003e2000c10111a */
[----:B------:R-:W-:Y:S02]  /*d0b0*/  ISETP.NE.AND P1, PT, R92, RZ, PT ;  /* 0x000000ff5c00720c */ /* 0x000fe40003f25270 */
[----:B------:R-:W-:Y:S01]  /*d0c0*/  ISETP.NE.AND P6, PT, R93, RZ, PT ;  /* 0x000000ff5d00720c */ /* 0x000fe20003fc5270 */
[----:B0-----:R-:W0:Y:S08]  /*d0d0*/  @!P5 LDC.64 R52, c[0x0][0x5c0] ;  /* 0x00017000ff34db82 */ /* 0x001e300000000a00 */
[----:B-1----:R-:W1:Y:S01]  /*d0e0*/  @!P3 LDC.64 R46, c[0x0][0x5c0] ;  /* 0x00017000ff2ebb82 */ /* 0x002e620000000a00 */
[----:B------:R-:W-:Y:S04]  /*d0f0*/  @!P0 STG.E.U8 desc[UR26][R44.64+0x10], R55 ;  /* 0x000010372c008986 */ /* 0x000fe8000c10111a */
[----:B------:R2:W-:Y:S01]  /*d100*/  @!P4 STG.E.U8 desc[UR26][R42.64+0x11], R179 ;  /* 0x000011b32a00c986 */ /* 0x0005e2000c10111a */
[----:B------:R-:W-:-:S02]  /*d110*/  ISETP.NE.AND P4, PT, R94, RZ, PT ;  /* 0x000000ff5e00720c */ /* 0x000fc40003f85270 */
[----:B0-----:R-:W-:Y:S01]  /*d120*/  @!P5 IADD3 R48, P0, R67, R52, RZ ;  /* 0x000000344330d210 */ /* 0x001fe20007f1e0ff */
[----:B--2---:R-:W0:Y:S04]  /*d130*/  @!P1 LDC.64 R42, c[0x0][0x5c0] ;  /* 0x00017000ff2a9b82 */ /* 0x004e280000000a00 */
[----:B------:R-:W-:Y:S01]  /*d140*/  @!P5 IMAD.X R49, R64, 0x1, R53, P0 ;  /* 0x000000014031d824 */ /* 0x000fe200000e0635 */
[----:B-1----:R-:W-:-:S04]  /*d150*/  @!P3 IADD3 R44, P0, R69, R46, RZ ;  /* 0x0000002e452cb210 */ /* 0x002fc80007f1e0ff */
[----:B------:R1:W-:Y:S01]  /*d160*/  @!P5 STG.E.U8 desc[UR26][R48.64+0x10], R177 ;  /* 0x000010b13000d986 */ /* 0x0003e2000c10111a */
[----:B------:R-:W-:Y:S01]  /*d170*/  ISETP.NE.AND P5, PT, R95, RZ, PT ;  /* 0x000000ff5f00720c */ /* 0x000fe20003fa5270 */
[----:B------:R-:W-:Y:S01]  /*d180*/  @!P3 IMAD.X R45, R66, 0x1, R47, P0 ;  /* 0x00000001422db824 */ /* 0x000fe200000e062f */
[----:B------:R-:W-:Y:S02]  /*d190*/  ISETP.NE.AND P0, PT, R50, RZ, PT ;  /* 0x000000ff3200720c */ /* 0x000fe40003f05270 */
[----:B------:R-:W-:Y:S02]  /*d1a0*/  F2FP.SATFINITE.E4M3.F32.PACK_AB_MERGE_C R47, RZ, R172, RZ ;  /* 0x000000acff2f723e */ /* 0x000fe400048070ff */
[----:B------:R2:W-:Y:S01]  /*d1b0*/  @!P3 STG.E.U8 desc[UR26][R44.64+0x11], R175 ;  /* 0x000011af2c00b986 */ /* 0x0005e2000c10111a */
[----:B------:R-:W-:Y:S01]  /*d1c0*/  ISETP.NE.AND P3, PT, R54, RZ, PT ;  /* 0x000000ff3600720c */ /* 0x000fe20003f65270 */
[----:B-1----:R-:W1:Y:S07]  /*d1d0*/  @!P6 LDC.64 R48, c[0x0][0x5c0] ;  /* 0x00017000ff30eb82 */ /* 0x002e6e0000000a00 */
[----:B------:R-:W-:Y:S01]  /*d1e0*/  @!P0 STG.E.U8 desc[UR26][R40.64+0x18], R173 ;  /* 0x000018ad28008986 */ /* 0x000fe2000c10111a */
[----:B------:R-:W-:-:S02]  /*d1f0*/  ISETP.NE.AND P0, PT, R80, RZ, PT ;  /* 0x000000ff5000720c */ /* 0x000fc40003f05270 */
[----:B--2---:R-:W-:Y:S01]  /*d200*/  F2FP.SATFINITE.E4M3.F32.PACK_AB_MERGE_C R45, RZ, R170, RZ ;  /* 0x000000aaff2d723e */ /* 0x004fe200048070ff */
[----:B------:R2:W-:Y:S01]  /*d210*/  @!P2 STG.E.U8 desc[UR26][R38.64+0x19], R47 ;  /* 0x0000192f2600a986 */ /* 0x0005e2000c10111a */
[----:B0-----:R-:W-:-:S05]  /*d220*/  @!P1 IADD3 R42, P2, R71, R42, RZ ;  /* 0x0000002a472a9210 */ /* 0x001fca0007f5e0ff */
[----:B------:R-:W-:Y:S01]  /*d230*/  @!P1 IMAD.X R43, R68, 0x1, R43, P2 ;  /* 0x00000001442b9824 */ /* 0x000fe200010e062b */
[----:B------:R-:W-:-:S04]  /*d240*/  ISETP.NE.AND P2, PT, R81, RZ, PT ;  /* 0x000000ff5100720c */ /* 0x000fc80003f45270 */
[----:B------:R-:W-:Y:S01]  /*d250*/  @!P1 STG.E.U8 desc[UR26][R42.64+0x18], R45 ;  /* 0x0000182d2a009986 */ /* 0x000fe2000c10111a */
[----:B--2---:R-:W-:Y:S02]  /*d260*/  F2FP.SATFINITE.E4M3.F32.PACK_AB_MERGE_C R47, RZ, R166, RZ ;  /* 0x000000a6ff2f723e */ /* 0x004fe400048070ff */
[----:B-1----:R-:W-:-:S05]  /*d270*/  @!P6 IADD3 R40, P1, R73, R48, RZ ;  /* 0x000000304928e210 */ /* 0x002fca0007f3e0ff */
[----:B------:R-:W-:Y:S01]  /*d280*/  @!P6 IMAD.X R41, R70, 0x1, R49, P1 ;  /* 0x000000014629e824 */ /* 0x000fe200008e0631 */
[----:B------:R-:W-:-:S04]  /*d290*/  ISETP.NE.AND P1, PT, R96, RZ, PT ;  /* 0x000000ff6000720c */ /* 0x000fc80003f25270 */
[----:B------:R0:W-:Y:S01]  /*d2a0*/  @!P6 STG.E.U8 desc[UR26][R40.64+0x19], R167 ;  /* 0x000019a72800e986 */ /* 0x0001e2000c10111a */
[----:B------:R-:W-:-:S03]  /*d2b0*/  ISETP.NE.AND P6, PT, R82, RZ, PT ;  /* 0x000000ff5200720c */ /* 0x000fc60003fc5270 */
[----:B------:R-:W-:Y:S01]  /*d2c0*/  @!P4 STG.E.U8 desc[UR26][R36.64+0x10], R47 ;  /* 0x0000102f2400c986 */ /* 0x000fe2000c10111a */
[----:B------:R-:W-:-:S03]  /*d2d0*/  ISETP.NE.AND P4, PT, R83, RZ, PT ;  /* 0x000000ff5300720c */ /* 0x000fc60003f85270 */
[----:B------:R1:W-:Y:S01]  /*d2e0*/  @!P5 STG.E.U8 desc[UR26][R34.64+0x11], R165 ;  /* 0x000011a52200d986 */ /* 0x0003e2000c10111a */
[----:B0-----:R-:W-:-:S09]  /*d2f0*/  F2FP.SATFINITE.E4M3.F32.PACK_AB_MERGE_C R41, RZ, R164, RZ ;  /* 0x000000a4ff29723e */ /* 0x001fd200048070ff */
[----:B------:R-:W0:Y:S08]  /*d300*/  @!P4 LDC.64 R38, c[0x0][0x5c0] ;  /* 0x00017000ff26cb82 */ /* 0x000e300000000a00 */
[----:B-1----:R-:W1:Y:S01]  /*d310*/  @!P6 LDC.64 R34, c[0x0][0x5c0] ;  /* 0x00017000ff22eb82 */ /* 0x002e620000000a00 */
[----:B0-----:R-:W-:-:S05]  /*d320*/  @!P4 IADD3 R38, P5, R75, R38, RZ ;  /* 0x000000264b26c210 */ /* 0x001fca0007fbe0ff */
[----:B------:R-:W-:Y:S01]  /*d330*/  @!P4 IMAD.X R39, R72, 0x1, R39, P5 ;  /* 0x000000014827c824 */ /* 0x000fe200028e0627 */
[----:B------:R-:W-:-:S04]  /*d340*/  ISETP.NE.AND P5, PT, R84, RZ, PT ;  /* 0x000000ff5400720c */ /* 0x000fc80003fa5270 */
[----:B------:R0:W-:Y:S09]  /*d350*/  @!P4 STG.E.U8 desc[UR26][R38.64+0x10], R41 ;  /* 0x000010292600c986 */ /* 0x0001f2000c10111a */
[----:B------:R-:W2:Y:S08]  /*d360*/  @!P5 LDC.64 R42, c[0x0][0x5c0] ;  /* 0x00017000ff2adb82 */ /* 0x000eb00000000a00 */
[----:B0-----:R-:W0:Y:S01]  /*d370*/  @!P0 LDC.64 R38, c[0x0][0x5c0] ;  /* 0x00017000ff268b82 */ /* 0x001e220000000a00 */
[----:B--2---:R-:W-:-:S05]  /*d380*/  @!P5 IADD3 R36, P4, R77, R42, RZ ;  /* 0x0000002a4d24d210 */ /* 0x004fca0007f9e0ff */
[----:B------:R-:W-:Y:S01]  /*d390*/  @!P5 IMAD.X R37, R62, 0x1, R43, P4 ;  /* 0x000000013e25d824 */ /* 0x000fe200020e062b */
[----:B------:R-:W-:Y:S02]  /*d3a0*/  F2FP.SATFINITE.E4M3.F32.PACK_AB_MERGE_C R43, RZ, R162, RZ ;  /* 0x000000a2ff2b723e */ /* 0x000fe400048070ff */
[----:B------:R-:W-:-:S03]  /*d3b0*/  ISETP.NE.AND P4, PT, R78, RZ, PT ;  /* 0x000000ff4e00720c */ /* 0x000fc60003f85270 */
[----:B------:R2:W-:Y:S01]  /*d3c0*/  @!P5 STG.E.U8 desc[UR26][R36.64+0x11], R43 ;  /* 0x0000112b2400d986 */ /* 0x0005e2000c10111a */
[----:B------:R-:W-:Y:S02]  /*d3d0*/  ISETP.NE.AND P5, PT, R79, RZ, PT ;  /* 0x000000ff4f00720c */ /* 0x000fe40003fa5270 */
[----:B--2---:R-:W-:-:S11]  /*d3e0*/  F2FP.SATFINITE.E4M3.F32.PACK_AB_MERGE_C R37, RZ, R160, RZ ;  /* 0x000000a0ff25723e */ /* 0x004fd600048070ff */
[----:B------:R-:W-:Y:S01]  /*d3f0*/  @!P5 STG.E.U8 desc[UR26][R32.64+0x18], R161 ;  /* 0x000018a12000d986 */ /* 0x000fe2000c10111a */
[----:B-1----:R-:W-:-:S03]  /*d400*/  @!P6 IADD3 R34, P5, R61, R34, RZ ;  /* 0x000000223d22e210 */ /* 0x002fc60007fbe0ff */
[----:B------:R1:W-:Y:S02]  /*d410*/  @!P1 STG.E.U8 desc[UR26][R30.64+0x19], R37 ;  /* 0x000019251e009986 */ /* 0x0003e4000c10111a */
[----:B------:R-:W-:Y:S01]  /*d420*/  @!P6 IMAD.X R35, R60, 0x1, R35, P5 ;  /* 0x000000013c23e824 */ /* 0x000fe200028e0623 */
[----:B0-----:R-:W-:-:S05]  /*d430*/  @!P0 IADD3 R38, P5, R59, R38, RZ ;  /* 0x000000263b268210 */ /* 0x001fca0007fbe0ff */
[----:B------:R-:W-:Y:S01]  /*d440*/  @!P0 IMAD.X R39, R58, 0x1, R39, P5 ;  /* 0x000000013a278824 */ /* 0x000fe200028e0627 */
[----:B------:R-:W-:Y:S02]  /*d450*/  ISETP.LT.OR P5, PT, R25, 0x11, !P4 ;  /* 0x000000111900780c */ /* 0x000fe400067a1670 */
[----:B-1----:R-:W-:-:S11]  /*d460*/  F2FP.SATFINITE.E4M3.F32.PACK_AB_MERGE_C R37, RZ, R156, RZ ;  /* 0x0000009cff25723e */ /* 0x002fd600048070ff */
[----:B------:R-:W0:Y:S01]  /*d470*/  @!P5 LDC.64 R40, c[0x0][0x5c0] ;  /* 0x00017000ff28db82 */ /* 0x000e220000000a00 */
[----:B------:R-:W-:Y:S02]  /*d480*/  @!P5 IMAD.MOV.U32 R30, RZ, RZ, R28 ;  /* 0x000000ffff1ed224 */ /* 0x000fe400078e001c */
[----:B------:R-:W-:Y:S02]  /*d490*/  @!P5 IMAD.MOV.U32 R31, RZ, RZ, R24 ;  /* 0x000000ffff1fd224 */ /* 0x000fe400078e0018 */
[----:B------:R-:W-:Y:S02]  /*d4a0*/  @!P5 IMAD R36, R27, 0x180, RZ ;  /* 0x000001801b24d824 */ /* 0x000fe400078e02ff */
[----:B------:R-:W-:-:S03]  /*d4b0*/  @!P5 IMAD.WIDE.U32 R32, R26, 0x180, R30 ;  /* 0x000001801a20d825 */ /* 0x000fc600078e001e */
[----:B0-----:R-:W-:-:S04]  /*d4c0*/  @!P5 IADD3 R32, P1, R32, R40, RZ ;  /* 0x000000282020d210 */ /* 0x001fc80007f3e0ff */
[----:B------:R-:W-:Y:S02]  /*d4d0*/  @!P5 IADD3.X R33, R41, R33, R36, P1, !PT ;  /* 0x000000212921d210 */ /* 0x000fe40000ffe424 */
[----:B------:R-:W-:-:S05]  /*d4e0*/  F2FP.SATFINITE.E4M3.F32.PACK_AB_MERGE_C R41, RZ, R158, RZ ;  /* 0x0000009eff29723e */ /* 0x000fca00048070ff */
[----:B------:R0:W-:Y:S01]  /*d4f0*/  @!P6 STG.E.U8 desc[UR26][R34.64+0x18], R41 ;  /* 0x000018292200e986 */ /* 0x0001e2000c10111a */
[----:B------:R-:W-:-:S03]  /*d500*/  ISETP.LT.OR P6, PT, R25, 0x12, !P4 ;  /* 0x000000121900780c */ /* 0x000fc600067c1670 */
[----:B------:R1:W-:Y:S01]  /*d510*/  @!P0 STG.E.U8 desc[UR26][R38.64+0x19], R37 ;  /* 0x0000192526008986 */ /* 0x0003e2000c10111a */
[----:B------:R-:W-:-:S03]  /*d520*/  ISETP.NE.AND P0, PT, R74, RZ, PT ;  /* 0x000000ff4a00720c */ /* 0x000fc60003f05270 */
[----:B------:R1:W-:Y:S01]  /*d530*/  @!P5 STG.E.U8 desc[UR26][R32.64+0x10], R155 ;  /* 0x0000109b2000d986 */ /* 0x0003e2000c10111a */
[----:B------:R-:W-:Y:S02]  /*d540*/  LOP3.LUT P5, RZ, R3, 0x40000, RZ, 0xc0, !PT ;  /* 0x0004000003ff7812 */ /* 0x000fe400078ac0ff */
[----:B0-----:R-:W-:-:S03]  /*d550*/  F2FP.SATFINITE.E4M3.F32.PACK_AB_MERGE_C R35, RZ, R154, RZ ;  /* 0x0000009aff23723e */ /* 0x001fc600048070ff */
[----:B------:R-:W0:Y:S01]  /*d560*/  @!P6 LDC.64 R42, c[0x0][0x5c0] ;  /* 0x00017000ff2aeb82 */ /* 0x000e220000000a00 */
[----:B------:R-:W-:Y:S01]  /*d570*/  @!P6 IMAD.MOV.U32 R30, RZ, RZ, R28 ;  /* 0x000000ffff1ee224 */ /* 0x000fe200078e001c */
[----:B------:R-:W-:Y:S01]  /*d580*/  ISETP.LT.OR P5, PT, R25, 0x11, !P5 ;  /* 0x000000111900780c */ /* 0x000fe20006fa1670 */
[----:B------:R-:W-:Y:S01]  /*d590*/  @!P6 IMAD.MOV.U32 R31, RZ, RZ, R24 ;  /* 0x000000ffff1fe224 */ /* 0x000fe200078e0018 */
[----:B------:R-:W-:Y:S01]  /*d5a0*/  F2FP.SATFINITE.E4M3.F32.PACK_AB_MERGE_C R41, RZ, R152, RZ ;  /* 0x00000098ff29723e */ /* 0x000fe200048070ff */
[----:B------:R-:W-:Y:S02]  /*d5b0*/  @!P6 IMAD R36, R27, 0x180, RZ ;  /* 0x000001801b24e824 */ /* 0x000fe400078e02ff */
[----:B------:R-:W-:-:S03]  /*d5c0*/  @!P6 IMAD.WIDE.U32 R30, R26, 0x180, R30 ;  /* 0x000001801a1ee825 */ /* 0x000fc600078e001e */
[----:B0-----:R-:W-:-:S04]  /*d5d0*/  @!P6 IADD3 R30, P1, R30, R42, RZ ;  /* 0x0000002a1e1ee210 */ /* 0x001fc80007f3e0ff */
[----:B------:R-:W-:Y:S02]  /*d5e0*/  @!P6 IADD3.X R31, R43, R31, R36, P1, !PT ;  /* 0x0000001f2b1fe210 */ /* 0x000fe40000ffe424 */
[----:B------:R-:W-:-:S03]  /*d5f0*/  ISETP.NE.AND P1, PT, R76, RZ, PT ;  /* 0x000000ff4c00720c */ /* 0x000fc60003f25270 */
[----:B------:R1:W-:Y:S01]  /*d600*/  @!P6 STG.E.U8 desc[UR26][R30.64+0x11], R35 ;  /* 0x000011231e00e986 */ /* 0x0003e2000c10111a */
[----:B------:R-:W-:Y:S09]  /*d610*/  @P5 BRA `(.L_x_45) ;  /* 0x0000000000245947 */ /* 0x000ff20003800000 */
        /* <DEDUP_REMOVED lines=9> */
.L_x_45:
[----:B------:R-:W-:Y:S05]  /*d6b0*/  BSYNC B1 ;  /* 0x0000000000017941 */ /* 0x000fea0003800000 */
.L_x_44:
        /* <DEDUP_REMOVED lines=13> */
.L_x_47:
[----:B------:R-:W-:Y:S05]  /*d790*/  BSYNC B1 ;  /* 0x0000000000017941 */ /* 0x000fea0003800000 */
.L_x_46:
[----:B------:R-:W-:Y:S01]  /*d7a0*/  ISETP.LT.OR P6, PT, R25, 0x19, !P4 ;  /* 0x000000191900780c */ /* 0x000fe200067c1670 */
[-C--:B------:R-:W-:Y:S01]  /*d7b0*/  FMUL R151, R151, R4.reuse ;  /* 0x0000000497977220 */ /* 0x080fe20000400000 */
[----:B-1----:R-:W-:Y:S01]  /*d7c0*/  P2R R38, PR, RZ, 0x1 ;  /* 0x00000001ff267803 */ /* 0x002fe20000000000 */
[-C--:B------:R-:W-:Y:S01]  /*d7d0*/  FMUL R150, R150, R4.reuse ;  /* 0x0000000496967220 */ /* 0x080fe20000400000 */
[-C--:B------:R-:W-:Y:S01]  /*d7e0*/  FMUL R149, R149, R4.reuse ;  /* 0x0000000495957220 */ /* 0x080fe20000400000 */
[----:B------:R-:W-:Y:S01]  /*d7f0*/  FMUL R148, R148, R4 ;  /* 0x0000000494947220 */ /* 0x000fe20000400000 */
[----:B------:R-:W-:Y:S01]  /*d800*/  F2FP.SATFINITE.E4M3.F32.PACK_AB_MERGE_C R151, RZ, R151, RZ ;  /* 0x00000097ff97723e */ /* 0x000fe200048070ff */
[----:B------:R-:W-:Y:S02]  /*d810*/  BSSY B1, `(.L_x_48) ;  /* 0x0000022000017945 */ /* 0x000fe40003800000 */
[----:B------:R-:W-:-:S04]  /*d820*/  F2FP.SATFINITE.E4M3.F32.PACK_AB_MERGE_C R149, RZ, R149, RZ ;  /* 0x00000095ff95723e */ /* 0x000fc800048070ff */
[----:B------:R-:W1:Y:S01]  /*d830*/  @!P6 LDC.64 R34, c[0x0][0x5c0] ;  /* 0x00017000ff22eb82 */ /* 0x000e620000000a00 */
[----:B0-2---:R-:W-:Y:S02]  /*d840*/  @!P6 IMAD.MOV.U32 R30, RZ, RZ, R28 ;  /* 0x000000ffff1ee224 */ /* 0x005fe400078e001c */
[----:B------:R-:W-:Y:S02]  /*d850*/  @!P6 IMAD.MOV.U32 R31, RZ, RZ, R24 ;  /* 0x000000ffff1fe224 */ /* 0x000fe400078e0018 */
[----:B------:R-:W-:Y:S02]  /*d860*/  @!P6 IMAD R32, R27, 0x180, RZ ;  /* 0x000001801b20e824 */ /* 0x000fe400078e02ff */
[----:B------:R-:W-:-:S03]  /*d870*/  @!P6 IMAD.WIDE.U32 R30, R26, 0x180, R30 ;  /* 0x000001801a1ee825 */ /* 0x000fc600078e001e */
[----:B-1----:R-:W-:-:S04]  /*d880*/  @!P6 IADD3 R30, P5, R30, R34, RZ ;  /* 0x000000221e1ee210 */ /* 0x002fc80007fbe0ff */
[----:B------:R-:W-:Y:S02]  /*d890*/  @!P6 IADD3.X R31, R35, R31, R32, P5, !PT ;  /* 0x0000001f231fe210 */ /* 0x000fe40002ffe420 */
[----:B------:R-:W-:Y:S02]  /*d8a0*/  ISETP.LT.OR P5, PT, R25, 0x1a, !P4 ;  /* 0x0000001a1900780c */ /* 0x000fe400067a1670 */
[----:B------:R-:W-:Y:S01]  /*d8b0*/  F2FP.SATFINITE.E4M3.F32.PACK_AB_MERGE_C R35, RZ, R150, RZ ;  /* 0x00000096ff23723e */ /* 0x000fe200048070ff */
[----:B------:R0:W-:Y:S01]  /*d8c0*/  @!P6 STG.E.U8 desc[UR26][R30.64+0x18], R151 ;  /* 0x000018971e00e986 */ /* 0x0001e2000c10111a */
[----:B------:R-:W-:-:S09]  /*d8d0*/  LOP3.LUT P6, RZ, R3, 0x40000, RZ, 0xc0, !PT ;  /* 0x0004000003ff7812 */ /* 0x000fd200078cc0ff */
        /* <DEDUP_REMOVED lines=21> */
.L_x_49:
[----:B------:R-:W-:Y:S05]  /*da30*/  BSYNC B1 ;  /* 0x0000000000017941 */ /* 0x000fea0003800000 */
.L_x_48:
        /* <DEDUP_REMOVED lines=13> */
.L_x_51:
[----:B------:R-:W-:Y:S05]  /*db10*/  BSYNC B1 ;  /* 0x0000000000017941 */ /* 0x000fea0003800000 */
.L_x_50:
        /* <DEDUP_REMOVED lines=14> */
[----:B------:R-:W-:Y:S01]  /*dc00*/  F2FP.SATFINITE.E4M3.F32.PACK_AB_MERGE_C R147, RZ, R147, RZ ;  /* 0x00000093ff93723e */ /* 0x000fe200048070ff */
[-C--:B------:R-:W-:Y:S01]  /*dc10*/  FMUL R139, R139, R4.reuse ;  /* 0x000000048b8b7220 */ /* 0x080fe20000400000 */
[----:B------:R-:W-:Y:S01]  /*dc20*/  F2FP.SATFINITE.E4M3.F32.PACK_AB_MERGE_C R145, RZ, R145, RZ ;  /* 0x00000091ff91723e */ /* 0x000fe200048070ff */
[-C--:B------:R-:W-:Y:S01]  /*dc30*/  FMUL R138, R138, R4.reuse ;  /* 0x000000048a8a7220 */ /* 0x080fe20000400000 */
[----:B------:R-:W-:Y:S01]  /*dc40*/  F2FP.SATFINITE.E4M3.F32.PACK_AB_MERGE_C R143, RZ, R143, RZ ;  /* 0x0000008fff8f723e */ /* 0x000fe200048070ff */
[----:B------:R-:W0:Y:S01]  /*dc50*/  @!P2 LDC.64 R52, c[0x0][0x5c0] ;  /* 0x00017000ff34ab82 */ /* 0x000e220000000a00 */
        /* <DEDUP_REMOVED lines=20> */
[-C--:B------:R-:W-:Y:S01]  /*dda0*/  FMUL R22, R22, R4.reuse ;  /* 0x0000000416167220 */ /* 0x080fe20000400000 */
[-C--:B------:R-:W-:Y:S01]  /*ddb0*/  FMUL R21, R21, R4.reuse ;  /* 0x0000000415157220 */ /* 0x080fe20000400000 */
[----:B------:R-:W-:Y:S01]  /*ddc0*/  F2FP.SATFINITE.E4M3.F32.PACK_AB_MERGE_C R121, RZ, R121, RZ ;  /* 0x00000079ff79723e */ /* 0x000fe200048070ff */
[----:B------:R-:W-:Y:S01]  /*ddd0*/  FMUL R18, R18, R4 ;  /* 0x0000000412127220 */ /* 0x000fe20000400000 */
[----:B0-----:R-:W-:Y:S01]  /*dde0*/  @!P2 IADD3 R52, P5, P6, R28, R52, R10 ;  /* 0x000000341c34a210 */ /* 0x001fe20007ebe00a */
[----:B------:R-:W-:Y:S01]  /*ddf0*/  BSSY B1, `(.L_x_52) ;  /* 0x00000e6000017945 */ /* 0x000fe20003800000 */
[----:B------:R-:W-:-:S02]  /*de00*/  F2FP.SATFINITE.E4M3.F32.PACK_AB_MERGE_C R23, RZ, R23, RZ ;  /* 0x00000017ff17723e */ /* 0x000fc400048070ff */
[----:B------:R-:W-:Y:S02]  /*de10*/  @!P2 IADD3.X R53, R24, R53, R7, P5, P6 ;  /* 0x000000351835a210 */ /* 0x000fe40002fec407 */
[----:B------:R-:W-:Y:S02]  /*de20*/  ISETP.LT.OR P2, PT, R25, 0x22, !P3 ;  /* 0x000000221900780c */ /* 0x000fe40005f41670 */
[----:B------:R-:W-:Y:S02]  /*de30*/  F2FP.SATFINITE.E4M3.F32.PACK_AB_MERGE_C R19, RZ, R19, RZ ;  /* 0x00000013ff13723e */ /* 0x000fe400048070ff */
        /* <DEDUP_REMOVED lines=70> */
[----:B------:R-:W-:Y:S02]  /*e2a0*/  P2R R81, PR, RZ, 0x10 ;  /* 0x00000010ff517803 */ /* 0x000fe40000000000 */
[----:B------:R-:W-:-:S07]  /*e2b0*/  P2R R80, PR, RZ, 0x20 ;  /* 0x00000020ff507803 */ /* 0x000fce0000000000 */
[----:B------:R-:W-:-:S04]  /*e2c0*/  @!P4 IADD3 R69, P1, P0, R10, R28, R9 ;  /* 0x0000001c0a45c210 */ /* 0x000fc8000783e009 */
[----:B------:R-:W-:Y:S02]  /*e2d0*/  @!P4 IADD3.X R64, R7, R24, R6, P1, P0 ;  /* 0x000000180740c210 */ /* 0x000fe40000fe0406 */
[----:B------:R-:W-:Y:S02]  /*e2e0*/  @!P5 IADD3 R71, P1, P0, R10, R28, R11 ;  /* 0x0000001c0a47d210 */ /* 0x000fe4000783e00b */
[----:B------:R-:W-:Y:S02]  /*e2f0*/  ISETP.NE.AND P4, PT, R55, RZ, PT ;  /* 0x000000ff3700720c */ /* 0x000fe40003f85270 */
[----:B------:R-:W-:Y:S02]  /*e300*/  @!P5 IADD3.X R66, R7, R24, R8, P1, P0 ;  /* 0x000000180742d210 */ /* 0x000fe40000fe0408 */
[----:B------:R-:W-:Y:S02]  /*e310*/  ISETP.LT.OR P1, PT, R25, 0x22, !P2 ;  /* 0x000000221900780c */ /* 0x000fe40005721670 */
[----:B------:R-:W-:-:S02]  /*e320*/  ISETP.NE.AND P5, PT, R54, RZ, PT ;  /* 0x000000ff3600720c */ /* 0x000fc40003fa5270 */
        /* <DEDUP_REMOVED lines=9> */
[----:B------:R-:W-:-:S04]  /*e3c0*/  @!P2 IADD3 R77, P1, P6, R10, R28, R11 ;  /* 0x0000001c0a4da210 */ /* 0x000fc80007e3e00b */
[----:B------:R-:W-:Y:S02]  /*e3d0*/  @!P2 IADD3.X R72, R7, R24, R8, P1, P6 ;  /* 0x000000180748a210 */ /* 0x000fe40000fec408 */
[----:B------:R-:W-:Y:S02]  /*e3e0*/  ISETP.LT.OR P6, PT, R25, 0x21, !P3 ;  /* 0x000000211900780c */ /* 0x000fe40005fc1670 */
[----:B------:R-:W-:Y:S02]  /*e3f0*/  ISETP.NE.AND P2, PT, R61, RZ, PT ;  /* 0x000000ff3d00720c */ /* 0x000fe40003f45270 */
[----:B------:R-:W-:Y:S02]  /*e400*/  F2FP.SATFINITE.E4M3.F32.PACK_AB_MERGE_C R61, RZ, R144, RZ ;  /* 0x00000090ff3d723e */ /* 0x000fe400048070ff */
[----:B------:R-:W-:Y:S02]  /*e410*/  P2R R74, PR, RZ, 0x4 ;  /* 0x00000004ff4a7803 */ /* 0x000fe40000000000 */
[----:B------:R-:W-:-:S02]  /*e420*/  ISETP.NE.AND P2, PT, R59, RZ, PT ;  /* 0x000000ff3b00720c */ /* 0x000fc40003f45270 */
[----:B------:R-:W-:Y:S02]  /*e430*/  F2FP.SATFINITE.E4M3.F32.PACK_AB_MERGE_C R59, RZ, R146, RZ ;  /* 0x00000092ff3b723e */ /* 0x000fe400048070ff */
[----:B------:R-:W-:Y:S01]  /*e440*/  ISETP.NE.AND P1, PT, R86, RZ, PT ;  /* 0x000000ff5600720c */ /* 0x000fe20003f25270 */
[----:B------:R-:W0:Y:S02]  /*e450*/  @!P6 LDC.64 R54, c[0x0][0x5c0] ;  /* 0x00017000ff36eb82 */ /* 0x000e240000000a00 */
[----:B0-----:R-:W-:-:S05]  /*e460*/  @!P6 IADD3 R54, P0, R28, R54, RZ ;  /* 0x000000361c36e210 */ /* 0x001fca0007f1e0ff */
[----:B------:R-:W-:-:S05]  /*e470*/  @!P6 IMAD.X R55, R24, 0x1, R55, P0 ;  /* 0x000000011837e824 */ /* 0x000fca00000e0637 */
[----:B------:R0:W-:Y:S01]  /*e480*/  @!P6 STG.E.U8 desc[UR26][R54.64+0x20], R147 ;  /* 0x000020933600e986 */ /* 0x0001e2000c10111a */
[----:B------:R-:W-:-:S13]  /*e490*/  ISETP.LT.OR P6, PT, R25, 0x22, !P3 ;  /* 0x000000221900780c */ /* 0x000fda0005fc1670 */
[----:B------:R-:W1:Y:S02]  /*e4a0*/  @!P6 LDC.64 R56, c[0x0][0x5c0] ;  /* 0x00017000ff38eb82 */ /* 0x000e640000000a00 */
[----:B-1----:R-:W-:-:S05]  /*e4b0*/  @!P6 IADD3 R56, P0, R28, R56, RZ ;  /* 0x000000381c38e210 */ /* 0x002fca0007f1e0ff */
[----:B------:R-:W-:Y:S01]  /*e4c0*/  @!P6 IMAD.X R57, R24, 0x1, R57, P0 ;  /* 0x000000011839e824 */ /* 0x000fe200000e0639 */
[----:B------:R-:W-:-:S04]  /*e4d0*/  ISETP.NE.AND P0, PT, R84, RZ, PT ;  /* 0x000000ff5400720c */ /* 0x000fc80003f05270 */
[----:B------:R-:W-:Y:S01]  /*e4e0*/  @!P6 STG.E.U8 desc[UR26][R56.64+0x21], R59 ;  /* 0x0000213b3800e986 */ /* 0x000fe2000c10111a */
[C---:B------:R-:W-:Y:S02]  /*e4f0*/  ISETP.LT.OR P6, PT, R25.reuse, 0x29, !P3 ;  /* 0x000000291900780c */ /* 0x040fe40005fc1670 */
[----:B------:R-:W-:Y:S01]  /*e500*/  ISETP.LT.OR P3, PT, R25, 0x2a, !P3 ;  /* 0x0000002a1900780c */ /* 0x000fe20005f61670 */
[----:B------:R-:W-:Y:S01]  /*e510*/  @!P5 STG.E.U8 desc[UR26][R52.64+0x20], R145 ;  /* 0x000020913400d986 */ /* 0x000fe2000c10111a */
[----:B------:R-:W-:-:S03]  /*e520*/  ISETP.NE.AND P5, PT, R87, RZ, PT ;  /* 0x000000ff5700720c */ /* 0x000fc60003fa5270 */
[----:B------:R1:W-:Y:S06]  /*e530*/  @!P4 STG.E.U8 desc[UR26][R50.64+0x21], R61 ;  /* 0x0000213d3200c986 */ /* 0x0003ec000c10111a */
[----:B0-----:R-:W0:Y:S01]  /*e540*/  @!P6 LDC.64 R54, c[0x0][0x5c0] ;  /* 0x00017000ff36eb82 */ /* 0x001e220000000a00 */
[----:B-1----:R-:W-:-:S07]  /*e550*/  F2FP.SATFINITE.E4M3.F32.PACK_AB_MERGE_C R51, RZ, R142, RZ ;  /* 0x0000008eff33723e */ /* 0x002fce00048070ff */
[----:B------:R-:W1:Y:S01]  /*e560*/  @!P3 LDC.64 R52, c[0x0][0x5c0] ;  /* 0x00017000ff34bb82 */ /* 0x000e620000000a00 */
[----:B0-----:R-:W-:-:S05]  /*e570*/  @!P6 IADD3 R54, P4, R28, R54, RZ ;  /* 0x000000361c36e210 */ /* 0x001fca0007f9e0ff */
[----:B------:R-:W-:Y:S01]  /*e580*/  @!P6 IMAD.X R55, R24, 0x1, R55, P4 ;  /* 0x000000011837e824 */ /* 0x000fe200020e0637 */
[----:B------:R-:W-:-:S04]  /*e590*/  ISETP.NE.AND P4, PT, R88, RZ, PT ;  /* 0x000000ff5800720c */ /* 0x000fc80003f85270 */
[----:B------:R0:W-:Y:S01]  /*e5a0*/  @!P6 STG.E.U8 desc[UR26][R54.64+0x28], R143 ;  /* 0x0000288f3600e986 */ /* 0x0001e2000c10111a */
[----:B-1----:R-:W-:-:S05]  /*e5b0*/  @!P3 IADD3 R52, P6, R28, R52, RZ ;  /* 0x000000341c34b210 */ /* 0x002fca0007fde0ff */
[----:B------:R-:W-:Y:S01]  /*e5c0*/  @!P3 IMAD.X R53, R24, 0x1, R53, P6 ;  /* 0x000000011835b824 */ /* 0x000fe200030e0635 */
[----:B------:R-:W-:-:S04]  /*e5d0*/  ISETP.NE.AND P6, PT, R90, RZ, PT ;  /* 0x000000ff5a00720c */ /* 0x000fc80003fc5270 */
[----:B------:R1:W-:Y:S01]  /*e5e0*/  @!P3 STG.E.U8 desc[UR26][R52.64+0x29], R51 ;  /* 0x000029333400b986 */ /* 0x0003e2000c10111a */
[----:B------:R-:W-:Y:S02]  /*e5f0*/  ISETP.NE.AND P3, PT, R85, RZ, PT ;  /* 0x000000ff5500720c */ /* 0x000fe40003f65270 */
[----:B0-----:R-:W-:Y:S01]  /*e600*/  F2FP.SATFINITE.E4M3.F32.PACK_AB_MERGE_C R55, RZ, R138, RZ ;  /* 0x0000008aff37723e */ /* 0x001fe200048070ff */
[----:B------:R-:W-:Y:S01]  /*e610*/  @!P2 STG.E.U8 desc[UR26][R46.64+0x28], R141 ;  /* 0x0000288d2e00a986 */ /* 0x000fe2000c10111a */
[----:B------:R-:W-:Y:S01]  /*e620*/  ISETP.NE.AND P2, PT, R74, RZ, PT ;  /* 0x000000ff4a00720c */ /* 0x000fe20003f45270 */
[----:B-1----:R-:W0:-:S12]  /*e630*/  @!P1 LDC.64 R50, c[0x0][0x5c0] ;  /* 0x00017000ff329b82 */ /* 0x002e180000000a00 */
[----:B------:R1:W-:Y:S01]  /*e640*/  @!P2 STG.E.U8 desc[UR26][R48.64+0x29], R139 ;  /* 0x0000298b3000a986 */ /* 0x0003e2000c10111a */
[----:B------:R-:W-:-:S03]  /*e650*/  ISETP.NE.AND P2, PT, R76, RZ, PT ;  /* 0x000000ff4c00720c */ /* 0x000fc60003f45270 */
[----:B------:R-:W-:Y:S01]  /*e660*/  @!P0 STG.E.U8 desc[UR26][R44.64+0x20], R55 ;  /* 0x000020372c008986 */ /* 0x000fe2000c10111a */
[----:B------:R-:W-:-:S03]  /*e670*/  ISETP.NE.AND P0, PT, R78, RZ, PT ;  /* 0x000000ff4e00720c */ /* 0x000fc60003f05270 */
[----:B------:R2:W-:Y:S01]  /*e680*/  @!P3 STG.E.U8 desc[UR26][R42.64+0x21], R137 ;  /* 0x000021892a00b986 */ /* 0x0005e2000c10111a */
[----:B-1----:R-:W-:Y:S02]  /*e690*/  F2FP.SATFINITE.E4M3.F32.PACK_AB_MERGE_C R49, RZ, R136, RZ ;  /* 0x00000088ff31723e */ /* 0x002fe400048070ff */
[----:B0-----:R-:W-:Y:S01]  /*e6a0*/  @!P1 IADD3 R46, P3, R63, R50, RZ ;  /* 0x000000323f2e9210 */ /* 0x001fe20007f7e0ff */
[----:B--2---:R-:W0:Y:S04]  /*e6b0*/  @!P6 LDC.64 R42, c[0x0][0x5c0] ;  /* 0x00017000ff2aeb82 */ /* 0x004e280000000a00 */
[----:B------:R-:W-:-:S04]  /*e6c0*/  @!P1 IMAD.X R47, R58, 0x1, R51, P3 ;  /* 0x000000013a2f9824 */ /* 0x000fc800018e0633 */
[----:B------:R-:W1:Y:S01]  /*e6d0*/  @!P5 LDC.64 R50, c[0x0][0x5c0] ;  /* 0x00017000ff32db82 */ /* 0x000e620000000a00 */
[----:B------:R-:W-:Y:S01]  /*e6e0*/  @!P1 STG.E.U8 desc[UR26][R46.64+0x20], R49 ;  /* 0x000020312e009986 */ /* 0x000fe2000c10111a */
[----:B------:R-:W-:Y:S02]  /*e6f0*/  ISETP.NE.AND P1, PT, R79, RZ, PT ;  /* 0x000000ff4f00720c */ /* 0x000fe40003f25270 */
[----:B-1----:R-:W-:-:S05]  /*e700*/  @!P5 IADD3 R44, P3, R65, R50, RZ ;  /* 0x00000032412cd210 */ /* 0x002fca0007f7e0ff */
[----:B------:R-:W-:Y:S01]  /*e710*/  @!P5 IMAD.X R45, R60, 0x1, R51, P3 ;  /* 0x000000013c2dd824 */ /* 0x000fe200018e0633 */
[----:B------:R-:W-:Y:S02]  /*e720*/  F2FP.SATFINITE.E4M3.F32.PACK_AB_MERGE_C R51, RZ, R134, RZ ;  /* 0x00000086ff33723e */ /* 0x000fe400048070ff */
[----:B------:R-:W-:-:S03]  /*e730*/  ISETP.NE.AND P3, PT, R89, RZ, PT ;  /* 0x000000ff5900720c */ /* 0x000fc60003f65270 */
[----:B------:R1:W-:Y:S01]  /*e740*/  @!P5 STG.E.U8 desc[UR26][R44.64+0x21], R51 ;  /* 0x000021332c00d986 */ /* 0x0003e2000c10111a */
[----:B------:R-:W-:-:S03]  /*e750*/  ISETP.NE.AND P5, PT, R80, RZ, PT ;  /* 0x000000ff5000720c */ /* 0x000fc60003fa5270 */
[----:B------:R-:W-:Y:S01]  /*e760*/  @!P4 STG.E.U8 desc[UR26][R40.64+0x28], R133 ;  /* 0x000028852800c986 */ /* 0x000fe2000c10111a */
[----:B------:R-:W-:-:S05]  /*e770*/  ISETP.NE.AND P4, PT, R81, RZ, PT ;  /* 0x000000ff5100720c */ /* 0x000fca0003f85270 */
[----:B------:R2:W-:Y:S01]  /*e780*/  @!P3 STG.E.U8 desc[UR26][R38.64+0x29], R131 ;  /* 0x000029832600b986 */ /* 0x0005e2000c10111a */
[----:B0-----:R-:W-:Y:S02]  /*e790*/  @!P6 IADD3 R42, P3, R67, R42, RZ ;  /* 0x0000002a432ae210 */ /* 0x001fe40007f7e0ff */
[----:B-1----:R-:W-:-:S03]  /*e7a0*/  F2FP.SATFINITE.E4M3.F32.PACK_AB_MERGE_C R45, RZ, R130, RZ ;  /* 0x00000082ff2d723e */ /* 0x002fc600048070ff */
[----:B------:R-:W-:Y:S02]  /*e7b0*/  @!P6 IMAD.X R43, R62, 0x1, R43, P3 ;  /* 0x000000013e2be824 */ /* 0x000fe400018e062b */
[----:B------:R-:W0:Y:S03]  /*e7c0*/  @!P4 LDC.64 R46, c[0x0][0x5c0] ;  /* 0x00017000ff2ecb82 */ /* 0x000e260000000a00 */
[----:B------:R1:W-:Y:S01]  /*e7d0*/  @!P6 STG.E.U8 desc[UR26][R42.64+0x28], R45 ;  /* 0x0000282d2a00e986 */ /* 0x0003e2000c10111a */
[----:B------:R-:W-:-:S04]  /*e7e0*/  ISETP.NE.AND P6, PT, R93, RZ, PT ;  /* 0x000000ff5d00720c */ /* 0x000fc80003fc5270 */
[----:B--2---:R-:W2:Y:S01]  /*e7f0*/  @!P5 LDC.64 R38, c[0x0][0x5c0] ;  /* 0x00017000ff26db82 */ /* 0x004ea20000000a00 */
[----:B-1----:R-:W-:-:S07]  /*e800*/  F2FP.SATFINITE.E4M3.F32.PACK_AB_MERGE_C R43, RZ, R126, RZ ;  /* 0x0000007eff2b723e */ /* 0x002fce00048070ff */
[----:B------:R-:W1:Y:S01]  /*e810*/  @!P1 LDC.64 R44, c[0x0][0x5c0] ;  /* 0x00017000ff2c9b82 */ /* 0x000e620000000a00 */
[----:B0-----:R-:W-:-:S05]  /*e820*/  @!P4 IADD3 R40, P3, R69, R46, RZ ;  /* 0x0000002e4528c210 */ /* 0x001fca0007f7e0ff */
[----:B------:R-:W-:Y:S01]  /*e830*/  @!P4 IMAD.X R41, R64, 0x1, R47, P3 ;  /* 0x000000014029c824 */ /* 0x000fe200018e062f */
[----:B------:R-:W-:Y:S02]  /*e840*/  F2FP.SATFINITE.E4M3.F32.PACK_AB_MERGE_C R47, RZ, R128, RZ ;  /* 0x00000080ff2f723e */ /* 0x000fe400048070ff */
[----:B------:R-:W-:-:S03]  /*e850*/  ISETP.NE.AND P3, PT, R91, RZ, PT ;  /* 0x000000ff5b00720c */ /* 0x000fc60003f65270 */
[----:B------:R0:W-:Y:S01]  /*e860*/  @!P4 STG.E.U8 desc[UR26][R40.64+0x29], R47 ;  /* 0x0000292f2800c986 */ /* 0x0001e2000c10111a */
[----:B------:R-:W-:-:S09]  /*e870*/  ISETP.NE.AND P4, PT, R82, RZ, PT ;  /* 0x000000ff5200720c */ /* 0x000fd20003f85270 */
[----:B------:R1:W-:Y:S01]  /*e880*/  @!P3 STG.E.U8 desc[UR26][R36.64+0x20], R127 ;  /* 0x0000207f2400b986 */ /* 0x0003e2000c10111a */
[----:B--2---:R-:W-:Y:S02]  /*e890*/  @!P5 IADD3 R38, P3, R71, R38, RZ ;  /* 0x000000264726d210 */ /* 0x004fe40007f7e0ff */
[----:B0-----:R-:W-:Y:S01]  /*e8a0*/  F2FP.SATFINITE.E4M3.F32.PACK_AB_MERGE_C R41, RZ, R124, RZ ;  /* 0x0000007cff29723e */ /* 0x001fe200048070ff */
[----:B------:R0:W-:Y:S01]  /*e8b0*/  @!P4 STG.E.U8 desc[UR26][R34.64+0x21], R43 ;  /* 0x0000212b2200c986 */ /* 0x0001e2000c10111a */
[----:B------:R-:W-:Y:S01]  /*e8c0*/  ISETP.NE.AND P4, PT, R83, RZ, PT ;  /* 0x000000ff5300720c */ /* 0x000fe20003f85270 */
[----:B------:R-:W-:-:S05]  /*e8d0*/  @!P5 IMAD.X R39, R66, 0x1, R39, P3 ;  /* 0x000000014227d824 */ /* 0x000fca00018e0627 */
[----:B------:R2:W-:Y:S01]  /*e8e0*/  @!P5 STG.E.U8 desc[UR26][R38.64+0x20], R41 ;  /* 0x000020292600d986 */ /* 0x0005e2000c10111a */
[----:B-1----:R-:W-:Y:S02]  /*e8f0*/  @!P1 IADD3 R36, P3, R73, R44, RZ ;  /* 0x0000002c49249210 */ /* 0x002fe40007f7e0ff */
[----:B------:R-:W-:Y:S01]  /*e900*/  ISETP.NE.AND P5, PT, R92, RZ, PT ;  /* 0x000000ff5c00720c */ /* 0x000fe20003fa5270 */
[----:B0-----:R-:W0:Y:S02]  /*e910*/  @!P0 LDC.64 R34, c[0x0][0x5c0] ;  /* 0x00017000ff228b82 */ /* 0x001e240000000a00 */
[----:B------:R-:W-:Y:S01]  /*e920*/  @!P1 IMAD.X R37, R68, 0x1, R45, P3 ;  /* 0x0000000144259824 */ /* 0x000fe200018e062d */
[----:B------:R-:W-:-:S05]  /*e930*/  F2FP.SATFINITE.E4M3.F32.PACK_AB_MERGE_C R43, RZ, R122, RZ ;  /* 0x0000007aff2b723e */ /* 0x000fca00048070ff */
[----:B------:R-:W-:Y:S01]  /*e940*/  @!P1 STG.E.U8 desc[UR26][R36.64+0x21], R43 ;  /* 0x0000212b24009986 */ /* 0x000fe2000c10111a */
[----:B------:R-:W-:Y:S01]  /*e950*/  ISETP.LT.OR P1, PT, R25, 0x21, !P4 ;  /* 0x000000211900780c */ /* 0x000fe20006721670 */
[----:B------:R-:W1:Y:S02]  /*e960*/  @!P2 LDC.64 R44, c[0x0][0x5c0] ;  /* 0x00017000ff2cab82 */ /* 0x000e640000000a00 */
[----:B------:R3:W-:Y:S04]  /*e970*/  @!P5 STG.E.U8 desc[UR26][R32.64+0x28], R121 ;  /* 0x000028792000d986 */ /* 0x0007e8000c10111a */
[----:B------:R4:W-:Y:S01]  /*e980*/  @!P6 STG.E.U8 desc[UR26][R30.64+0x29], R23 ;  /* 0x000029171e00e986 */ /* 0x0009e2000c10111a */
[----:B------:R-:W-:-:S05]  /*e990*/  LOP3.LUT P6, RZ, R3, 0x40000, RZ, 0xc0, !PT ;  /* 0x0004000003ff7812 */ /* 0x000fca00078cc0ff */
[----:B--2---:R-:W2:Y:S01]  /*e9a0*/  @!P1 LDC.64 R38, c[0x0][0x5c0] ;  /* 0x00017000ff269b82 */ /* 0x004ea20000000a00 */
[----:B---3--:R-:W-:Y:S01]  /*e9b0*/  F2FP.SATFINITE.E4M3.F32.PACK_AB_MERGE_C R33, RZ, R22, RZ ;  /* 0x00000016ff21723e */ /* 0x008fe200048070ff */
[----:B------:R-:W-:Y:S01]  /*e9c0*/  @!P1 IMAD.MOV.U32 R22, RZ, RZ, R28 ;  /* 0x000000ffff169224 */ /* 0x000fe200078e001c */
[----:B0-----:R-:W-:Y:S01]  /*e9d0*/  @!P0 IADD3 R34, P3, R75, R34, RZ ;  /* 0x000000224b228210 */ /* 0x001fe20007f7e0ff */
[----:B----4-:R-:W-:-:S04]  /*e9e0*/  @!P1 IMAD.MOV.U32 R23, RZ, RZ, R24 ;  /* 0x000000ffff179224 */ /* 0x010fc800078e0018 */
[----:B------:R-:W-:Y:S01]  /*e9f0*/  @!P0 IMAD.X R35, R70, 0x1, R35, P3 ;  /* 0x0000000146238824 */ /* 0x000fe200018e0623 */
[----:B------:R-:W-:Y:S01]  /*ea00*/  ISETP.LT.OR P3, PT, R25, 0x22, !P4 ;  /* 0x000000221900780c */ /* 0x000fe20006761670 */
[----:B------:R-:W-:-:S03]  /*ea10*/  @!P1 IMAD.WIDE.U32 R22, R26, 0x180, R22 ;  /* 0x000001801a169825 */ /* 0x000fc600078e0016 */
[----:B------:R0:W-:Y:S01]  /*ea20*/  @!P0 STG.E.U8 desc[UR26][R34.64+0x28], R19 ;  /* 0x0000281322008986 */ /* 0x0001e2000c10111a */
[----:B-1----:R-:W-:-:S05]  /*ea30*/  @!P2 IADD3 R36, P0, R77, R44, RZ ;  /* 0x0000002c4d24a210 */ /* 0x002fca0007f1e0ff */
[----:B------:R-:W-:Y:S01]  /*ea40*/  @!P2 IMAD.X R37, R72, 0x1, R45, P0 ;  /* 0x000000014825a824 */ /* 0x000fe200000e062d */
[----:B------:R-:W-:Y:S02]  /*ea50*/  ISETP.LT.OR P0, PT, R25, 0x29, !P4 ;  /* 0x000000291900780c */ /* 0x000fe40006701670 */
[----:B------:R-:W1:Y:S01]  /*ea60*/  @!P3 LDC.64 R40, c[0x0][0x5c0] ;  /* 0x00017000ff28bb82 */ /* 0x000e620000000a00 */
[----:B------:R-:W-:Y:S01]  /*ea70*/  @!P3 IMAD.MOV.U32 R30, RZ, RZ, R28 ;  /* 0x000000ffff1eb224 */ /* 0x000fe200078e001c */
[----:B------:R3:W-:Y:S01]  /*ea80*/  @!P2 STG.E.U8 desc[UR26][R36.64+0x29], R33 ;  /* 0x000029212400a986 */ /* 0x0007e2000c10111a */
[----:B------:R-:W-:Y:S01]  /*ea90*/  @!P3 IMAD.MOV.U32 R31, RZ, RZ, R24 ;  /* 0x000000ffff1fb224 */ /* 0x000fe200078e0018 */
[----:B--2---:R-:W-:Y:S01]  /*eaa0*/  @!P1 IADD3 R22, P2, R22, R38, RZ ;  /* 0x0000002616169210 */ /* 0x004fe20007f5e0ff */
[----:B0-----:R-:W-:Y:S01]  /*eab0*/  @!P1 IMAD R19, R27, 0x180, RZ ;  /* 0x000001801b139824 */ /* 0x001fe200078e02ff */
[----:B------:R-:W-:Y:S01]  /*eac0*/  ISETP.LT.OR P4, PT, R25, 0x2a, !P4 ;  /* 0x0000002a1900780c */ /* 0x000fe20006781670 */
[----:B------:R-:W-:Y:S01]  /*ead0*/  @!P3 IMAD.WIDE.U32 R30, R26, 0x180, R30 ;  /* 0x000001801a1eb825 */ /* 0x000fe200078e001e */
[----:B------:R-:W-:-:S02]  /*eae0*/  F2FP.SATFINITE.E4M3.F32.PACK_AB_MERGE_C R35, RZ, R21, RZ ;  /* 0x00000015ff23723e */ /* 0x000fc400048070ff */
[----:B------:R-:W-:Y:S01]  /*eaf0*/  @!P1 IADD3.X R23, R39, R23, R19, P2, !PT ;  /* 0x0000001727179210 */ /* 0x000fe200017fe413 */
[----:B------:R-:W-:Y:S01]  /*eb00*/  FMUL R19, R20, R4 ;  /* 0x0000000414137220 */ /* 0x000fe20000400000 */
[----:B------:R-:W-:Y:S01]  /*eb10*/  @!P3 IMAD R21, R27, 0x180, RZ ;  /* 0x000001801b15b824 */ /* 0x000fe200078e02ff */
[----:B------:R-:W0:Y:S02]  /*eb20*/  @!P0 LDC.64 R42, c[0x0][0x5c0] ;  /* 0x00017000ff2a8b82 */ /* 0x000e240000000a00 */
[----:B------:R3:W-:Y:S01]  /*eb30*/  @!P1 STG.E.U8 desc[UR26][R22.64+0x20], R35 ;  /* 0x0000202316009986 */ /* 0x0007e2000c10111a */
[----:B------:R-:W-:Y:S02]  /*eb40*/  F2FP.SATFINITE.E4M3.F32.PACK_AB_MERGE_C R19, RZ, R19, RZ ;  /* 0x00000013ff13723e */ /* 0x000fe400048070ff */
[----:B------:R-:W-:-:S03]  /*eb50*/  ISETP.LT.OR P1, PT, R25, 0x21, !P6 ;  /* 0x000000211900780c */ /* 0x000fc60007721670 */
[----:B------:R-:W2:Y:S01]  /*eb60*/  @!P4 LDC.64 R44, c[0x0][0x5c0] ;  /* 0x00017000ff2ccb82 */ /* 0x000ea20000000a00 */
[----:B-1----:R-:W-:-:S04]  /*eb70*/  @!P3 IADD3 R20, P2, R30, R40, RZ ;  /* 0x000000281e14b210 */ /* 0x002fc80007f5e0ff */
[----:B------:R-:W-:Y:S02]  /*eb80*/  @!P3 IADD3.X R21, R41, R31, R21, P2, !PT ;  /* 0x0000001f2915b210 */ /* 0x000fe400017fe415 */
[----:B------:R-:W-:-:S03]  /*eb90*/  F2FP.SATFINITE.E4M3.F32.PACK_AB_MERGE_C R31, RZ, R18, RZ ;  /* 0x00000012ff1f723e */ /* 0x000fc600048070ff */
[----:B------:R3:W-:Y:S01]  /*eba0*/  @!P3 STG.E.U8 desc[UR26][R20.64+0x21], R19 ;  /* 0x000021131400b986 */ /* 0x0007e2000c10111a */
[----:B------:R-:W-:Y:S05]  /*ebb0*/  @P1 BRA `(.L_x_53) ;  /* 0x0000000000241947 */ /* 0x000fea0003800000 */
[----:B------:R-:W-:Y:S01]  /*ebc0*/  IMAD.MOV.U32 R18, RZ, RZ, R28 ;  /* 0x000000ffff127224 */ /* 0x000fe200078e001c */
[----:B------:R-:W-:Y:S01]  /*ebd0*/  ULDC.64 UR6, c[0x0][0x5c0] ;  /* 0x0001700000067ab9 */ /* 0x000fe20000000a00 */
[----:B---3--:R-:W-:Y:S02]  /*ebe0*/  IMAD.MOV.U32 R19, RZ, RZ, R24 ;  /* 0x000000ffff137224 */ /* 0x008fe400078e0018 */
[----:B------:R-:W-:Y:S02]  /*ebf0*/  IMAD R21, R27, 0x180, RZ ;  /* 0x000001801b157824 */ /* 0x000fe400078e02ff */
[----:B------:R-:W-:-:S04]  /*ec00*/  IMAD.WIDE.U32 R18, R26, 0x180, R18 ;  /* 0x000001801a127825 */ /* 0x000fc800078e0012 */
[----:B------:R-:W-:Y:S01]  /*ec10*/  IMAD.IADD R20, R19, 0x1, R21 ;  /* 0x0000000113147824 */ /* 0x000fe200078e0215 */
[----:B------:R-:W-:-:S04]  /*ec20*/  IADD3 R18, P1, P2, R18, UR6, R10 ;  /* 0x0000000612127c10 */ /* 0x000fc8000fa3e00a */
[----:B------:R-:W-:-:S05]  /*ec30*/  IADD3.X R19, R20, UR7, R7, P1, P2 ;  /* 0x0000000714137c10 */ /* 0x000fca0008fe4407 */
[----:B------:R1:W-:Y:S04]  /*ec40*/  STG.E.U8 desc[UR26][R18.64+0x20], R31 ;  /* 0x0000201f12007986 */ /* 0x0003e8000c10111a */
.L_x_53:
[----:B------:R-:W-:Y:S05]  /*ec50*/  BSYNC B1 ;  /* 0x0000000000017941 */ /* 0x000fea0003800000 */
.L_x_52:
[----:B------:R-:W-:Y:S01]  /*ec60*/  ISETP.LT.OR P1, PT, R25, 0x22, !P6 ;  /* 0x000000221900780c */ /* 0x000fe20007721670 */
[----:B---3--:R-:W-:Y:S02]  /*ec70*/  @!P4 IMAD.MOV.U32 R20, RZ, RZ, R28 ;  /* 0x000000ffff14c224 */ /* 0x008fe400078e001c */
[-C--:B------:R-:W-:Y:S01]  /*ec80*/  FMUL R17, R17, R4.reuse ;  /* 0x0000000411117220 */ /* 0x080fe20000400000 */
[----:B------:R-:W-:Y:S02]  /*ec90*/  @!P4 IMAD.MOV.U32 R21, RZ, RZ, R24 ;  /* 0x000000ffff15c224 */ /* 0x000fe400078e0018 */
[-C--:B------:R-:W-:Y:S01]  /*eca0*/  FMUL R16, R16, R4.reuse ;  /* 0x0000000410107220 */ /* 0x080fe20000400000 */
[----:B-1----:R-:W-:Y:S02]  /*ecb0*/  @!P0 IMAD.MOV.U32 R18, RZ, RZ, R28 ;  /* 0x000000ffff128224 */ /* 0x002fe400078e001c */
[----:B------:R-:W-:Y:S01]  /*ecc0*/  FMUL R15, R15, R4 ;  /* 0x000000040f0f7220 */ /* 0x000fe20000400000 */
[----:B------:R-:W-:Y:S01]  /*ecd0*/  @!P0 IMAD.MOV.U32 R19, RZ, RZ, R24 ;  /* 0x000000ffff138224 */ /* 0x000fe200078e0018 */
[----:B------:R-:W-:Y:S01]  /*ece0*/  BSSY B1, `(.L_x_54) ;  /* 0x0000016000017945 */ /* 0x000fe20003800000 */
[----:B------:R-:W-:Y:S01]  /*ecf0*/  @!P4 IMAD.WIDE.U32 R20, R26, 0x180, R20 ;  /* 0x000001801a14c825 */ /* 0x000fe200078e0014 */
[----:B------:R-:W-:-:S02]  /*ed00*/  F2FP.SATFINITE.E4M3.F32.PACK_AB_MERGE_C R31, RZ, R16, RZ ;  /* 0x00000010ff1f723e */ /* 0x000fc400048070ff */
[----:B------:R-:W-:Y:S01]  /*ed10*/  F2FP.SATFINITE.E4M3.F32.PACK_AB_MERGE_C R15, RZ, R15, RZ ;  /* 0x0000000fff0f723e */ /* 0x000fe200048070ff */
[----:B------:R-:W-:Y:S01]  /*ed20*/  @!P0 IMAD.WIDE.U32 R18, R26, 0x180, R18 ;  /* 0x000001801a128825 */ /* 0x000fe200078e0012 */
[----:B--2---:R-:W-:-:S03]  /*ed30*/  @!P4 IADD3 R20, P3, R20, R44, RZ ;  /* 0x0000002c1414c210 */ /* 0x004fc60007f7e0ff */
[C---:B------:R-:W-:Y:S01]  /*ed40*/  @!P4 IMAD R23, R27.reuse, 0x180, RZ ;  /* 0x000001801b17c824 */ /* 0x040fe200078e02ff */
[----:B0-----:R-:W-:Y:S01]  /*ed50*/  @!P0 IADD3 R18, P2, R18, R42, RZ ;  /* 0x0000002a12128210 */ /* 0x001fe20007f5e0ff */
[----:B------:R-:W-:-:S03]  /*ed60*/  @!P0 IMAD R22, R27, 0x180, RZ ;  /* 0x000001801b168824 */ /* 0x000fc600078e02ff */
[----:B------:R-:W-:Y:S02]  /*ed70*/  @!P4 IADD3.X R21, R45, R21, R23, P3, !PT ;  /* 0x000000152d15c210 */ /* 0x000fe40001ffe417 */
[----:B------:R-:W-:Y:S02]  /*ed80*/  @!P0 IADD3.X R19, R43, R19, R22, P2, !PT ;  /* 0x000000132b138210 */ /* 0x000fe400017fe416 */
[----:B------:R-:W-:Y:S01]  /*ed90*/  F2FP.SATFINITE.E4M3.F32.PACK_AB_MERGE_C R23, RZ, R17, RZ ;  /* 0x00000011ff17723e */ /* 0x000fe200048070ff */
[----:B------:R-:W-:Y:S06]  /*eda0*/  @P1 BRA `(.L_x_55) ;  /* 0x0000000000241947 */ /* 0x000fec0003800000 */
        /* <DEDUP_REMOVED lines=9> */
.L_x_55:
[----:B------:R-:W-:Y:S05]  /*ee40*/  BSYNC B1 ;  /* 0x0000000000017941 */ /* 0x000fea0003800000 */
.L_x_54:
[----:B------:R1:W-:Y:S01]  /*ee50*/  @!P0 STG.E.U8 desc[UR26][R18.64+0x28], R23 ;  /* 0x0000281712008986 */ /* 0x0003e2000c10111a */
[C---:B------:R-:W-:Y:S01]  /*ee60*/  ISETP.LT.OR P1, PT, R25.reuse, 0x29, !P6 ;  /* 0x000000291900780c */ /* 0x040fe20007721670 */
[-C--:B------:R-:W-:Y:S01]  /*ee70*/  FMUL R14, R14, R4.reuse ;  /* 0x000000040e0e7220 */ /* 0x080fe20000400000 */
[----:B------:R-:W-:Y:S01]  /*ee80*/  BSSY B1, `(.L_x_56) ;  /* 0x000000f000017945 */ /* 0x000fe20003800000 */
[----:B------:R1:W-:Y:S01]  /*ee90*/  @!P4 STG.E.U8 desc[UR26][R20.64+0x29], R31 ;  /* 0x0000291f1400c986 */ /* 0x0003e2000c10111a */
[----:B------:R-:W-:Y:S01]  /*eea0*/  ISETP.LT.OR P0, PT, R25, 0x2a, !P6 ;  /* 0x0000002a1900780c */ /* 0x000fe20007701670 */
[----:B------:R-:W-:Y:S01]  /*eeb0*/  FMUL R13, R13, R4 ;  /* 0x000000040d0d7220 */ /* 0x000fe20000400000 */
[----:B0-----:R-:W-:-:S07]  /*eec0*/  F2FP.SATFINITE.E4M3.F32.PACK_AB_MERGE_C R17, RZ, R14, RZ ;  /* 0x0000000eff11723e */ /* 0x001fce00048070ff */
[----:B------:R-:W-:Y:S05]  /*eed0*/  @P1 BRA `(.L_x_57) ;  /* 0x0000000000241947 */ /* 0x000fea0003800000 */
[----:B------:R-:W-:Y:S01]  /*eee0*/  IMAD.MOV.U32 R14, RZ, RZ, R28 ;  /* 0x000000ffff0e7224 */ /* 0x000fe200078e001c */
[----:B------:R-:W-:Y:S01]  /*eef0*/  ULDC.64 UR6, c[0x0][0x5c0] ;  /* 0x0001700000067ab9 */ /* 0x000fe20000000a00 */
[----:B------:R-:W-:Y:S02]  /*ef00*/  IMAD.MOV.U32 R15, RZ, RZ, R24 ;  /* 0x000000ffff0f7224 */ /* 0x000fe400078e0018 */
[----:B-1----:R-:W-:Y:S02]  /*ef10*/  IMAD R19, R27, 0x180, RZ ;  /* 0x000001801b137824 */ /* 0x002fe400078e02ff */
[----:B------:R-:W-:-:S04]  /*ef20*/  IMAD.WIDE.U32 R14, R26, 0x180, R14 ;  /* 0x000001801a0e7825 */ /* 0x000fc800078e000e */
[----:B------:R-:W-:Y:S01]  /*ef30*/  IMAD.IADD R16, R15, 0x1, R19 ;  /* 0x000000010f107824 */ /* 0x000fe200078e0213 */
[----:B------:R-:W-:-:S04]  /*ef40*/  IADD3 R14, P1, P2, R14, UR6, R10 ;  /* 0x000000060e0e7c10 */ /* 0x000fc8000fa3e00a */
[----:B------:R-:W-:-:S05]  /*ef50*/  IADD3.X R15, R16, UR7, R7, P1, P2 ;  /* 0x00000007100f7c10 */ /* 0x000fca0008fe4407 */
[----:B------:R0:W-:Y:S04]  /*ef60*/  STG.E.U8 desc[UR26][R14.64+0x28], R17 ;  /* 0x000028110e007986 */ /* 0x0001e8000c10111a */
.L_x_57:
[----:B------:R-:W-:Y:S05]  /*ef70*/  BSYNC B1 ;  /* 0x0000000000017941 */ /* 0x000fea0003800000 */
.L_x_56:
[----:B------:R-:W-:Y:S01]  /*ef80*/  F2FP.SATFINITE.E4M3.F32.PACK_AB_MERGE_C R13, RZ, R13, RZ ;  /* 0x0000000dff0d723e */ /* 0x000fe200048070ff */
[----:B------:R-:W-:Y:S06]  /*ef90*/  @P0 BRA `(.L_x_35) ;  /* 0x0000000000240947 */ /* 0x000fec0003800000 */
[----:B------:R-:W-:Y:S01]  /*efa0*/  IMAD.MOV.U32 R25, RZ, RZ, R24 ;  /* 0x000000ffff197224 */ /* 0x000fe200078e0018 */
[----:B------:R-:W-:Y:S01]  /*efb0*/  ULDC.64 UR6, c[0x0][0x5c0] ;  /* 0x0001700000067ab9 */ /* 0x000fe20000000a00 */
[----:B------:R-:W-:Y:S02]  /*efc0*/  IMAD.MOV.U32 R24, RZ, RZ, R28 ;  /* 0x000000ffff187224 */ /* 0x000fe400078e001c */
[----:B------:R-:W-:Y:S02]  /*efd0*/  IMAD R27, R27, 0x180, RZ ;  /* 0x000001801b1b7824 */ /* 0x000fe400078e02ff */
[----:B------:R-:W-:-:S04]  /*efe0*/  IMAD.WIDE.U32 R24, R26, 0x180, R24 ;  /* 0x000001801a187825 */ /* 0x000fc800078e0018 */
[----:B0-----:R-:W-:Y:S01]  /*eff0*/  IMAD.IADD R14, R25, 0x1, R27 ;  /* 0x00000001190e7824 */ /* 0x001fe200078e021b */
[----:B------:R-:W-:-:S04]  /*f000*/  IADD3 R24, P0, P1, R24, UR6, R10 ;  /* 0x0000000618187c10 */ /* 0x000fc8000f91e00a */
[----:B------:R-:W-:-:S05]  /*f010*/  IADD3.X R25, R14, UR7, R7, P0, P1 ;  /* 0x000000070e197c10 */ /* 0x000fca00087e2407 */
[----:B------:R2:W-:Y:S04]  /*f020*/  STG.E.U8 desc[UR26][R24.64+0x29], R13 ;  /* 0x0000290d18007986 */ /* 0x0005e8000c10111a */
.L_x_35:
[----:B------:R-:W-:Y:S05]  /*f030*/  BSYNC B0 ;  /* 0x0000000000007941 */ /* 0x000fea0003800000 */
.L_x_31:
[----:B0-----:R-:W4:Y:S04]  /*f040*/  LDL.LU R15, [R1] ;  /* 0x00000000010f7983 */ /* 0x001f280000300800 */
[----:B-----5:R-:W4:Y:S01]  /*f050*/  LDL.LU R14, [R1+0x8] ;  /* 0x00000800010e7983 */ /* 0x020f220000300800 */
[----:B------:R-:W-:Y:S01]  /*f060*/  ULDC UR6, c[0x0][0xc] ;  /* 0x0000030000067ab9 */ /* 0x000fe20000000800 */
[----:B------:R-:W-:Y:S01]  /*f070*/  ULDC UR7, c[0x0][0x10] ;  /* 0x0000040000077ab9 */ /* 0x000fe20000000800 */
[----:B--23--:R-:W4:Y:S01]  /*f080*/  LDC R13, c[0x0][0x14] ;  /* 0x00000500ff0d7b82 */ /* 0x00cf220000000800 */
[----:B------:R-:W-:Y:S01]  /*f090*/  UIMAD.WIDE.U32 UR6, UR6, UR7, URZ ;  /* 0x00000007060672a5 */ /* 0x000fe2000f8e003f */
[----:B------:R0:W5:Y:S05]  /*f0a0*/  LDL R120, [R1+0x14] ;  /* 0x0000140001787983 */ /* 0x00016a0000100800 */
[----:B----4-:R-:W-:-:S04]  /*f0b0*/  IMAD.WIDE.U32 R14, R13, UR6, R14 ;  /* 0x000000060d0e7c25 */ /* 0x010fc8000f8e000e */
[----:B------:R-:W-:Y:S01]  /*f0c0*/  IMAD R13, R13, UR7, RZ ;  /* 0x000000070d0d7c24 */ /* 0x000fe2000f8e02ff */
[----:B------:R-:W-:Y:S01]  /*f0d0*/  ULDC.64 UR6, c[0x0][0x650] ;  /* 0x0001940000067ab9 */ /* 0x000fe20000000a00 */
[----:B------:R-:W-:Y:S01]  /*f0e0*/  IMAD.MOV.U32 R121, RZ, RZ, R14 ;  /* 0x000000ffff797224 */ /* 0x000fe200078e000e */
[----:B------:R-:W-:Y:S01]  /*f0f0*/  ISETP.GE.U32.AND P0, PT, R14, UR6, PT ;  /* 0x000000060e007c0c */ /* 0x000fe2000bf06070 */
[--C-:B------:R-:W-:Y:S01]  /*f100*/  IMAD.IADD R122, R15, 0x1, R13.reuse ;  /* 0x000000010f7a7824 */ /* 0x100fe200078e020d */
[----:B------:R-:W-:Y:S01]  /*f110*/  PRMT R13, RZ, 0x7610, R13 ;  /* 0x00007610ff0d7816 */ /* 0x000fe2000000000d */
[----:B------:R-:W-:Y:S02]  /*f120*/  IMAD.MOV.U32 R15, RZ, RZ, -0x1 ;  /* 0xffffffffff0f7424 */ /* 0x000fe400078e00ff */
[----:B------:R-:W-:Y:S01]  /*f130*/  IMAD.MOV.U32 R14, RZ, RZ, -0x1 ;  /* 0xffffffffff0e7424 */ /* 0x000fe200078e00ff */
[----:B------:R0:W-:Y:S01]  /*f140*/  STL [R1], R122 ;  /* 0x0000007a01007387 */ /* 0x0001e20000100800 */
[----:B------:R-:W-:-:S03]  /*f150*/  ISETP.GE.U32.AND.EX P0, PT, R122, UR7, PT, P0 ;  /* 0x000000077a007c0c */ /* 0x000fc6000bf06100 */
[----:B------:R0:W-:Y:S04]  /*f160*/  STL [R1+0x8], R121 ;  /* 0x0000087901007387 */ /* 0x0001e80000100800 */
[----:B------:R0:W-:Y:S04]  /*f170*/  STL [R1+0xc], R15 ;  /* 0x00000c0f01007387 */ /* 0x0001e80000100800 */
[----:B------:R0:W-:Y:S02]  /*f180*/  STL [R1+0x4], R14 ;  /* 0x0000040e01007387 */ /* 0x0001e40000100800 */
[----:B------:R-:W-:Y:S05]  /*f190*/  @P0 BRA `(.L_x_58) ;  /* 0x00000004007c0947 */ /* 0x000fea0003800000 */
[----:B------:R-:W2:Y:S01]  /*f1a0*/  S2R R26, SR_CTAID.X ;  /* 0x00000000001a7919 */ /* 0x000ea20000002500 */
[----:B-1----:R-:W1:Y:S01]  /*f1b0*/  LDC.64 R20, c[0x0][0x628] ;  /* 0x00018a00ff147b82 */ /* 0x002e620000000a00 */
[----:B------:R-:W-:Y:S01]  /*f1c0*/  ULDC UR6, c[0x0][0x150] ;  /* 0x0000540000067ab9 */ /* 0x000fe20000000800 */
[----:B------:R-:W-:Y:S01]  /*f1d0*/  IMAD.MOV.U32 R18, RZ, RZ, R121 ;  /* 0x000000ffff127224 */ /* 0x000fe200078e0079 */
[----:B------:R-:W3:Y:S01]  /*f1e0*/  S2R R28, SR_CTAID.Y ;  /* 0x00000000001c7919 */ /* 0x000ee20000002600 */
[----:B------:R-:W-:-:S04]  /*f1f0*/  IMAD.MOV.U32 R19, RZ, RZ, R122 ;  /* 0x000000ffff137224 */ /* 0x000fc800078e007a */
[----:B------:R-:W4:Y:S08]  /*f200*/  LDC R29, c[0x0][0x144] ;  /* 0x00005100ff1d7b82 */ /* 0x000f300000000800 */
[----:B------:R-:W0:Y:S08]  /*f210*/  LDC R22, c[0x0][0x630] ;  /* 0x00018c00ff167b82 */ /* 0x000e300000000800 */
[----:B------:R-:W0:Y:S01]  /*f220*/  LDC.64 R24, c[0x0][0x620] ;  /* 0x00018800ff187b82 */ /* 0x000e220000000a00 */
[----:B-1----:R-:W-:-:S04]  /*f230*/  ISETP.NE.U32.AND P0, PT, R20, RZ, PT ;  /* 0x000000ff1400720c */ /* 0x002fc80003f05070 */
[----:B------:R-:W-:Y:S02]  /*f240*/  ISETP.NE.AND.EX P0, PT, R21, RZ, PT, P0 ;  /* 0x000000ff1500720c */ /* 0x000fe40003f05300 */
[----:B--2---:R-:W-:-:S05]  /*f250*/  I2FP.F32.U32 R13, R26 ;  /* 0x0000001a000d7245 */ /* 0x004fca0000201000 */
[----:B------:R-:W-:-:S04]  /*f260*/  FMUL R13, R13, UR6 ;  /* 0x000000060d0d7c20 */ /* 0x000fc80008400000 */
[----:B------:R1:W2:Y:S02]  /*f270*/  F2I.U32.TRUNC.NTZ R27, R13 ;  /* 0x0000000d001b7305 */ /* 0x0002a4000020f000 */
[----:B---34-:R-:W-:Y:S05]  /*f280*/  @!P0 BRA `(.L_x_59) ;  /* 0x0000000000288947 */ /* 0x018fea0003800000 */
[----:B-1----:R-:W1:Y:S02]  /*f290*/  LDC R13, c[0x0][0x634] ;  /* 0x00018d00ff0d7b82 */ /* 0x002e640000000800 */
[----:B-1----:R-:W-:-:S05]  /*f2a0*/  IADD3 R13, P0, R121, R13, RZ ;  /* 0x0000000d790d7210 */ /* 0x002fca0007f1e0ff */
[----:B------:R-:W-:-:S04]  /*f2b0*/  IMAD.X R23, RZ, RZ, R122, P0 ;  /* 0x000000ffff177224 */ /* 0x000fc800000e067a */
[----:B0-----:R-:W-:-:S04]  /*f2c0*/  IMAD.WIDE.U32 R14, R23, R20, RZ ;  /* 0x00000014170e7225 */ /* 0x001fc800078e00ff */
[----:B------:R-:W-:-:S04]  /*f2d0*/  IMAD.WIDE.U32 R16, P0, R13, R21, R14 ;  /* 0x000000150d107225 */ /* 0x000fc8000780000e */
[----:B------:R-:W-:-:S04]  /*f2e0*/  IMAD.WIDE.U32 R14, R13, R20, RZ ;  /* 0x000000140d0e7225 */ /* 0x000fc800078e00ff */
[----:B------:R-:W-:Y:S01]  /*f2f0*/  IMAD.X R19, RZ, RZ, RZ, P0 ;  /* 0x000000ffff137224 */ /* 0x000fe200000e06ff */
[----:B------:R-:W-:Y:S01]  /*f300*/  IADD3 RZ, P0, R15, R16, RZ ;  /* 0x000000100fff7210 */ /* 0x000fe20007f1e0ff */
[----:B------:R-:W-:-:S04]  /*f310*/  IMAD.MOV.U32 R18, RZ, RZ, R17 ;  /* 0x000000ffff127224 */ /* 0x000fc800078e0011 */
[----:B------:R-:W-:-:S08]  /*f320*/  IMAD.WIDE.U32.X R18, R23, R21, R18, P0 ;  /* 0x0000001517127225 */ /* 0x000fd000000e0412 */
.L_x_59:
[-CC-:B0-----:R-:W-:Y:S01]  /*f330*/  SHF.R.U64 R23, R18, R22.reuse, R19.reuse ;  /* 0x0000001612177219 */ /* 0x181fe20000001213 */
[----:B------:R-:W0:Y:S01]  /*f340*/  LDC.64 R34, c[0x0][0x640] ;  /* 0x00019000ff227b82 */ /* 0x000e220000000a00 */
[----:B-1----:R-:W-:Y:S01]  /*f350*/  SHF.R.U32.HI R13, RZ, R22, R19 ;  /* 0x00000016ff0d7219 */ /* 0x002fe20000011613 */
[----:B------:R-:W-:Y:S01]  /*f360*/  IMAD.MOV.U32 R14, RZ, RZ, R121 ;  /* 0x000000ffff0e7224 */ /* 0x000fe200078e0079 */
[----:B------:R-:W-:Y:S01]  /*f370*/  IADD3 R17, P0, RZ, -R23, RZ ;  /* 0x80000017ff117210 */ /* 0x000fe20007f1e0ff */
[----:B------:R-:W-:Y:S01]  /*f380*/  IMAD.MOV.U32 R15, RZ, RZ, R122 ;  /* 0x000000ffff0f7224 */ /* 0x000fe200078e007a */
[----:B------:R-:W-:Y:S01]  /*f390*/  ULDC UR6, c[0x0][0x154] ;  /* 0x0000550000067ab9 */ /* 0x000fe20000000800 */
[----:B--2---:R-:W-:Y:S02]  /*f3a0*/  IMAD.MOV R27, RZ, RZ, -R27 ;  /* 0x000000ffff1b7224 */ /* 0x004fe400078e0a1b */
[----:B------:R-:W1:Y:S01]  /*f3b0*/  LDC R18, c[0x0][0x618] ;  /* 0x00018600ff127b82 */ /* 0x000e620000000800 */
[----:B------:R-:W-:-:S02]  /*f3c0*/  IMAD.X R13, RZ, RZ, ~R13, P0 ;  /* 0x000000ffff0d7224 */ /* 0x000fc400000e0e0d */
[----:B------:R-:W-:-:S04]  /*f3d0*/  IMAD.WIDE.U32 R14, R17, R24, R14 ;  /* 0x00000018110e7225 */ /* 0x000fc800078e000e */
[----:B------:R-:W-:Y:S01]  /*f3e0*/  IMAD R16, R13, R24, RZ ;  /* 0x000000180d107224 */ /* 0x000fe200078e02ff */
[----:B------:R-:W2:Y:S01]  /*f3f0*/  LDC R30, c[0x0][0x608] ;  /* 0x00018200ff1e7b82 */ /* 0x000ea20000000800 */
[----:B------:R-:W-:Y:S02]  /*f400*/  IMAD R29, R29, R27, R26 ;  /* 0x0000001b1d1d7224 */ /* 0x000fe400078e021a */
[----:B------:R-:W-:Y:S02]  /*f410*/  IMAD R13, R17, R25, R16 ;  /* 0x00000019110d7224 */ /* 0x000fe400078e0210 */
[----:B------:R-:W-:Y:S02]  /*f420*/  IMAD.MOV.U32 R17, RZ, RZ, 0x1 ;  /* 0x00000001ff117424 */ /* 0x000fe400078e00ff */
[----:B------:R-:W-:Y:S01]  /*f430*/  IMAD.IADD R13, R15, 0x1, R13 ;  /* 0x000000010f0d7824 */ /* 0x000fe200078e020d */
[----:B------:R-:W3:Y:S01]  /*f440*/  LDC R32, c[0x0][0x658] ;  /* 0x00019600ff207b82 */ /* 0x000ee20000000800 */
[----:B------:R-:W-:-:S02]  /*f450*/  I2FP.F32.U32 R15, R28 ;  /* 0x0000001c000f7245 */ /* 0x000fc40000201000 */
[----:B0-----:R-:W-:-:S03]  /*f460*/  ISETP.NE.U32.AND P0, PT, R34, RZ, PT ;  /* 0x000000ff2200720c */ /* 0x001fc60003f05070 */
[----:B------:R-:W-:Y:S01]  /*f470*/  FMUL R16, R15, UR6 ;  /* 0x000000060f107c20 */ /* 0x000fe20008400000 */
[----:B------:R-:W-:Y:S01]  /*f480*/  ISETP.NE.AND.EX P0, PT, R35, RZ, PT, P0 ;  /* 0x000000ff2300720c */ /* 0x000fe20003f05300 */
[----:B------:R-:W0:Y:S01]  /*f490*/  LDC R27, c[0x0][0x148] ;  /* 0x00005200ff1b7b82 */ /* 0x000e220000000800 */
[-CC-:B-1----:R-:W-:Y:S01]  /*f4a0*/  SHF.R.U64 R22, R14, R18.reuse, R13.reuse ;  /* 0x000000120e167219 */ /* 0x182fe2000000120d */
[----:B------:R1:W4:Y:S01]  /*f4b0*/  F2I.U32.TRUNC.NTZ R25, R16 ;  /* 0x0000001000197305 */ /* 0x000322000020f000 */
[----:B------:R-:W-:Y:S01]  /*f4c0*/  SHF.R.U32.HI R13, RZ, R18, R13 ;  /* 0x00000012ff0d7219 */ /* 0x000fe2000001160d */
[----:B------:R-:W-:-:S04]  /*f4d0*/  IMAD.MOV.U32 R15, RZ, RZ, -0x1 ;  /* 0xffffffffff0f7424 */ /* 0x000fc800078e00ff */
[----:B------:R-:W0:Y:S01]  /*f4e0*/  LDC R26, c[0x0][0x600] ;  /* 0x00018000ff1a7b82 */ /* 0x000e220000000800 */
[-CC-:B--2---:R-:W-:Y:S02]  /*f4f0*/  SHF.R.U64 R20, R22, R30.reuse, R13.reuse ;  /* 0x0000001e16147219 */ /* 0x184fe4000000120d */
[----:B------:R-:W-:-:S05]  /*f500*/  SHF.R.U32.HI R13, RZ, R30, R13 ;  /* 0x0000001eff0d7219 */ /* 0x000fca000001160d */
[----:B------:R-:W2:Y:S01]  /*f510*/  LDC R33, c[0x0][0x648] ;  /* 0x00019200ff217b82 */ /* 0x000ea20000000800 */
[-C--:B---3--:R-:W-:Y:S02]  /*f520*/  SHF.L.U32 R14, R15, R32.reuse, RZ ;  /* 0x000000200f0e7219 */ /* 0x088fe400000006ff */
[-CC-:B------:R-:W-:Y:S02]  /*f530*/  SHF.R.U64 R24, R20, R32.reuse, R13.reuse ;  /* 0x0000002014187219 */ /* 0x180fe4000000120d */
[----:B------:R-:W-:Y:S02]  /*f540*/  SHF.R.U32.HI R15, RZ, R32, R13 ;  /* 0x00000020ff0f7219 */ /* 0x000fe4000001160d */
[----:B------:R-:W-:Y:S01]  /*f550*/  LOP3.LUT R31, RZ, R14, RZ, 0x33, !PT ;  /* 0x0000000eff1f7212 */ /* 0x000fe200078e33ff */
[----:B------:R-:W3:Y:S01]  /*f560*/  LDC R36, c[0x0][0x638] ;  /* 0x00018e00ff247b82 */ /* 0x000ee20000000800 */
[----:B------:R-:W-:Y:S01]  /*f570*/  SHF.L.U32 R32, R17, R32, RZ ;  /* 0x0000002011207219 */ /* 0x000fe200000006ff */
[----:B------:R-:W-:-:S06]  /*f580*/  IMAD.MOV.U32 R14, RZ, RZ, R24 ;  /* 0x000000ffff0e7224 */ /* 0x000fcc00078e0018 */
[----:B------:R-:W0:Y:S01]  /*f590*/  LDC R37, c[0x0][0x610] ;  /* 0x00018400ff257b82 */ /* 0x000e220000000800 */
[----:B-1--4-:R-:W-:Y:S05]  /*f5a0*/  @!P0 BRA `(.L_x_60) ;  /* 0x0000000000288947 */ /* 0x012fea0003800000 */
[----:B------:R-:W1:Y:S02]  /*f5b0*/  LDC R13, c[0x0][0x64c] ;  /* 0x00019300ff0d7b82 */ /* 0x000e640000000800 */
[----:B-1----:R-:W-:-:S05]  /*f5c0*/  IADD3 R13, P0, R24, R13, RZ ;  /* 0x0000000d180d7210 */ /* 0x002fca0007f1e0ff */
        /* <DEDUP_REMOVED lines=8> */
.L_x_60:
[----:B------:R-:W1:Y:S01]  /*f650*/  LDC R16, c[0x0][0x65c] ;  /* 0x00019700ff107b82 */ /* 0x000e620000000800 */
[----:B--2---:R-:W-:Y:S01]  /*f660*/  SHF.R.U64 R13, R14, R33, R15 ;  /* 0x000000210e0d7219 */ /* 0x004fe2000000120f */
[----:B0-----:R-:W-:Y:S01]  /*f670*/  VIADD R17, R26, 0xffffffff ;  /* 0xffffffff1a117836 */ /* 0x001fe20000000000 */
[----:B------:R-:W-:Y:S01]  /*f680*/  LOP3.LUT R14, R20, R31, RZ, 0xc0, !PT ;  /* 0x0000001f140e7212 */ /* 0x000fe200078ec0ff */
[----:B------:R-:W-:Y:S02]  /*f690*/  IMAD.MOV R25, RZ, RZ, -R25 ;  /* 0x000000ffff197224 */ /* 0x000fe400078e0a19 */
[----:B------:R-:W-:Y:S01]  /*f6a0*/  IMAD.MOV R15, RZ, RZ, -R13 ;  /* 0x000000ffff0f7224 */ /* 0x000fe200078e0a0d */
[----:B------:R-:W-:Y:S01]  /*f6b0*/  LOP3.LUT R22, R22, R17, RZ, 0xc0, !PT ;  /* 0x0000001116167212 */ /* 0x000fe200078ec0ff */
[----:B------:R-:W-:Y:S02]  /*f6c0*/  IMAD R14, R32, R13, R14 ;  /* 0x0000000d200e7224 */ /* 0x000fe400078e020e */
[----:B---3--:R-:W-:-:S04]  /*f6d0*/  IMAD R13, R15, R36, R24 ;  /* 0x000000240f0d7224 */ /* 0x008fc800078e0218 */
[----:B------:R-:W-:Y:S01]  /*f6e0*/  IMAD R15, R13, R26, R22 ;  /* 0x0000001a0d0f7224 */ /* 0x000fe200078e0216 */
[----:B-1----:R-:W-:Y:S01]  /*f6f0*/  ISETP.NE.AND P0, PT, R16, 0x1, PT ;  /* 0x000000011000780c */ /* 0x002fe20003f05270 */
[----:B------:R-:W-:-:S05]  /*f700*/  IMAD.MOV.U32 R16, RZ, RZ, 0x1 ;  /* 0x00000001ff107424 */ /* 0x000fca00078e00ff */
[----:B------:R-:W-:-:S07]  /*f710*/  PRMT R13, R16, 0x7610, R13 ;  /* 0x00007610100d7816 */ /* 0x000fce000000000d */
[----:B------:R-:W-:-:S04]  /*f720*/  @P0 IMAD R29, R27, R25, R28 ;  /* 0x000000191b1d0224 */ /* 0x000fc800078e021c */
[----:B------:R-:W-:-:S05]  /*f730*/  IMAD R14, R14, R37, R29 ;  /* 0x000000250e0e7224 */ /* 0x000fca00078e021d */
[----:B------:R-:W-:Y:S02]  /*f740*/  SEL R16, R15, R14, !P0 ;  /* 0x0000000e0f107207 */ /* 0x000fe40004000000 */
[----:B-----5:R-:W-:-:S03]  /*f750*/  SEL R120, R14, R15, !P0 ;  /* 0x0000000f0e787207 */ /* 0x020fc60004000000 */
[----:B------:R2:W-:Y:S04]  /*f760*/  STL [R1+0xc], R16 ;  /* 0x00000c1001007387 */ /* 0x0005e80000100800 */
[----:B------:R2:W-:Y:S04]  /*f770*/  STL [R1+0x4], R23 ;  /* 0x0000041701007387 */ /* 0x0005e80000100800 */
[----:B------:R2:W-:Y:S02]  /*f780*/  STL [R1+0x14], R120 ;  /* 0x0000147801007387 */ /* 0x0005e40000100800 */
.L_x_58:
[----:B------:R-:W-:Y:S01]  /*f790*/  LOP3.LUT P0, RZ, R13, 0xff, RZ, 0xc0, !PT ;  /* 0x000000ff0dff7812 */ /* 0x000fe2000780c0ff */
[----:B-----5:R-:W-:Y:S01]  /*f7a0*/  IMAD.MOV.U32 R13, RZ, RZ, R120 ;  /* 0x000000ffff0d7224 */ /* 0x020fe200078e0078 */
[----:B------:R-:W-:-:S04]  /*f7b0*/  UIMAD.WIDE.U32 UR6, UR5, -0x55555555, URZ ;  /* 0xaaaaaaab050678a5 */ /* 0x000fc8000f8e003f */
[----:B------:R4:W-:Y:S01]  /*f7c0*/  STL [R1+0x10], R13 ;  /* 0x0000100d01007387 */ /* 0x0009e20000100800 */
[----:B------:R-:W-:-:S04]  /*f7d0*/  USHF.R.U32.HI UR6, URZ, 0x2, UR7 ;  /* 0x000000023f067899 */ /* 0x000fc80008011607 */
[----:B------:R-:W-:Y:S02]  /*f7e0*/  UIMAD UR5, UR6, -0x6, UR5 ;  /* 0xfffffffa060578a4 */ /* 0x000fe4000f8e0205 */
[----:B------:R-:W-:Y:S10]  /*f7f0*/  @P0 BRA `(.L_x_61) ;  /* 0xffffff1800280947 */ /* 0x000ff4000383ffff */
[----:B------:R-:W-:Y:S05]  /*f800*/  EXIT ;  /* 0x000000000000794d */ /* 0x000fea0003800000 */
.L_x_3:
[----:B0-----:R-:W2:Y:S01]  /*f810*/  LDL R20, [R1+0x8] ;  /* 0x0000080001147983 */ /* 0x001ea20000100800 */
[----:B------:R-:W-:-:S03]  /*f820*/  ULDC.64 UR4, c[0x0][0x650] ;  /* 0x0001940000047ab9 */ /* 0x000fc60000000a00 */
[----:B------:R-:W3:Y:S01]  /*f830*/  LDL R21, [R1] ;  /* 0x0000000001157983 */ /* 0x000ee20000100800 */
[----:B------:R-:W-:Y:S01]  /*f840*/  PRMT R7, RZ, 0x7610, R7 ;  /* 0x00007610ff077816 */ /* 0x000fe20000000007 */
[----:B------:R-:W-:Y:S02]  /*f850*/  IMAD.MOV.U32 R12, RZ, RZ, -0x1 ;  /* 0xffffffffff0c7424 */ /* 0x000fe400078e00ff */
[----:B------:R-:W-:Y:S02]  /*f860*/  IMAD.MOV.U32 R15, RZ, RZ, -0x1 ;  /* 0xffffffffff0f7424 */ /* 0x000fe400078e00ff */
[----:B------:R-:W-:Y:S01]  /*f870*/  IMAD.MOV.U32 R2, RZ, RZ, -0x1 ;  /* 0xffffffffff027424 */ /* 0x000fe200078e00ff */
[----:B--2---:R-:W-:-:S04]  /*f880*/  ISETP.GE.U32.AND P0, PT, R20, UR4, PT ;  /* 0x0000000414007c0c */ /* 0x004fc8000bf06070 */
[----:B---3--:R-:W-:-:S13]  /*f890*/  ISETP.GE.U32.AND.EX P0, PT, R21, UR5, PT, P0 ;  /* 0x0000000515007c0c */ /* 0x008fda000bf06100 */
[----:B------:R-:W-:Y:S05]  /*f8a0*/  @P0 BRA `(.L_x_62) ;  /* 0x00000004006c0947 */ /* 0x000fea0003800000 */
[----:B------:R-:W0:Y:S01]  /*f8b0*/  LDC.64 R14, c[0x0][0x628] ;  /* 0x00018a00ff0e7b82 */ /* 0x000e220000000a00 */
[----:B------:R-:W-:Y:S02]  /*f8c0*/  IMAD.MOV.U32 R12, RZ, RZ, R20 ;  /* 0x000000ffff0c7224 */ /* 0x000fe400078e0014 */
[----:B------:R-:W-:-:S05]  /*f8d0*/  IMAD.MOV.U32 R13, RZ, RZ, R21 ;  /* 0x000000ffff0d7224 */ /* 0x000fca00078e0015 */
[----:B------:R-:W1:Y:S08]  /*f8e0*/  LDC R16, c[0x0][0x630] ;  /* 0x00018c00ff107b82 */ /* 0x000e700000000800 */
[----:B------:R-:W2:Y:S01]  /*f8f0*/  LDC.64 R18, c[0x0][0x620] ;  /* 0x00018800ff127b82 */ /* 0x000ea20000000a00 */
[----:B0-----:R-:W-:-:S04]  /*f900*/  ISETP.NE.U32.AND P0, PT, R14, RZ, PT ;  /* 0x000000ff0e00720c */ /* 0x001fc80003f05070 */
[----:B------:R-:W-:-:S13]  /*f910*/  ISETP.NE.AND.EX P0, PT, R15, RZ, PT, P0 ;  /* 0x000000ff0f00720c */ /* 0x000fda0003f05300 */
[----:B-12---:R-:W-:Y:S05]  /*f920*/  @!P0 BRA `(.L_x_63) ;  /* 0x0000000000288947 */ /* 0x006fea0003800000 */
        /* <DEDUP_REMOVED lines=10> */
.L_x_63:
[--C-:B------:R-:W-:Y:S01]  /*f9d0*/  SHF.R.U64 R14, R12, R16, R13.reuse ;  /* 0x000000100c0e7219 */ /* 0x100fe2000000120d */
[----:B------:R-:W0:Y:S01]  /*f9e0*/  LDC.64 R22, c[0x0][0x640] ;  /* 0x00019000ff167b82 */ /* 0x000e220000000a00 */
[----:B------:R-:W-:Y:S01]  /*f9f0*/  I2FP.F32.U32 R11, R4 ;  /* 0x00000004000b7245 */ /* 0x000fe20000201000 */
[----:B------:R-:W-:Y:S01]  /*fa00*/  ULDC UR4, c[0x0][0x150] ;  /* 0x0000540000047ab9 */ /* 0x000fe20000000800 */
[----:B------:R-:W-:Y:S01]  /*fa10*/  SHF.R.U32.HI R2, RZ, R16, R13 ;  /* 0x00000010ff027219 */ /* 0x000fe2000001160d */
[----:B------:R-:W-:Y:S01]  /*fa20*/  IMAD.MOV.U32 R8, RZ, RZ, R20 ;  /* 0x000000ffff087224 */ /* 0x000fe200078e0014 */
[----:B------:R-:W-:Y:S01]  /*fa30*/  IADD3 R5, P0, RZ, -R14, RZ ;  /* 0x8000000eff057210 */ /* 0x000fe20007f1e0ff */
[----:B------:R-:W-:Y:S01]  /*fa40*/  FMUL R11, R11, UR4 ;  /* 0x000000040b0b7c20 */ /* 0x000fe20008400000 */
[----:B------:R-:W-:Y:S01]  /*fa50*/  IMAD.MOV.U32 R9, RZ, RZ, R21 ;  /* 0x000000ffff097224 */ /* 0x000fe200078e0015 */
[----:B------:R-:W1:Y:S01]  /*fa60*/  LDC R10, c[0x0][0x618] ;  /* 0x00018600ff0a7b82 */ /* 0x000e620000000800 */
[----:B------:R-:W-:Y:S01]  /*fa70*/  ULDC UR4, c[0x0][0x154] ;  /* 0x0000550000047ab9 */ /* 0x000fe20000000800 */
[----:B------:R-:W-:-:S02]  /*fa80*/  IMAD.X R7, RZ, RZ, ~R2, P0 ;  /* 0x000000ffff077224 */ /* 0x000fc400000e0e02 */
[----:B------:R-:W2:Y:S01]  /*fa90*/  F2I.U32.TRUNC.NTZ R11, R11 ;  /* 0x0000000b000b7305 */ /* 0x000ea2000020f000 */
[----:B------:R-:W-:-:S03]  /*faa0*/  IMAD.WIDE.U32 R8, R5, R18, R8 ;  /* 0x0000001205087225 */ /* 0x000fc600078e0008 */
[----:B------:R-:W3:Y:S01]  /*fab0*/  LDC R13, c[0x0][0x144] ;  /* 0x00005100ff0d7b82 */ /* 0x000ee20000000800 */
[----:B------:R-:W-:Y:S01]  /*fac0*/  IMAD R2, R7, R18, RZ ;  /* 0x0000001207027224 */ /* 0x000fe200078e02ff */
[----:B------:R-:W-:-:S03]  /*fad0*/  I2FP.F32.U32 R7, R6 ;  /* 0x0000000600077245 */ /* 0x000fc60000201000 */
[----:B------:R-:W-:Y:S02]  /*fae0*/  IMAD R5, R5, R19, R2 ;  /* 0x0000001305057224 */ /* 0x000fe400078e0202 */
[----:B------:R-:W-:Y:S01]  /*faf0*/  FMUL R7, R7, UR4 ;  /* 0x0000000407077c20 */ /* 0x000fe20008400000 */
[----:B------:R-:W4:Y:S01]  /*fb00*/  LDC R16, c[0x0][0x608] ;  /* 0x00018200ff107b82 */ /* 0x000f220000000800 */
[----:B------:R-:W-:Y:S01]  /*fb10*/  IMAD.IADD R5, R9, 0x1, R5 ;  /* 0x0000000109057824 */ /* 0x000fe200078e0205 */
[----:B0-----:R-:W-:Y:S01]  /*fb20*/  ISETP.NE.U32.AND P0, PT, R22, RZ, PT ;  /* 0x000000ff1600720c */ /* 0x001fe20003f05070 */
[----:B--2---:R-:W-:-:S03]  /*fb30*/  IMAD.MOV R2, RZ, RZ, -R11 ;  /* 0x000000ffff027224 */ /* 0x004fc600078e0a0b */
[----:B------:R-:W-:Y:S02]  /*fb40*/  ISETP.NE.AND.EX P0, PT, R23, RZ, PT, P0 ;  /* 0x000000ff1700720c */ /* 0x000fe40003f05300 */
[----:B------:R-:W0:Y:S01]  /*fb50*/  LDC R21, c[0x0][0x658] ;  /* 0x00019600ff157b82 */ /* 0x000e220000000800 */
[-CC-:B-1----:R-:W-:Y:S01]  /*fb60*/  SHF.R.U64 R12, R8, R10.reuse, R5.reuse ;  /* 0x0000000a080c7219 */ /* 0x182fe20000001205 */
[----:B------:R-:W-:Y:S01]  /*fb70*/  IMAD.MOV.U32 R8, RZ, RZ, -0x1 ;  /* 0xffffffffff087424 */ /* 0x000fe200078e00ff */
[----:B------:R-:W-:-:S05]  /*fb80*/  SHF.R.U32.HI R5, RZ, R10, R5 ;  /* 0x0000000aff057219 */ /* 0x000fca0000011605 */
[----:B------:R-:W1:Y:S01]  /*fb90*/  LDC R19, c[0x0][0x148] ;  /* 0x00005200ff137b82 */ /* 0x000e620000000800 */
[----:B---3--:R-:W-:Y:S02]  /*fba0*/  IMAD R20, R13, R2, R4 ;  /* 0x000000020d147224 */ /* 0x008fe400078e0204 */
[----:B------:R-:W-:-:S05]  /*fbb0*/  IMAD.MOV.U32 R4, RZ, RZ, 0x1 ;  /* 0x00000001ff047424 */ /* 0x000fca00078e00ff */
[----:B------:R-:W2:Y:S01]  /*fbc0*/  LDC R18, c[0x0][0x600] ;  /* 0x00018000ff127b82 */ /* 0x000ea20000000800 */
[-CC-:B----4-:R-:W-:Y:S02]  /*fbd0*/  SHF.R.U64 R15, R12, R16.reuse, R5.reuse ;  /* 0x000000100c0f7219 */ /* 0x190fe40000001205 */
[----:B------:R-:W-:Y:S02]  /*fbe0*/  SHF.R.U32.HI R2, RZ, R16, R5 ;  /* 0x00000010ff027219 */ /* 0x000fe40000011605 */
[----:B------:R3:W4:Y:S03]  /*fbf0*/  F2I.U32.TRUNC.NTZ R16, R7 ;  /* 0x0000000700107305 */ /* 0x000726000020f000 */
[----:B------:R-:W1:Y:S01]  /*fc00*/  LDC R24, c[0x0][0x648] ;  /* 0x00019200ff187b82 */ /* 0x000e620000000800 */
[-C--:B0-----:R-:W-:Y:S02]  /*fc10*/  SHF.R.U64 R17, R15, R21.reuse, R2 ;  /* 0x000000150f117219 */ /* 0x081fe40000001202 */
[----:B------:R-:W-:-:S02]  /*fc20*/  SHF.L.U32 R8, R8, R21, RZ ;  /* 0x0000001508087219 */ /* 0x000fc400000006ff */
[-C--:B------:R-:W-:Y:S02]  /*fc30*/  SHF.R.U32.HI R5, RZ, R21.reuse, R2 ;  /* 0x00000015ff057219 */ /* 0x080fe40000011602 */
[----:B------:R-:W-:Y:S01]  /*fc40*/  SHF.L.U32 R21, R4, R21, RZ ;  /* 0x0000001504157219 */ /* 0x000fe200000006ff */
[----:B------:R-:W0:Y:S01]  /*fc50*/  LDC R25, c[0x0][0x638] ;  /* 0x00018e00ff197b82 */ /* 0x000e220000000800 */
[----:B------:R-:W-:Y:S01]  /*fc60*/  LOP3.LUT R26, RZ, R8, RZ, 0x33, !PT ;  /* 0x00000008ff1a7212 */ /* 0x000fe200078e33ff */
[----:B------:R-:W-:-:S06]  /*fc70*/  IMAD.MOV.U32 R4, RZ, RZ, R17 ;  /* 0x000000ffff047224 */ /* 0x000fcc00078e0011 */
[----:B------:R-:W0:Y:S01]  /*fc80*/  LDC R27, c[0x0][0x610] ;  /* 0x00018400ff1b7b82 */ /* 0x000e220000000800 */
[----:B---34-:R-:W-:Y:S05]  /*fc90*/  @!P0 BRA `(.L_x_64) ;  /* 0x0000000000288947 */ /* 0x018fea0003800000 */
        /* <DEDUP_REMOVED lines=10> */
.L_x_64:
[----:B------:R-:W3:Y:S01]  /*fd40*/  LDC R2, c[0x0][0x65c] ;  /* 0x00019700ff027b82 */ /* 0x000ee20000000800 */
[----:B-1----:R-:W-:Y:S01]  /*fd50*/  SHF.R.U64 R5, R4, R24, R5 ;  /* 0x0000001804057219 */ /* 0x002fe20000001205 */
[----:B--2---:R-:W-:Y:S02]  /*fd60*/  VIADD R7, R18, 0xffffffff ;  /* 0xffffffff12077836 */ /* 0x004fe40000000000 */
[----:B------:R-:W-:Y:S02]  /*fd70*/  IMAD.MOV R16, RZ, RZ, -R16 ;  /* 0x000000ffff107224 */ /* 0x000fe400078e0a10 */
[----:B------:R-:W-:Y:S01]  /*fd80*/  IMAD.MOV R4, RZ, RZ, -R5 ;  /* 0x000000ffff047224 */ /* 0x000fe200078e0a05 */
[----:B------:R-:W-:Y:S02]  /*fd90*/  LOP3.LUT R7, R12, R7, RZ, 0xc0, !PT ;  /* 0x000000070c077212 */ /* 0x000fe400078ec0ff */
[----:B---3--:R-:W-:Y:S02]  /*fda0*/  ISETP.NE.AND P0, PT, R2, 0x1, PT ;  /* 0x000000010200780c */ /* 0x008fe40003f05270 */
[----:B------:R-:W-:-:S05]  /*fdb0*/  LOP3.LUT R2, R15, R26, RZ, 0xc0, !PT ;  /* 0x0000001a0f027212 */ /* 0x000fca00078ec0ff */
[----:B------:R-:W-:Y:S02]  /*fdc0*/  IMAD R5, R21, R5, R2 ;  /* 0x0000000515057224 */ /* 0x000fe400078e0202 */
[----:B0-----:R-:W-:Y:S02]  /*fdd0*/  IMAD R2, R4, R25, R17 ;  /* 0x0000001904027224 */ /* 0x001fe400078e0211 */
[----:B------:R-:W-:Y:S02]  /*fde0*/  IMAD.MOV.U32 R4, RZ, RZ, 0x1 ;  /* 0x00000001ff047424 */ /* 0x000fe400078e00ff */
[----:B------:R-:W-:-:S04]  /*fdf0*/  @P0 IMAD R20, R19, R16, R6 ;  /* 0x0000001013140224 */ /* 0x000fc800078e0206 */
[----:B------:R-:W-:Y:S02]  /*fe00*/  IMAD R12, R5, R27, R20 ;  /* 0x0000001b050c7224 */ /* 0x000fe400078e0214 */
[--C-:B------:R-:W-:Y:S01]  /*fe10*/  IMAD R5, R2, R18, R7.reuse ;  /* 0x0000001202057224 */ /* 0x100fe200078e0207 */
[----:B------:R-:W-:Y:S01]  /*fe20*/  PRMT R7, R4, 0x7610, R7 ;  /* 0x0000761004077816 */ /* 0x000fe20000000007 */
[----:B------:R-:W-:-:S03]  /*fe30*/  IMAD.MOV.U32 R2, RZ, RZ, R14 ;  /* 0x000000ffff027224 */ /* 0x000fc600078e000e */
[----:B------:R-:W-:Y:S02]  /*fe40*/  SEL R15, R5, R12, !P0 ;  /* 0x0000000c050f7207 */ /* 0x000fe40004000000 */
[----:B------:R-:W-:-:S07]  /*fe50*/  SEL R12, R12, R5, !P0 ;  /* 0x000000050c0c7207 */ /* 0x000fce0004000000 */
.L_x_62:
[----:B------:R-:W-:-:S08]  /*fe60*/  NOP ;  /* 0x0000000000007918 */ /* 0x000fd00000000000 */
[----:B------:R-:W0:-:S00]  /*fe70*/  USETMAXREG.DEALLOC.CTAPOOL 0x28 ;  /* 0x00000028000079c8 */ /* 0x000e0000080e0500 */
[----:B0-----:R-:W-:-:S13]  /*fe80*/  ISETP.NE.AND P0, PT, R3, RZ, PT ;  /* 0x000000ff0300720c */ /* 0x001fda0003f05270 */
[----:B------:R-:W-:Y:S05]  /*fe90*/  @P0 EXIT ;  /* 0x000000000000094d */ /* 0x000fea0003800000 */
[----:B------:R-:W-:Y:S01]  /*fea0*/  LOP3.LUT P0, RZ, R7, 0xff, RZ, 0xc0, !PT ;  /* 0x000000ff07ff7812 */ /* 0x000fe2000780c0ff */
[----:B------:R-:W-:Y:S02]  /*feb0*/  IMAD.MOV.U32 R8, RZ, RZ, 0x1 ;  /* 0x00000001ff087424 */ /* 0x000fe400078e00ff */
[----:B------:R-:W-:-:S10]  /*fec0*/  IMAD.MOV.U32 R11, RZ, RZ, RZ ;  /* 0x000000ffff0b7224 */ /* 0x000fd400078e00ff */
[----:B------:R-:W-:Y:S05]  /*fed0*/  @!P0 BRA `(.L_x_65) ;  /* 0x0000000c00548947 */ /* 0x000fea0003800000 */
[----:B------:R-:W0:Y:S01]  /*fee0*/  LDC R3, c[0x0][0x28c] ;  /* 0x0000a300ff037b82 */ /* 0x000e220000000800 */
[----:B------:R-:W1:Y:S01]  /*fef0*/  S2R R5, SR_TID.X ;  /* 0x0000000000057919 */ /* 0x000e620000002100 */
[----:B------:R-:W-:Y:S01]  /*ff00*/  ULDC UR5, c[0x0][0x600] ;  /* 0x0001800000057ab9 */ /* 0x000fe20000000800 */
[----:B------:R-:W-:Y:S01]  /*ff10*/  ULDC UR4, c[0x0][0xc] ;  /* 0x0000030000047ab9 */ /* 0x000fe20000000800 */
[----:B------:R-:W-:Y:S01]  /*ff20*/  UIADD3 UR16, UR5, -0x1, URZ ;  /* 0xffffffff05107890 */ /* 0x000fe2000fffe03f */
[----:B------:R-:W-:Y:S01]  /*ff30*/  BSSY B0, `(.L_x_65) ;  /* 0x00000cf000007945 */ /* 0x000fe20003800000 */
[----:B------:R-:W-:Y:S01]  /*ff40*/  ULDC UR6, c[0x0][0x658] ;  /* 0x0001960000067ab9 */ /* 0x000fe20000000800 */
[----:B------:R-:W-:Y:S01]  /*ff50*/  ULDC UR5, c[0x0][0x10] ;  /* 0x0000040000057ab9 */ /* 0x000fe20000000800 */
[----:B------:R-:W-:Y:S01]  /*ff60*/  UMOV UR7, 0xffffffff ;  /* 0xffffffff00077882 */ /* 0x000fe20000000000 */
[----:B------:R-:W-:Y:S01]  /*ff70*/  UMOV UR8, 0x1 ;  /* 0x0000000100087882 */ /* 0x000fe20000000000 */
[----:B------:R-:W-:Y:S01]  /*ff80*/  UIMAD.WIDE.U32 UR4, UR4, UR5, URZ ;  /* 0x00000005040472a5 */ /* 0x000fe2000f8e003f */
[----:B------:R-:W-:Y:S01]  /*ff90*/  IMAD.MOV.U32 R13, RZ, RZ, 0x1 ;  /* 0x00000001ff0d7424 */ /* 0x000fe200078e00ff */
[----:B------:R-:W-:Y:S01]  /*ffa0*/  USHF.L.U32 UR7, UR7, UR6, URZ ;  /* 0x0000000607077299 */ /* 0x000fe2000800063f */
[----:B------:R-:W-:Y:S01]  /*ffb0*/  LOP3.LUT R14, R0, 0x2, RZ, 0xfc, !PT ;  /* 0x00000002000e7812 */ /* 0x000fe200078efcff */
[----:B------:R-:W-:Y:S01]  /*ffc0*/  USHF.L.U32 UR18, UR8, UR6, URZ ;  /* 0x0000000608127299 */ /* 0x000fe2000800063f */
[----:B------:R-:W-:Y:S01]  /*ffd0*/  IMAD.MOV.U32 R8, RZ, RZ, 0x1 ;  /* 0x00000001ff087424 */ /* 0x000fe200078e00ff */
[----:B------:R-:W-:Y:S01]  /*ffe0*/  ULOP3.LUT UR17, URZ, UR7, URZ, 0x33, !UPT ;  /* 0x000000073f117292 */ /* 0x000fe2000f8e333f */
[----:B------:R-:W-:Y:S01]  /*fff0*/  IMAD.MOV.U32 R11, RZ, RZ, RZ ;  /* 0x000000ffff0b7224 */ /* 0x000fe200078e00ff */
[----:B------:R-:W-:Y:S01]  /*10000*/  ULDC UR6, c[0x0][0x14] ;  /* 0x0000050000067ab9 */ /* 0x000fe20000000800 */
[----:B------:R-:W-:Y:S01]  /*10010*/  ULDC.64 UR22, c[0x0][0x198] ;  /* 0x0000660000167ab9 */ /* 0x000fe20000000a00 */
[----:B------:R-:W-:-:S02]  /*10020*/  UIMAD.WIDE.U32 UR20, UR4, UR6, URZ ;  /* 0x00000006041472a5 */ /* 0x000fc4000f8e003f */
[----:B------:R-:W-:Y:S01]  /*10030*/  UIMAD UR13, UR5, UR6, URZ ;  /* 0x00000006050d72a4 */ /* 0x000fe2000f8e023f */
[----:B0-----:R-:W-:-:S03]  /*10040*/  VIADD R3, R3, 0x3f ;  /* 0x0000003f03037836 */ /* 0x001fc60000000000 */
[----:B------:R-:W-:Y:S02]  /*10050*/  UIADD3 UR13, UR21, UR13, URZ ;  /* 0x0000000d150d7290 */ /* 0x000fe4000fffe03f */
[----:B------:R-:W-:-:S04]  /*10060*/  SHF.R.S32.HI R4, RZ, 0x1f, R3 ;  /* 0x0000001fff047819 */ /* 0x000fc80000011403 */
[----:B------:R-:W-:Y:S02]  /*10070*/  LEA.HI R4, R4, R3, RZ, 0x6 ;  /* 0x0000000304047211 */ /* 0x000fe400078f30ff */
[C---:B-1----:R-:W-:Y:S02]  /*10080*/  LOP3.LUT P2, RZ, R5.reuse, 0x7f, RZ, 0xc0, !PT ;  /* 0x0000007f05ff7812 */ /* 0x042fe4000784c0ff */
[----:B------:R-:W-:Y:S02]  /*10090*/  SHF.R.S32.HI R10, RZ, 0x6, R4 ;  /* 0x00000006ff0a7819 */ /* 0x000fe40000011404 */
[----:B------:R-:W-:-:S03]  /*100a0*/  LOP3.LUT P0, RZ, R5, 0x1f, RZ, 0xc0, !PT ;  /* 0x0000001f05ff7812 */ /* 0x000fc6000780c0ff */
[----:B------:R-:W-:Y:S01]  /*100b0*/  VIADD R9, R10, 0x1 ;  /* 0x000000010a097836 */ /* 0x000fe20000000000 */
[----:B------:R-:W-:-:S13]  /*100c0*/  PLOP3.LUT P0, PT, P0, P2, PT, 0x8a, 0x0 ;  /* 0x000000000000781c */ /* 0x000fda0000705172 */
.L_x_77:
[----:B------:R-:W-:-:S03]  /*100d0*/  UMOV UR4, 0xffffffff ;  /* 0xffffffff00047882 */ /* 0x000fc60000000000 */
[----:B------:R-:W-:Y:S05]  /*100e0*/  BRA.DIV UR4, `(.L_x_66) ;  /* 0x0000001204087947 */ /* 0x000fea000b800000 */
[----:B------:R-:W-:-:S13]  /*100f0*/  ELECT P1, URZ, PT ;  /* 0x00000000003f782f */ /* 0x000fda0003820000 */
.L_x_90:
[----:B------:R-:W0:Y:S01]  /*10100*/  LDC R3, c[0x0][0x28c] ;  /* 0x0000a300ff037b82 */ /* 0x000e220000000800 */
[----:B------:R-:W-:Y:S01]  /*10110*/  BSSY B1, `(.L_x_67) ;  /* 0x0000037000017945 */ /* 0x000fe20003800000 */
[----:B0-----:R-:W-:-:S13]  /*10120*/  ISETP.LT.OR P1, PT, R3, 0x1, !P1 ;  /* 0x000000010300780c */ /* 0x001fda0004f21670 */
[----:B------:R-:W-:Y:S05]  /*10130*/  @P1 BRA `(.L_x_68) ;  /* 0x0000000000d01947 */ /* 0x000fea0003800000 */
[----:B------:R-:W-:Y:S02]  /*10140*/  IMAD R15, R15, 0x30, RZ ;  /* 0x000000300f0f7824 */ /* 0x000fe400078e02ff */
[----:B------:R-:W-:Y:S02]  /*10150*/  IMAD.SHL.U32 R12, R12, 0x200, RZ ;  /* 0x000002000c0c7824 */ /* 0x000fe400078e00ff */
[----:B------:R-:W-:Y:S02]  /*10160*/  IMAD.MOV.U32 R18, RZ, RZ, RZ ;  /* 0x000000ffff127224 */ /* 0x000fe400078e00ff */
[----:B------:R-:W-:Y:S02]  /*10170*/  IMAD.MOV.U32 R3, RZ, RZ, R9 ;  /* 0x000000ffff037224 */ /* 0x000fe400078e0009 */
[----:B------:R-:W-:Y:S02]  /*10180*/  IMAD.MOV.U32 R4, RZ, RZ, R8 ;  /* 0x000000ffff047224 */ /* 0x000fe400078e0008 */
[----:B------:R-:W-:-:S07]  /*10190*/  IMAD.MOV.U32 R5, RZ, RZ, R11 ;  /* 0x000000ffff057224 */ /* 0x000fce00078e000b */
.L_x_72:
[----:B------:R-:W0:Y:S01]  /*101a0*/  S2R R7, SR_CgaCtaId ;  /* 0x0000000000077919 */ /* 0x000e220000008800 */
[----:B------:R-:W-:-:S04]  /*101b0*/  MOV R6, 0x400 ;  /* 0x0000040000067802 */ /* 0x000fc80000000f00 */
[----:B0-----:R-:W-:Y:S02]  /*101c0*/  LEA R16, R7, R6, 0x18 ;  /* 0x0000000607107211 */ /* 0x001fe400078ec0ff */
[----:B------:R-:W-:Y:S01]  /*101d0*/  SHF.L.U32 R6, R4, 0x1f, RZ ;  /* 0x0000001f04067819 */ /* 0x000fe200000006ff */
[----:B------:R-:W0:Y:S02]  /*101e0*/  @!P2 LDC R7, c[0x0][0x500] ;  /* 0x00014000ff07ab82 */ /* 0x000e240000000800 */
[----:B------:R-:W-:-:S04]  /*101f0*/  IMAD R17, R5, 0x8, R16 ;  /* 0x0000000805117824 */ /* 0x000fc800078e0210 */
[----:B------:R-:W1:Y:S02]  /*10200*/  SYNCS.PHASECHK.TRANS64.TRYWAIT P1, [R17+URZ+0x30], R6 ;  /* 0x00003006110075a7 */ /* 0x000e64000802017f */
[----:B-1----:R-:W-:Y:S05]  /*10210*/  @!P1 BRA `(.L_x_69) ;  /* 0x0000000c00dc9947 */ /* 0x002fea0003800000 */
.L_x_91:
[----:B-1----:R-:W-:Y:S01]  /*10220*/  PRMT R6, R14, 0x9910, RZ ;  /* 0x000099100e067816 */ /* 0x002fe200000000ff */
[----:B0-----:R0:W-:Y:S03]  /*10230*/  @!P2 SYNCS.ARRIVE.TRANS64 RZ, [R17+URZ], R7 ;  /* 0x0000000711ffa9a7 */ /* 0x0011e6000800003f */
[----:B------:R-:W-:-:S13]  /*10240*/  ISETP.NE.AND P1, PT, R6, 0x2, PT ;  /* 0x000000020600780c */ /* 0x000fda0003f25270 */
[----:B0-----:R-:W-:Y:S05]  /*10250*/  @P1 BRA `(.L_x_70) ;  /* 0x0000000000041947 */ /* 0x001fea0003800000 */
[----:B------:R-:W-:Y:S01]  /*10260*/  BPT.TRAP 0x1 ;  /* 0x000000040000795c */ /* 0x000fe20000300000 */
.L_x_70:
[----:B------:R-:W-:Y:S05]  /*10270*/  @P0 BRA `(.L_x_71) ;  /* 0x0000000000040947 */ /* 0x000fea0003800000 */
[----:B------:R-:W-:Y:S01]  /*10280*/  BPT.TRAP 0x1 ;  /* 0x000000040000795c */ /* 0x000fe20000300000 */
.L_x_71:
[--C-:B------:R-:W-:Y:S01]  /*10290*/  IMAD R6, R5, 0x8000, R16.reuse ;  /* 0x0000800005067824 */ /* 0x100fe200078e0210 */
[----:B------:R-:W-:Y:S01]  /*102a0*/  R2UR UR9, R17 ;  /* 0x00000000110972ca */ /* 0x000fe200000e0000 */
[----:B------:R-:W-:Y:S01]  /*102b0*/  IMAD R16, R5, 0xc00, R16 ;  /* 0x00000c0005107824 */ /* 0x000fe200078e0210 */
[----:B------:R-:W-:Y:S01]  /*102c0*/  UIADD3 UR4, UP0, UR22, 0xf0, URZ ;  /* 0x000000f016047890 */ /* 0x000fe2000ff1e03f */
[----:B------:R-:W-:Y:S01]  /*102d0*/  VIADD R3, R3, 0xffffffff ;  /* 0xffffffff03037836 */ /* 0x000fe20000000000 */
[----:B------:R-:W-:Y:S01]  /*102e0*/  R2UR UR5, R6 ;  /* 0x00000000060572ca */ /* 0x000fe200000e0000 */
[----:B------:R-:W-:Y:S01]  /*102f0*/  UIADD3 UR24, UP1, UR22, 0x1f0, URZ ;  /* 0x000001f016187890 */ /* 0x000fe2000ff3e03f */
[----:B------:R-:W-:Y:S01]  /*10300*/  R2UR UR8, R16 ;  /* 0x00000000100872ca */ /* 0x000fe200000e0000 */
[----:B------:R-:W-:Y:S01]  /*10310*/  VIADD R5, R5, 0x1 ;  /* 0x0000000105057836 */ /* 0x000fe20000000000 */
[----:B------:R-:W-:Y:S01]  /*10320*/  R2UR UR11, R12 ;  /* 0x000000000c0b72ca */ /* 0x000fe200000e0000 */
[----:B------:R-:W-:Y:S01]  /*10330*/  UIADD3.X UR25, URZ, UR23, URZ, UP1, !UPT ;  /* 0x000000173f197290 */ /* 0x000fe20008ffe43f */
[----:B------:R-:W-:Y:S01]  /*10340*/  R2UR UR10, R18 ;  /* 0x00000000120a72ca */ /* 0x000fe200000e0000 */
[----:B------:R-:W-:Y:S01]  /*10350*/  UMOV UR6, 0x0 ;  /* 0x0000000000067882 */ /* 0x000fe20000000000 */
[----:B------:R-:W-:Y:S01]  /*10360*/  R2UR UR12, R2 ;  /* 0x00000000020c72ca */ /* 0x000fe200000e0000 */
[----:B------:R-:W-:Y:S01]  /*10370*/  UMOV UR7, 0x10000000 ;  /* 0x1000000000077882 */ /* 0x000fe20000000000 */
[----:B------:R-:W-:Y:S01]  /*10380*/  R2UR UR19, R15 ;  /* 0x000000000f1372ca */ /* 0x000fe200000e0000 */
[----:B------:R-:W-:Y:S01]  /*10390*/  VIADD R18, R18, 0x40 ;  /* 0x0000004012127836 */ /* 0x000fe20000000000 */
[----:B------:R-:W-:Y:S01]  /*103a0*/  ISETP.GT.AND P3, PT, R3, 0x1, PT ;  /* 0x000000010300780c */ /* 0x000fe20003f64270 */
[----:B------:R-:W-:Y:S01]  /*103b0*/  UIADD3 UR14, UR5, 0x180, URZ ;  /* 0x00000180050e7890 */ /* 0x000fe2000fffe03f */
[----:B------:R-:W-:Y:S01]  /*103c0*/  ISETP.NE.AND P1, PT, R5, 0x6, PT ;  /* 0x000000060500780c */ /* 0x000fe20003f25270 */
[----:B------:R-:W-:-:S02]  /*103d0*/  UIADD3.X UR5, URZ, UR23, URZ, UP0, !UPT ;  /* 0x000000173f057290 */ /* 0x000fc400087fe43f */
[----:B------:R-:W-:Y:S01]  /*103e0*/  UIADD3 UR15, UR8, 0x30180, URZ ;  /* 0x00030180080f7890 */ /* 0x000fe2000fffe03f */
[----:B------:R-:W-:Y:S02]  /*103f0*/  SEL R7, RZ, 0x1, P1 ;  /* 0x00000001ff077807 */ /* 0x000fe40000800000 */
[----:B------:R-:W-:Y:S01]  /*10400*/  UMOV UR8, UR14 ;  /* 0x0000000e00087c82 */ /* 0x000fe20008000000 */
[----:B------:R-:W-:Y:S02]  /*10410*/  SEL R5, R5, RZ, P1 ;  /* 0x000000ff05057207 */ /* 0x000fe40000800000 */
[----:B------:R-:W-:Y:S01]  /*10420*/  LOP3.LUT R4, R4, R7, RZ, 0x3c, !PT ;  /* 0x0000000704047212 */ /* 0x000fe200078e3cff */
[----:B------:R0:W-:Y:S02]  /*10430*/  UTMALDG.3D [UR8], [UR4], desc[UR6] ;  /* 0x00000608040075b4 */ /* 0x0001e40008011000 */
[----:B0-----:R-:W-:Y:S01]  /*10440*/  UMOV UR8, UR15 ;  /* 0x0000000f00087c82 */ /* 0x001fe20008000000 */
[----:B------:R-:W-:-:S02]  /*10450*/  UMOV UR11, UR19 ;  /* 0x00000013000b7c82 */ /* 0x000fc40008000000 */
[----:B------:R0:W-:Y:S02]  /*10460*/  UTMALDG.3D [UR8], [UR24], desc[UR6] ;  /* 0x00000608180075b4 */ /* 0x0001e40008011000 */
[----:B0-----:R-:W-:Y:S05]  /*10470*/  @P3 BRA `(.L_x_72) ;  /* 0xfffffffc00483947 */ /* 0x001fea000383ffff */
.L_x_68:
[----:B------:R-:W-:Y:S05]  /*10480*/  BSYNC B1 ;  /* 0x0000000000017941 */ /* 0x000fea0003800000 */
.L_x_67:
[----:B------:R-:W2:Y:S01]  /*10490*/  LDL.LU R19, [R1] ;  /* 0x0000000001137983 */ /* 0x000ea20000300800 */
[----:B------:R-:W-:Y:S01]  /*104a0*/  LOP3.LUT P3, RZ, R13, 0xff, RZ, 0xc0, !PT ;  /* 0x000000ff0dff7812 */ /* 0x000fe2000786c0ff */
[----:B------:R-:W-:Y:S01]  /*104b0*/  IMAD.IADD R4, R10, 0x1, R11 ;  /* 0x000000010a047824 */ /* 0x000fe200078e020b */
[----:B------:R-:W-:Y:S01]  /*104c0*/  ULDC.64 UR4, c[0x0][0x650] ;  /* 0x0001940000047ab9 */ /* 0x000fe20000000a00 */
[----:B------:R-:W3:Y:S01]  /*104d0*/  LDL.LU R16, [R1+0x8] ;  /* 0x0000080001107983 */ /* 0x000ee20000300800 */
[----:B------:R-:W-:Y:S01]  /*104e0*/  BSSY B1, `(.L_x_73) ;  /* 0x0000071000017945 */ /* 0x000fe20003800000 */
[----:B------:R-:W-:Y:S01]  /*104f0*/  IMAD.MOV.U32 R12, RZ, RZ, -0x1 ;  /* 0xffffffffff0c7424 */ /* 0x000fe200078e00ff */
[----:B------:R-:W-:Y:S01]  /*10500*/  ISETP.GT.U32.AND P1, PT, R4, 0x5, PT ;  /* 0x000000050400780c */ /* 0x000fe20003f24070 */
[----:B------:R-:W-:Y:S01]  /*10510*/  IMAD.MOV.U32 R15, RZ, RZ, -0x1 ;  /* 0xffffffffff0f7424 */ /* 0x000fe200078e00ff */
[----:B------:R-:W-:Y:S02]  /*10520*/  PRMT R13, RZ, 0x7610, R13 ;  /* 0x00007610ff0d7816 */ /* 0x000fe4000000000d */
[----:B------:R-:W-:-:S03]  /*10530*/  ISETP.LT.U32.AND P1, PT, R10, 0x6, P1 ;  /* 0x000000060a00780c */ /* 0x000fc60000f21070 */
[----:B------:R-:W0:Y:S01]  /*10540*/  @P3 S2R R3, SR_CgaCtaId ;  /* 0x0000000000033919 */ /* 0x000e220000008800 */
[----:B------:R-:W-:-:S04]  /*10550*/  @P3 MOV R2, 0x400 ;  /* 0x0000040000023802 */ /* 0x000fc80000000f00 */
[----:B0-----:R-:W-:Y:S01]  /*10560*/  @P3 LEA R5, R3, R2, 0x18 ;  /* 0x0000000203053211 */ /* 0x001fe200078ec0ff */
[----:B------:R-:W-:-:S03]  /*10570*/  IMAD.WIDE.U32 R2, R4, -0x55555555, RZ ;  /* 0xaaaaaaab04027825 */ /* 0x000fc600078e00ff */
[----:B------:R0:W-:Y:S01]  /*10580*/  @P3 SYNCS.ARRIVE.TRANS64.A1T0 RZ, [R5+URZ+0x78], RZ ;  /* 0x000078ff05ff39a7 */ /* 0x0001e2000810003f */
[----:B------:R-:W-:Y:S01]  /*10590*/  ISETP.GE.U32.AND P3, PT, R10, 0x6, PT ;  /* 0x000000060a00780c */ /* 0x000fe20003f66070 */
[----:B------:R-:W-:Y:S01]  /*105a0*/  IMAD.MOV.U32 R2, RZ, RZ, -0x1 ;  /* 0xffffffffff027424 */ /* 0x000fe200078e00ff */
[----:B0-----:R-:W-:Y:S02]  /*105b0*/  SHF.R.U32.HI R5, RZ, 0x2, R3 ;  /* 0x00000002ff057819 */ /* 0x001fe40000011603 */
[----:B------:R-:W-:-:S03]  /*105c0*/  SEL R3, RZ, 0x1, !P1 ;  /* 0x00000001ff037807 */ /* 0x000fc60004800000 */
[----:B------:R-:W-:Y:S01]  /*105d0*/  IMAD R11, R5, -0x6, R4 ;  /* 0xfffffffa050b7824 */ /* 0x000fe200078e0204 */
[----:B------:R-:W-:Y:S02]  /*105e0*/  LOP3.LUT R8, R8, R3, RZ, 0x3c, !PT ;  /* 0x0000000308087212 */ /* 0x000fe400078e3cff */
[----:B------:R-:W-:-:S03]  /*105f0*/  PRMT R3, RZ, 0x7610, R3 ;  /* 0x00007610ff037816 */ /* 0x000fc60000000003 */
[----:B------:R-:W-:Y:S02]  /*10600*/  @P3 LOP3.LUT R8, R8, 0x1, R5, 0x78, !PT ;  /* 0x0000000108083812 */ /* 0x000fe400078e7805 */
[----:B---3--:R-:W-:-:S04]  /*10610*/  IADD3 R16, P4, R16, UR20, RZ ;  /* 0x0000001410107c10 */ /* 0x008fc8000ff9e0ff */
[----:B--2---:R-:W-:Y:S01]  /*10620*/  IADD3.X R19, R19, UR13, RZ, P4, !PT ;  /* 0x0000000d13137c10 */ /* 0x004fe2000a7fe4ff */
[----:B------:R0:W-:Y:S01]  /*10630*/  STL [R1+0x8], R16 ;  /* 0x0000081001007387 */ /* 0x0001e20000100800 */
[----:B------:R-:W-:-:S03]  /*10640*/  ISETP.GE.U32.AND P1, PT, R16, UR4, PT ;  /* 0x0000000410007c0c */ /* 0x000fc6000bf26070 */
[----:B------:R0:W-:Y:S01]  /*10650*/  STL [R1], R19 ;  /* 0x0000001301007387 */ /* 0x0001e20000100800 */
[----:B------:R-:W-:-:S13]  /*10660*/  ISETP.GE.U32.AND.EX P1, PT, R19, UR5, PT, P1 ;  /* 0x0000000513007c0c */ /* 0x000fda000bf26110 */
[----:B0-----:R-:W-:Y:S05]  /*10670*/  @P1 BRA `(.L_x_74) ;  /* 0x00000004005c1947 */ /* 0x001fea0003800000 */
[----:B------:R-:W-:Y:S01]  /*10680*/  ULDC.64 UR4, c[0x0][0x628] ;  /* 0x00018a0000047ab9 */ /* 0x000fe20000000a00 */
[----:B------:R-:W0:Y:S01]  /*10690*/  S2R R15, SR_CTAID.X ;  /* 0x00000000000f7919 */ /* 0x000e220000002500 */
[----:B------:R-:W-:Y:S01]  /*106a0*/  ISETP.NE.U32.AND P1, PT, RZ, UR4, PT ;  /* 0x00000004ff007c0c */ /* 0x000fe2000bf25070 */
[----:B------:R-:W-:Y:S01]  /*106b0*/  ULDC UR7, c[0x0][0x630] ;  /* 0x00018c0000077ab9 */ /* 0x000fe20000000800 */
[----:B------:R-:W-:Y:S01]  /*106c0*/  IMAD.MOV.U32 R2, RZ, RZ, R16 ;  /* 0x000000ffff027224 */ /* 0x000fe200078e0010 */
[----:B------:R-:W1:Y:S01]  /*106d0*/  S2R R12, SR_CTAID.Y ;  /* 0x00000000000c7919 */ /* 0x000e620000002600 */
[----:B------:R-:W-:Y:S01]  /*106e0*/  ISETP.NE.AND.EX P1, PT, RZ, UR5, PT, P1 ;  /* 0x00000005ff007c0c */ /* 0x000fe2000bf25310 */
[----:B------:R-:W-:-:S12]  /*106f0*/  IMAD.MOV.U32 R3, RZ, RZ, R19 ;  /* 0x000000ffff037224 */ /* 0x000fd800078e0013 */
[----:B------:R-:W-:Y:S05]  /*10700*/  @!P1 BRA `(.L_x_75) ;  /* 0x0000000000289947 */ /* 0x000fea0003800000 */
[----:B------:R-:W-:Y:S02]  /*10710*/  ULDC UR6, c[0x0][0x634] ;  /* 0x00018d0000067ab9 */ /* 0x000fe40000000800 */
[----:B------:R-:W-:-:S05]  /*10720*/  IADD3 R7, P1, R16, UR6, RZ ;  /* 0x0000000610077c10 */ /* 0x000fca000ff3e0ff */
[----:B------:R-:W-:-:S04]  /*10730*/  IMAD.X R17, RZ, RZ, R19, P1 ;  /* 0x000000ffff117224 */ /* 0x000fc800008e0613 */
[----:B------:R-:W-:-:S04]  /*10740*/  IMAD.WIDE.U32 R4, R17, UR4, RZ ;  /* 0x0000000411047c25 */ /* 0x000fc8000f8e00ff */
[----:B------:R-:W-:-:S04]  /*10750*/  IMAD.WIDE.U32 R4, P1, R7, UR5, R4 ;  /* 0x0000000507047c25 */ /* 0x000fc8000f820004 */
[----:B------:R-:W-:-:S04]  /*10760*/  IMAD.WIDE.U32 R6, R7, UR4, RZ ;  /* 0x0000000407067c25 */ /* 0x000fc8000f8e00ff */
[----:B------:R-:W-:Y:S01]  /*10770*/  IMAD.X R3, RZ, RZ, RZ, P1 ;  /* 0x000000ffff037224 */ /* 0x000fe200008e06ff */
[----:B------:R-:W-:Y:S01]  /*10780*/  IADD3 RZ, P1, R7, R4, RZ ;  /* 0x0000000407ff7210 */ /* 0x000fe20007f3e0ff */
[----:B------:R-:W-:-:S04]  /*10790*/  IMAD.MOV.U32 R2, RZ, RZ, R5 ;  /* 0x000000ffff027224 */ /* 0x000fc800078e0005 */
[----:B------:R-:W-:-:S08]  /*107a0*/  IMAD.WIDE.U32.X R2, R17, UR5, R2, P1 ;  /* 0x0000000511027c25 */ /* 0x000fd000088e0402 */
.L_x_75:
[--C-:B------:R-:W-:Y:S01]  /*107b0*/  SHF.R.U64 R6, R2, UR7, R3.reuse ;  /* 0x0000000702067c19 */ /* 0x100fe20008001203 */
[----:B------:R-:W-:Y:S01]  /*107c0*/  ULDC.64 UR4, c[0x0][0x620] ;  /* 0x0001880000047ab9 */ /* 0x000fe20000000a00 */
[----:B------:R-:W-:Y:S01]  /*107d0*/  SHF.R.U32.HI R2, RZ, UR7, R3 ;  /* 0x00000007ff027c19 */ /* 0x000fe20008011603 */
[----:B------:R-:W-:Y:S01]  /*107e0*/  IMAD.MOV.U32 R3, RZ, RZ, R19 ;  /* 0x000000ffff037224 */ /* 0x000fe200078e0013 */
[----:B------:R-:W-:Y:S01]  /*107f0*/  IADD3 R5, P1, RZ, -R6, RZ ;  /* 0x80000006ff057210 */ /* 0x000fe20007f3e0ff */
[----:B------:R-:W2:Y:S01]  /*10800*/  LDC R20, c[0x0][0x144] ;  /* 0x00005100ff147b82 */ /* 0x000ea20000000800 */
[----:B0-----:R-:W-:Y:S01]  /*10810*/  I2FP.F32.U32 R7, R15 ;  /* 0x0000000f00077245 */ /* 0x001fe20000201000 */
[----:B------:R-:W-:Y:S01]  /*10820*/  ULDC.64 UR8, c[0x0][0x640] ;  /* 0x0001900000087ab9 */ /* 0x000fe20000000a00 */
[----:B------:R-:W-:Y:S01]  /*10830*/  ULDC UR6, c[0x0][0x608] ;  /* 0x0001820000067ab9 */ /* 0x000fe20000000800 */
[----:B------:R-:W-:Y:S01]  /*10840*/  IMAD.X R2, RZ, RZ, ~R2, P1 ;  /* 0x000000ffff027224 */ /* 0x000fe200008e0e02 */
[----:B------:R-:W-:-:S03]  /*10850*/  ISETP.NE.U32.AND P1, PT, RZ, UR8, PT ;  /* 0x00000008ff007c0c */ /* 0x000fc6000bf25070 */
[----:B------:R-:W-:Y:S01]  /*10860*/  IMAD R4, R2, UR4, RZ ;  /* 0x0000000402047c24 */ /* 0x000fe2000f8e02ff */
[----:B------:R-:W0:Y:S01]  /*10870*/  LDC R17, c[0x0][0x148] ;  /* 0x00005200ff117b82 */ /* 0x000e220000000800 */
[----:B------:R-:W-:Y:S01]  /*10880*/  IMAD.MOV.U32 R2, RZ, RZ, R16 ;  /* 0x000000ffff027224 */ /* 0x000fe200078e0010 */
[----:B------:R-:W-:-:S03]  /*10890*/  ISETP.NE.AND.EX P1, PT, RZ, UR9, PT, P1 ;  /* 0x00000009ff007c0c */ /* 0x000fc6000bf25310 */
[----:B------:R-:W-:Y:S01]  /*108a0*/  IMAD.WIDE.U32 R2, R5, UR4, R2 ;  /* 0x0000000405027c25 */ /* 0x000fe2000f8e0002 */
[----:B------:R-:W-:-:S03]  /*108b0*/  ULDC UR4, c[0x0][0x150] ;  /* 0x0000540000047ab9 */ /* 0x000fc60000000800 */
[----:B------:R-:W-:Y:S02]  /*108c0*/  IMAD R5, R5, UR5, R4 ;  /* 0x0000000505057c24 */ /* 0x000fe4000f8e0204 */
[----:B------:R-:W-:Y:S01]  /*108d0*/  FMUL R4, R7, UR4 ;  /* 0x0000000407047c20 */ /* 0x000fe20008400000 */
[----:B------:R-:W-:Y:S01]  /*108e0*/  ULDC UR4, c[0x0][0x618] ;  /* 0x0001860000047ab9 */ /* 0x000fe20000000800 */
[----:B------:R-:W-:Y:S01]  /*108f0*/  ULDC UR5, c[0x0][0x154] ;  /* 0x0000550000057ab9 */ /* 0x000fe20000000800 */
[----:B------:R-:W-:-:S03]  /*10900*/  IMAD.IADD R3, R3, 0x1, R5 ;  /* 0x0000000103037824 */ /* 0x000fc600078e0205 */
[----:B------:R-:W3:Y:S02]  /*10910*/  F2I.U32.TRUNC.NTZ R4, R4 ;  /* 0x0000000400047305 */ /* 0x000ee4000020f000 */
[----:B------:R-:W-:Y:S02]  /*10920*/  SHF.R.U64 R7, R2, UR4, R3 ;  /* 0x0000000402077c19 */ /* 0x000fe40008001203 */
[----:B-1----:R-:W-:-:S05]  /*10930*/  I2FP.F32.U32 R2, R12 ;  /* 0x0000000c00027245 */ /* 0x002fca0000201000 */
[----:B------:R-:W-:Y:S01]  /*10940*/  FMUL R19, R2, UR5 ;  /* 0x0000000502137c20 */ /* 0x000fe20008400000 */
[----:B------:R-:W-:Y:S01]  /*10950*/  SHF.R.U32.HI R2, RZ, UR4, R3 ;  /* 0x00000004ff027c19 */ /* 0x000fe20008011603 */
[----:B------:R-:W-:-:S03]  /*10960*/  ULDC UR4, c[0x0][0x658] ;  /* 0x0001960000047ab9 */ /* 0x000fc60000000800 */
[--C-:B------:R-:W-:Y:S01]  /*10970*/  SHF.R.U64 R18, R7, UR6, R2.reuse ;  /* 0x0000000607127c19 */ /* 0x100fe20008001202 */
[----:B------:R-:W1:Y:S01]  /*10980*/  F2I.U32.TRUNC.NTZ R19, R19 ;  /* 0x0000001300137305 */ /* 0x000e62000020f000 */
[----:B------:R-:W-:Y:S01]  /*10990*/  SHF.R.U32.HI R3, RZ, UR6, R2 ;  /* 0x00000006ff037c19 */ /* 0x000fe20008011602 */
[----:B---3--:R-:W-:-:S03]  /*109a0*/  IMAD.MOV R4, RZ, RZ, -R4 ;  /* 0x000000ffff047224 */ /* 0x008fc600078e0a04 */
[----:B------:R-:W-:Y:S01]  /*109b0*/  SHF.R.U64 R16, R18, UR4, R3 ;  /* 0x0000000412107c19 */ /* 0x000fe20008001203 */
[----:B--2---:R-:W-:Y:S01]  /*109c0*/  IMAD R15, R20, R4, R15 ;  /* 0x00000004140f7224 */ /* 0x004fe200078e020f */
[----:B------:R-:W-:-:S03]  /*109d0*/  SHF.R.U32.HI R21, RZ, UR4, R3 ;  /* 0x00000004ff157c19 */ /* 0x000fc60008011603 */
[----:B------:R-:W-:Y:S02]  /*109e0*/  IMAD.MOV.U32 R2, RZ, RZ, R16 ;  /* 0x000000ffff027224 */ /* 0x000fe400078e0010 */
[----:B------:R-:W-:Y:S01]  /*109f0*/  IMAD.MOV.U32 R3, RZ, RZ, R21 ;  /* 0x000000ffff037224 */ /* 0x000fe200078e0015 */
[----:B------:R-:W-:Y:S06]  /*10a00*/  @!P1 BRA `(.L_x_76) ;  /* 0x0000000000289947 */ /* 0x000fec0003800000 */
[----:B------:R-:W-:Y:S02]  /*10a10*/  ULDC UR4, c[0x0][0x64c] ;  /* 0x0001930000047ab9 */ /* 0x000fe40000000800 */
[----:B------:R-:W-:-:S05]  /*10a20*/  IADD3 R3, P1, R16, UR4, RZ ;  /* 0x0000000410037c10 */ /* 0x000fca000ff3e0ff */
[----:B------:R-:W-:-:S04]  /*10a30*/  IMAD.X R21, RZ, RZ, R21, P1 ;  /* 0x000000ffff157224 */ /* 0x000fc800008e0615 */
[----:B------:R-:W-:-:S04]  /*10a40*/  IMAD.WIDE.U32 R4, R21, UR8, RZ ;  /* 0x0000000815047c25 */ /* 0x000fc8000f8e00ff */
[----:B------:R-:W-:-:S04]  /*10a50*/  IMAD.WIDE.U32 R4, P1, R3, UR9, R4 ;  /* 0x0000000903047c25 */ /* 0x000fc8000f820004 */
[----:B------:R-:W-:-:S04]  /*10a60*/  IMAD.WIDE.U32 R2, R3, UR8, RZ ;  /* 0x0000000803027c25 */ /* 0x000fc8000f8e00ff */
[----:B------:R-:W-:Y:S01]  /*10a70*/  IMAD.MOV.U32 R2, RZ, RZ, R5 ;  /* 0x000000ffff027224 */ /* 0x000fe200078e0005 */
[----:B------:R-:W-:Y:S01]  /*10a80*/  IADD3 RZ, P3, R3, R4, RZ ;  /* 0x0000000403ff7210 */ /* 0x000fe20007f7e0ff */
[----:B------:R-:W-:-:S04]  /*10a90*/  IMAD.X R3, RZ, RZ, RZ, P1 ;  /* 0x000000ffff037224 */ /* 0x000fc800008e06ff */
[----:B------:R-:W-:-:S08]  /*10aa0*/  IMAD.WIDE.U32.X R2, R21, UR9, R2, P3 ;  /* 0x0000000915027c25 */ /* 0x000fd000098e0402 */
.L_x_76:
[----:B------:R-:W2:Y:S01]  /*10ab0*/  LDC R4, c[0x0][0x65c] ;  /* 0x00019700ff047b82 */ /* 0x000ea20000000800 */
[----:B------:R-:W-:Y:S01]  /*10ac0*/  ULDC UR4, c[0x0][0x648] ;  /* 0x0001920000047ab9 */ /* 0x000fe20000000800 */
[----:B-1----:R-:W-:Y:S01]  /*10ad0*/  IMAD.MOV R19, RZ, RZ, -R19 ;  /* 0x000000ffff137224 */ /* 0x002fe200078e0a13 */
[----:B------:R-:W-:Y:S01]  /*10ae0*/  SHF.R.U64 R3, R2, UR4, R3 ;  /* 0x0000000402037c19 */ /* 0x000fe20008001203 */
[----:B------:R-:W-:Y:S01]  /*10af0*/  ULDC UR4, c[0x0][0x638] ;  /* 0x00018e0000047ab9 */ /* 0x000fe20000000800 */
[----:B------:R-:W-:Y:S01]  /*10b00*/  LOP3.LUT R18, R18, UR17, RZ, 0xc0, !PT ;  /* 0x0000001112127c12 */ /* 0x000fe2000f8ec0ff */
[----:B------:R-:W-:Y:S01]  /*10b10*/  ULDC UR5, c[0x0][0x610] ;  /* 0x0001840000057ab9 */ /* 0x000fe20000000800 */
[----:B------:R-:W-:Y:S01]  /*10b20*/  LOP3.LUT R7, R7, UR16, RZ, 0xc0, !PT ;  /* 0x0000001007077c12 */ /* 0x000fe2000f8ec0ff */
[----:B------:R-:W-:Y:S02]  /*10b30*/  IMAD.MOV R5, RZ, RZ, -R3 ;  /* 0x000000ffff057224 */ /* 0x000fe400078e0a03 */
[----:B------:R-:W-:-:S02]  /*10b40*/  IMAD.MOV.U32 R2, RZ, RZ, R6 ;  /* 0x000000ffff027224 */ /* 0x000fc400078e0006 */
[----:B------:R-:W-:Y:S01]  /*10b50*/  IMAD R16, R5, UR4, R16 ;  /* 0x0000000405107c24 */ /* 0x000fe2000f8e0210 */
[----:B------:R-:W-:-:S03]  /*10b60*/  ULDC UR4, c[0x0][0x600] ;  /* 0x0001800000047ab9 */ /* 0x000fc60000000800 */
[----:B------:R-:W-:Y:S01]  /*10b70*/  IMAD R5, R16, UR4, R7 ;  /* 0x0000000410057c24 */ /* 0x000fe2000f8e0207 */
[----:B--2---:R-:W-:-:S13]  /*10b80*/  ISETP.NE.AND P1, PT, R4, 0x1, PT ;  /* 0x000000010400780c */ /* 0x004fda0003f25270 */
[----:B0-----:R-:W-:Y:S02]  /*10b90*/  @P1 IMAD R15, R17, R19, R12 ;  /* 0x00000013110f1224 */ /* 0x001fe400078e020c */
[----:B------:R-:W-:Y:S02]  /*10ba0*/  IMAD R12, R3, UR18, R18 ;  /* 0x00000012030c7c24 */ /* 0x000fe4000f8e0212 */
[----:B------:R-:W-:Y:S02]  /*10bb0*/  IMAD.MOV.U32 R3, RZ, RZ, 0x1 ;  /* 0x00000001ff037424 */ /* 0x000fe400078e00ff */
[----:B------:R-:W-:-:S05]  /*10bc0*/  IMAD R12, R12, UR5, R15 ;  /* 0x000000050c0c7c24 */ /* 0x000fca000f8e020f */
[----:B------:R-:W-:Y:S02]  /*10bd0*/  SEL R15, R5, R12, !P1 ;  /* 0x0000000c050f7207 */ /* 0x000fe40004800000 */
[----:B------:R-:W-:-:S07]  /*10be0*/  SEL R12, R12, R5, !P1 ;  /* 0x000000050c0c7207 */ /* 0x000fce0004800000 */
.L_x_74:
[----:B------:R-:W-:Y:S05]  /*10bf0*/  BSYNC B1 ;  /* 0x0000000000017941 */ /* 0x000fea0003800000 */
.L_x_73:
[----:B------:R-:W-:-:S13]  /*10c00*/  LOP3.LUT P1, RZ, R3, 0xff, RZ, 0xc0, !PT ;  /* 0x000000ff03ff7812 */ /* 0x000fda000782c0ff */
[----:B------:R-:W-:Y:S05]  /*10c10*/  @P1 BRA `(.L_x_77) ;  /* 0xfffffff4002c1947 */ /* 0x000fea000383ffff */
[----:B------:R-:W-:Y:S05]  /*10c20*/  BSYNC B0 ;  /* 0x0000000000007941 */ /* 0x000fea0003800000 */
.L_x_65:
[----:B------:R-:W-:-:S03]  /*10c30*/  UMOV UR4, 0xffffffff ;  /* 0xffffffff00047882 */ /* 0x000fc60000000000 */
[----:B------:R-:W-:Y:S05]  /*10c40*/  BRA.DIV UR4, `(.L_x_78) ;  /* 0x0000000604647947 */ /* 0x000fea000b800000 */
[----:B------:R-:W-:-:S13]  /*10c50*/  ELECT P0, URZ, PT ;  /* 0x00000000003f782f */ /* 0x000fda0003800000 */
.L_x_94:
[----:B------:R-:W-:Y:S04]  /*10c60*/  BSSY B0, `(.L_x_79) ;  /* 0x000003d000007945 */ /* 0x000fe80003800000 */
[----:B------:R-:W-:Y:S05]  /*10c70*/  @!P0 BRA `(.L_x_80) ;  /* 0x0000000000ec8947 */ /* 0x000fea0003800000 */
[----:B------:R-:W-:-:S04]  /*10c80*/  LOP3.LUT R0, R0, 0x2, RZ, 0xfc, !PT ;  /* 0x0000000200007812 */ /* 0x000fc800078efcff */
[----:B------:R-:W-:-:S13]  /*10c90*/  ISETP.NE.AND P0, PT, R0, 0x3, PT ;  /* 0x000000030000780c */ /* 0x000fda0003f05270 */
[----:B------:R-:W-:Y:S05]  /*10ca0*/  @!P0 BRA `(.L_x_81) ;  /* 0x0000000000048947 */ /* 0x000fea0003800000 */
[----:B------:R-:W-:Y:S01]  /*10cb0*/  BPT.TRAP 0x1 ;  /* 0x000000040000795c */ /* 0x000fe20000300000 */
.L_x_81:
[----:B------:R-:W0:Y:S01]  /*10cc0*/  S2R R3, SR_CgaCtaId ;  /* 0x0000000000037919 */ /* 0x000e220000008800 */
[----:B------:R-:W-:Y:S02]  /*10cd0*/  MOV R0, 0x400 ;  /* 0x0000040000007802 */ /* 0x000fe40000000f00 */
[----:B------:R-:W-:Y:S02]  /*10ce0*/  SHF.L.U32 R2, R8, 0x1f, RZ ;  /* 0x0000001f08027819 */ /* 0x000fe400000006ff */
[----:B0-----:R-:W-:-:S05]  /*10cf0*/  LEA R0, R3, R0, 0x18 ;  /* 0x0000000003007211 */ /* 0x001fca00078ec0ff */
[----:B------:R-:W-:-:S04]  /*10d00*/  VIADD R0, R0, 0x30 ;  /* 0x0000003000007836 */ /* 0x000fc80000000000 */
[C---:B------:R-:W-:Y:S02]  /*10d10*/  IMAD R5, R11.reuse, 0x8, R0 ;  /* 0x000000080b057824 */ /* 0x040fe400078e0200 */
[----:B------:R-:W-:Y:S02]  /*10d20*/  VIADD R11, R11, 0x1 ;  /* 0x000000010b0b7836 */ /* 0x000fe40000000000 */
[----:B------:R-:W0:Y:S03]  /*10d30*/  SYNCS.PHASECHK.TRANS64.TRYWAIT P0, [R5+URZ], R2 ;  /* 0x00000002050075a7 */ /* 0x000e26000800017f */
[----:B------:R-:W-:-:S04]  /*10d40*/  ISETP.NE.AND P1, PT, R11, 0x6, PT ;  /* 0x000000060b00780c */ /* 0x000fc80003f25270 */
[----:B------:R-:W-:Y:S02]  /*10d50*/  SEL R3, RZ, 0x1, P1 ;  /* 0x00000001ff037807 */ /* 0x000fe40000800000 */
[----:B------:R-:W-:Y:S02]  /*10d60*/  SEL R11, R11, RZ, P1 ;  /* 0x000000ff0b0b7207 */ /* 0x000fe40000800000 */
[----:B------:R-:W-:-:S03]  /*10d70*/  LOP3.LUT R8, R8, R3, RZ, 0x3c, !PT ;  /* 0x0000000308087212 */ /* 0x000fc600078e3cff */
[----:B------:R-:W-:Y:S01]  /*10d80*/  IMAD R7, R11, 0x8, R0 ;  /* 0x000000080b077824 */ /* 0x000fe200078e0200 */
[----:B------:R-:W-:Y:S01]  /*10d90*/  SHF.L.U32 R4, R8, 0x1f, RZ ;  /* 0x0000001f08047819 */ /* 0x000fe200000006ff */
[----:B0-----:R-:W-:Y:S06]  /*10da0*/  @!P0 BRA `(.L_x_82) ;  /* 0x0000000400308947 */ /* 0x001fec0003800000 */
.L_x_95:
[----:B------:R-:W1:Y:S01]  /*10db0*/  SYNCS.PHASECHK.TRANS64.TRYWAIT P0, [R7+URZ], R4 ;  /* 0x00000004070075a7 */ /* 0x000e62000800017f */
[----:B0-----:R-:W-:-:S05]  /*10dc0*/  VIADD R2, R11, 0x1 ;  /* 0x000000010b027836 */ /* 0x001fca0000000000 */
[----:B------:R-:W-:-:S04]  /*10dd0*/  ISETP.NE.AND P1, PT, R2, 0x6, PT ;  /* 0x000000060200780c */ /* 0x000fc80003f25270 */
[----:B------:R-:W-:Y:S02]  /*10de0*/  SEL R3, RZ, 0x1, P1 ;  /* 0x00000001ff037807 */ /* 0x000fe40000800000 */
[----:B------:R-:W-:Y:S02]  /*10df0*/  SEL R9, R2, RZ, P1 ;  /* 0x000000ff02097207 */ /* 0x000fe40000800000 */
[----:B------:R-:W-:-:S03]  /*10e00*/  LOP3.LUT R8, R8, R3, RZ, 0x3c, !PT ;  /* 0x0000000308087212 */ /* 0x000fc600078e3cff */
[----:B------:R-:W-:Y:S01]  /*10e10*/  IMAD R6, R9, 0x8, R0 ;  /* 0x0000000809067824 */ /* 0x000fe200078e0200 */
[----:B------:R-:W-:Y:S01]  /*10e20*/  SHF.L.U32 R5, R8, 0x1f, RZ ;  /* 0x0000001f08057819 */ /* 0x000fe200000006ff */
[----:B-1----:R-:W-:Y:S06]  /*10e30*/  @!P0 BRA `(.L_x_83) ;  /* 0x0000000400208947 */ /* 0x002fec0003800000 */
.L_x_96:
[----:B------:R-:W1:Y:S01]  /*10e40*/  SYNCS.PHASECHK.TRANS64.TRYWAIT P0, [R6+URZ], R5 ;  /* 0x00000005060075a7 */ /* 0x000e62000800017f */
[----:B------:R-:W-:-:S05]  /*10e50*/  VIADD R2, R9, 0x1 ;  /* 0x0000000109027836 */ /* 0x000fca0000000000 */
[----:B------:R-:W-:-:S04]  /*10e60*/  ISETP.NE.AND P1, PT, R2, 0x6, PT ;  /* 0x000000060200780c */ /* 0x000fc80003f25270 */
[----:B------:R-:W-:Y:S02]  /*10e70*/  SEL R3, RZ, 0x1, P1 ;  /* 0x00000001ff037807 */ /* 0x000fe40000800000 */
[----:B0-----:R-:W-:Y:S02]  /*10e80*/  SEL R7, R2, RZ, P1 ;  /* 0x000000ff02077207 */ /* 0x001fe40000800000 */
[----:B------:R-:W-:-:S03]  /*10e90*/  LOP3.LUT R8, R8, R3, RZ, 0x3c, !PT ;  /* 0x0000000308087212 */ /* 0x000fc600078e3cff */
[----:B------:R-:W-:Y:S01]  /*10ea0*/  IMAD R9, R7, 0x8, R0 ;  /* 0x0000000807097824 */ /* 0x000fe200078e0200 */
[----:B------:R-:W-:Y:S01]  /*10eb0*/  SHF.L.U32 R4, R8, 0x1f, RZ ;  /* 0x0000001f08047819 */ /* 0x000fe200000006ff */
[----:B-1----:R-:W-:Y:S06]  /*10ec0*/  @!P0 BRA `(.L_x_84) ;  /* 0x0000000400108947 */ /* 0x002fec0003800000 */
.L_x_97:
[----:B------:R-:W1:Y:S01]  /*10ed0*/  SYNCS.PHASECHK.TRANS64.TRYWAIT P0, [R9+URZ], R4 ;  /* 0x00000004090075a7 */ /* 0x000e62000800017f */
[----:B------:R-:W-:-:S05]  /*10ee0*/  VIADD R2, R7, 0x1 ;  /* 0x0000000107027836 */ /* 0x000fca0000000000 */
[----:B------:R-:W-:-:S04]  /*10ef0*/  ISETP.NE.AND P1, PT, R2, 0x6, PT ;  /* 0x000000060200780c */ /* 0x000fc80003f25270 */
[----:B------:R-:W-:Y:S02]  /*10f00*/  SEL R3, RZ, 0x1, P1 ;  /* 0x00000001ff037807 */ /* 0x000fe40000800000 */
[----:B------:R-:W-:Y:S02]  /*10f10*/  SEL R7, R2, RZ, P1 ;  /* 0x000000ff02077207 */ /* 0x000fe40000800000 */
[----:B------:R-:W-:-:S03]  /*10f20*/  LOP3.LUT R11, R8, R3, RZ, 0x3c, !PT ;  /* 0x00000003080b7212 */ /* 0x000fc600078e3cff */
[----:B0-----:R-:W-:Y:S01]  /*10f30*/  IMAD R6, R7, 0x8, R0 ;  /* 0x0000000807067824 */ /* 0x001fe200078e0200 */
[----:B------:R-:W-:Y:S01]  /*10f40*/  SHF.L.U32 R5, R11, 0x1f, RZ ;  /* 0x0000001f0b057819 */ /* 0x000fe200000006ff */
[----:B-1----:R-:W-:Y:S06]  /*10f50*/  @!P0 BRA `(.L_x_85) ;  /* 0x0000000400008947 */ /* 0x002fec0003800000 */
.L_x_98:
[----:B------:R-:W1:Y:S01]  /*10f60*/  SYNCS.PHASECHK.TRANS64.TRYWAIT P0, [R6+URZ], R5 ;  /* 0x00000005060075a7 */ /* 0x000e62000800017f */
[----:B------:R-:W-:-:S05]  /*10f70*/  VIADD R2, R7, 0x1 ;  /* 0x0000000107027836 */ /* 0x000fca0000000000 */
[----:B------:R-:W-:-:S04]  /*10f80*/  ISETP.NE.AND P1, PT, R2, 0x6, PT ;  /* 0x000000060200780c */ /* 0x000fc80003f25270 */
[----:B0-----:R-:W-:Y:S02]  /*10f90*/  SEL R4, RZ, 0x1, P1 ;  /* 0x00000001ff047807 */ /* 0x001fe40000800000 */
[----:B------:R-:W-:Y:S02]  /*10fa0*/  SEL R3, R2, RZ, P1 ;  /* 0x000000ff02037207 */ /* 0x000fe40000800000 */
[----:B------:R-:W-:Y:S01]  /*10fb0*/  LOP3.LUT R4, R11, R4, RZ, 0x3c, !PT ;  /* 0x000000040b047212 */ /* 0x000fe200078e3cff */
[----:B-1----:R-:W-:Y:S06]  /*10fc0*/  @!P0 BRA `(.L_x_86) ;  /* 0x0000000000f88947 */ /* 0x002fec0003800000 */
.L_x_99:
[----:B------:R-:W-:Y:S01]  /*10fd0*/  IMAD R3, R3, 0x8, R0 ;  /* 0x0000000803037824 */ /* 0x000fe200078e0200 */
[----:B------:R-:W-:-:S07]  /*10fe0*/  SHF.L.U32 R0, R4, 0x1f, RZ ;  /* 0x0000001f04007819 */ /* 0x000fce00000006ff */
.L_x_87:
[----:B-1----:R1:W2:Y:S02]  /*10ff0*/  SYNCS.PHASECHK.TRANS64.TRYWAIT P0, [R3+URZ], R0 ;  /* 0x00000000030075a7 */ /* 0x0022a4000800017f */
[----:B--2---:R-:W-:Y:S05]  /*11000*/  @!P0 NANOSLEEP.SYNCS 0x989680 ;  /* 0x009896800000895d */ /* 0x004fea0003900000 */
[----:B------:R-:W2:Y:S02]  /*11010*/  @!P0 SYNCS.PHASECHK.TRANS64 P0, [R3+URZ], R0 ;  /* 0x00000000030085a7 */ /* 0x000ea4000800007f */
[----:B--2---:R-:W-:Y:S05]  /*11020*/  @!P0 BRA `(.L_x_87) ;  /* 0xfffffffc00f08947 */ /* 0x004fea000383ffff */
.L_x_80:
[----:B------:R-:W-:Y:S05]  /*11030*/  BSYNC B0 ;  /* 0x0000000000007941 */ /* 0x000fea0003800000 */
.L_x_79:
[----:B------:R-:W-:Y:S05]  /*11040*/  EXIT ;  /* 0x000000000000794d */ /* 0x000fea0003800000 */
.L_x_17:
[----:B-1----:R-:W-:-:S04]  /*11050*/  IMAD.U32 R15, RZ, RZ, UR7 ;  /* 0x00000007ff0f7e24 */ /* 0x002fc8000f8e00ff */
[----:B------:R1:W4:Y:S03]  /*11060*/  SYNCS.PHASECHK.TRANS64.TRYWAIT P0, [R15+URZ], R14 ;  /* 0x0000000e0f0075a7 */ /* 0x000326000800017f */
[----:B----4-:R-:W-:Y:S05]  /*11070*/  @!P0 NANOSLEEP.SYNCS 0x989680 ;  /* 0x009896800000895d */ /* 0x010fea0003900000 */
[----:B------:R-:W4:Y:S02]  /*11080*/  @!P0 SYNCS.PHASECHK.TRANS64 P0, [R15+URZ], R14 ;  /* 0x0000000e0f0085a7 */ /* 0x000f24000800007f */
[----:B----4-:R-:W-:Y:S05]  /*11090*/  @!P0 BRA `(.L_x_17) ;  /* 0xfffffffc00ec8947 */ /* 0x010fea000383ffff */
[----:B------:R-:W-:Y:S05]  /*110a0*/  BRA `(.L_x_16) ;  /* 0xffffff0800147947 */ /* 0x000fea000383ffff */
.L_x_23:
[----:B-1----:R-:W-:-:S04]  /*110b0*/  IMAD.U32 R207, RZ, RZ, UR9 ;  /* 0x00000009ffcf7e24 */ /* 0x002fc8000f8e00ff */
[----:B------:R1:W4:Y:S03]  /*110c0*/  SYNCS.PHASECHK.TRANS64.TRYWAIT P0, [R207+URZ], R206 ;  /* 0x000000cecf0075a7 */ /* 0x000326000800017f */
[----:B----4-:R-:W-:Y:S05]  /*110d0*/  @!P0 NANOSLEEP.SYNCS 0x989680 ;  /* 0x009896800000895d */ /* 0x010fea0003900000 */
[----:B------:R-:W4:Y:S02]  /*110e0*/  @!P0 SYNCS.PHASECHK.TRANS64 P0, [R207+URZ], R206 ;  /* 0x000000cecf0085a7 */ /* 0x000f24000800007f */
[----:B----4-:R-:W-:Y:S05]  /*110f0*/  @!P0 BRA `(.L_x_23) ;  /* 0xfffffffc00ec8947 */ /* 0x010fea000383ffff */
[----:B------:R-:W-:Y:S05]  /*11100*/  BRA `(.L_x_22) ;  /* 0xffffff18005c7947 */ /* 0x000fea000383ffff */
.L_x_66:
[----:B------:R-:W-:Y:S01]  /*11110*/  BSSY B1, `(.L_x_88) ;  /* 0x0000006000017945 */ /* 0x000fe20003800000 */
[----:B------:R-:W-:-:S07]  /*11120*/  IMAD.MOV.U32 R3, RZ, RZ, -0x1 ;  /* 0xffffffffff037424 */ /* 0x000fce00078e00ff */
[----:B------:R-:W-:Y:S05]  /*11130*/  WARPSYNC.COLLECTIVE R3, `(.L_x_89) ;  /* 0x00000000030c7348 */ /* 0x000fea0003c00000 */
[----:B------:R-:W-:Y:S02]  /*11140*/  ELECT P1, UR62, PT ;  /* 0x00000000003e782f */ /* 0x000fe40003820000 */
[----:B------:R-:W-:Y:S01]  /*11150*/  MOV R3, UR62 ;  /* 0x0000003e00037c02 */ /* 0x000fe20008000f00 */
[----:B------:R-:W-:Y:S10]  /*11160*/  ENDCOLLECTIVE ;  /* 0x000000000000791b */ /* 0x000ff40003800000 */
.L_x_89:
[----:B------:R-:W-:Y:S05]  /*11170*/  BSYNC B1 ;  /* 0x0000000000017941 */ /* 0x000fea0003800000 */
.L_x_88:
[----:B------:R-:W-:Y:S05]  /*11180*/  BRA `(.L_x_90) ;  /* 0xffffffec00dc7947 */ /* 0x000fea000383ffff */
.L_x_69:
[----:B-1----:R1:W2:Y:S02]  /*11190*/  SYNCS.PHASECHK.TRANS64.TRYWAIT P1, [R17+URZ+0x30], R6 ;  /* 0x00003006110075a7 */ /* 0x0022a4000802017f */
[----:B--2---:R-:W-:Y:S05]  /*111a0*/  @!P1 NANOSLEEP.SYNCS 0x989680 ;  /* 0x009896800000995d */ /* 0x004fea0003900000 */
[----:B------:R-:W2:Y:S02]  /*111b0*/  @!P1 SYNCS.PHASECHK.TRANS64 P1, [R17+URZ+0x30], R6 ;  /* 0x00003006110095a7 */ /* 0x000ea4000802007f */
[----:B--2---:R-:W-:Y:S05]  /*111c0*/  @!P1 BRA `(.L_x_69) ;  /* 0xfffffffc00f09947 */ /* 0x004fea000383ffff */
[----:B------:R-:W-:Y:S05]  /*111d0*/  BRA `(.L_x_91) ;  /* 0xfffffff000107947 */ /* 0x000fea000383ffff */
.L_x_78:
[----:B------:R-:W-:Y:S01]  /*111e0*/  BSSY B0, `(.L_x_92) ;  /* 0x0000006000007945 */ /* 0x000fe20003800000 */
[----:B------:R-:W-:-:S07]  /*111f0*/  IMAD.MOV.U32 R3, RZ, RZ, -0x1 ;  /* 0xffffffffff037424 */ /* 0x000fce00078e00ff */
[----:B------:R-:W-:Y:S05]  /*11200*/  WARPSYNC.COLLECTIVE R3, `(.L_x_93) ;  /* 0x00000000030c7348 */ /* 0x000fea0003c00000 */
[----:B------:R-:W-:Y:S02]  /*11210*/  ELECT P1, UR62, PT ;  /* 0x00000000003e782f */ /* 0x000fe40003820000 */
[----:B------:R-:W-:Y:S01]  /*11220*/  MOV R3, UR62 ;  /* 0x0000003e00037c02 */ /* 0x000fe20008000f00 */
[----:B------:R-:W-:Y:S10]  /*11230*/  ENDCOLLECTIVE ;  /* 0x000000000000791b */ /* 0x000ff40003800000 */
.L_x_93:
[----:B------:R-:W-:Y:S05]  /*11240*/  BSYNC B0 ;  /* 0x0000000000007941 */ /* 0x000fea0003800000 */
.L_x_92:
[----:B------:R-:W-:Y:S01]  /*11250*/  PLOP3.LUT P0, PT, P1, PT, PT, 0x80, 0x0 ;  /* 0x000000000000781c */ /* 0x000fe20000f0f070 */
[----:B------:R-:W-:-:S12]  /*11260*/  BRA `(.L_x_94) ;  /* 0xfffffff8007c7947 */ /* 0x000fd8000383ffff */
.L_x_82:
[----:B0-----:R0:W1:Y:S02]  /*11270*/  SYNCS.PHASECHK.TRANS64.TRYWAIT P0, [R5+URZ], R2 ;  /* 0x00000002050075a7 */ /* 0x001064000800017f */
[----:B-1----:R-:W-:Y:S05]  /*11280*/  @!P0 NANOSLEEP.SYNCS 0x989680 ;  /* 0x009896800000895d */ /* 0x002fea0003900000 */
[----:B------:R-:W1:Y:S02]  /*11290*/  @!P0 SYNCS.PHASECHK.TRANS64 P0, [R5+URZ], R2 ;  /* 0x00000002050085a7 */ /* 0x000e64000800007f */
[----:B-1----:R-:W-:Y:S05]  /*112a0*/  @!P0 BRA `(.L_x_82) ;  /* 0xfffffffc00f08947 */ /* 0x002fea000383ffff */
[----:B------:R-:W-:Y:S05]  /*112b0*/  BRA `(.L_x_95) ;  /* 0xfffffff800bc7947 */ /* 0x000fea000383ffff */
.L_x_83:
[----:B0-----:R0:W1:Y:S02]  /*112c0*/  SYNCS.PHASECHK.TRANS64.TRYWAIT P0, [R7+URZ], R4 ;  /* 0x00000004070075a7 */ /* 0x001064000800017f */
[----:B-1----:R-:W-:Y:S05]  /*112d0*/  @!P0 NANOSLEEP.SYNCS 0x989680 ;  /* 0x009896800000895d */ /* 0x002fea0003900000 */
[----:B------:R-:W1:Y:S02]  /*112e0*/  @!P0 SYNCS.PHASECHK.TRANS64 P0, [R7+URZ], R4 ;  /* 0x00000004070085a7 */ /* 0x000e64000800007f */
[----:B-1----:R-:W-:Y:S05]  /*112f0*/  @!P0 BRA `(.L_x_83) ;  /* 0xfffffffc00f08947 */ /* 0x002fea000383ffff */
[----:B------:R-:W-:Y:S05]  /*11300*/  BRA `(.L_x_96) ;  /* 0xfffffff800cc7947 */ /* 0x000fea000383ffff */
.L_x_84:
[----:B0-----:R0:W1:Y:S02]  /*11310*/  SYNCS.PHASECHK.TRANS64.TRYWAIT P0, [R6+URZ], R5 ;  /* 0x00000005060075a7 */ /* 0x001064000800017f */
[----:B-1----:R-:W-:Y:S05]  /*11320*/  @!P0 NANOSLEEP.SYNCS 0x989680 ;  /* 0x009896800000895d */ /* 0x002fea0003900000 */
[----:B------:R-:W1:Y:S02]  /*11330*/  @!P0 SYNCS.PHASECHK.TRANS64 P0, [R6+URZ], R5 ;  /* 0x00000005060085a7 */ /* 0x000e64000800007f */
[----:B-1----:R-:W-:Y:S05]  /*11340*/  @!P0 BRA `(.L_x_84) ;  /* 0xfffffffc00f08947 */ /* 0x002fea000383ffff */
[----:B------:R-:W-:Y:S05]  /*11350*/  BRA `(.L_x_97) ;  /* 0xfffffff800dc7947 */ /* 0x000fea000383ffff */
.L_x_85:
[----:B0-----:R0:W1:Y:S02]  /*11360*/  SYNCS.PHASECHK.TRANS64.TRYWAIT P0, [R9+URZ], R4 ;  /* 0x00000004090075a7 */ /* 0x001064000800017f */
[----:B-1----:R-:W-:Y:S05]  /*11370*/  @!P0 NANOSLEEP.SYNCS 0x989680 ;  /* 0x009896800000895d */ /* 0x002fea0003900000 */
[----:B------:R-:W1:Y:S02]  /*11380*/  @!P0 SYNCS.PHASECHK.TRANS64 P0, [R9+URZ], R4 ;  /* 0x00000004090085a7 */ /* 0x000e64000800007f */
[----:B-1----:R-:W-:Y:S05]  /*11390*/  @!P0 BRA `(.L_x_85) ;  /* 0xfffffffc00f08947 */ /* 0x002fea000383ffff */
[----:B------:R-:W-:Y:S05]  /*113a0*/  BRA `(.L_x_98) ;  /* 0xfffffff800ec7947 */ /* 0x000fea000383ffff */
.L_x_86:
[----:B0-----:R0:W1:Y:S02]  /*113b0*/  SYNCS.PHASECHK.TRANS64.TRYWAIT P0, [R6+URZ], R5 ;  /* 0x00000005060075a7 */ /* 0x001064000800017f */
[----:B-1----:R-:W-:Y:S05]  /*113c0*/  @!P0 NANOSLEEP.SYNCS 0x989680 ;  /* 0x009896800000895d */ /* 0x002fea0003900000 */
[----:B------:R-:W1:Y:S02]  /*113d0*/  @!P0 SYNCS.PHASECHK.TRANS64 P0, [R6+URZ], R5 ;  /* 0x00000005060085a7 */ /* 0x000e64000800007f */
[----:B-1----:R-:W-:Y:S05]  /*113e0*/  @!P0 BRA `(.L_x_86) ;  /* 0xfffffffc00f08947 */ /* 0x002fea000383ffff */
[----:B------:R-:W-:Y:S05]  /*113f0*/  BRA `(.L_x_99) ;  /* 0xfffffff800f47947 */ /* 0x000fea000383ffff */
.L_x_100:
[----:B------:R-:W-:-:S00]  /*11400*/  BRA `(.L_x_100) ;  /* 0xfffffffc00fc7947 */ /* 0x000fc0000383ffff */
[----:B------:R-:W-:-:S00]  /*11410*/  NOP ;  /* 0x0000000000007918 */ /* 0x000fc00000000000 */
        /* <DEDUP_REMOVED lines=14> */
.L_x_101:


//--------------------- .nv.shared._ZN7cutlass13device_kernelINS_4gemm6kernel13GemmUniversalIN4cute5tupleIJiiiiEEENS1_10collective13CollectiveMmaINS1_37MainloopSm90TmaGmmaWarpSpecializedFP8ILi6ENS5_IJNS4_1CILi1EEESB_SB_EEENS1_35KernelTmaWarpSpecializedCooperativeEEENS5_IJNSA_ILi512EEENSA_ILi48EEENSA_ILi64EEEEEENS_12float_e4m3_tENS5_IJlSB_lEEESJ_SK_NS4_8TiledMMAINS4_8MMA_AtomIJNS4_4SM904GMMA30MMA_64x16x32_F32E4M3E4M3_SS_TNILNSO_7ScaleInE1ELSQ_1EEEEEENS4_6LayoutINS5_IJNSA_ILi2EEESB_SB_EEENS5_IJSB_NSA_ILi0EEESW_EEEEENS5_IJNS4_10UnderscoreESZ_SZ_EEEEENS4_13SM90_TMA_LOADENS4_14ComposedLayoutINS4_7SwizzleILi2ELi4ELi3EEENS4_18smem_ptr_flag_bitsILi8EEENST_INS5_IJNSA_ILi8EEESH_EEENS5_IJSH_SB_EEEEEEEvNS4_8identityES12_S1C_vS1D_EENS_8epilogue10collective6detail29Sm90TmaWarpSpecializedAdapterINS1G_15DefaultEpilogueISJ_SK_SK_NS1F_6thread17LinearCombinationISJ_Li1EffLNS1K_9ScaleType4KindE0ELNS_15FloatRoundStyleE2ESJ_EENS1_15EpilogueDefaultEEEEEvvEEEEvNT_6ParamsE --------------------------
	.section	.nv.shared._ZN7cutlass13device_kernelINS_4gemm6kernel13GemmUniversalIN4cute5tupleIJiiiiEEENS1_10collective13CollectiveMmaINS1_37MainloopSm90TmaGmmaWarpSpecializedFP8ILi6ENS5_IJNS4_1CILi1EEESB_SB_EEENS1_35KernelTmaWarpSpecializedCooperativeEEENS5_IJNSA_ILi512EEENSA_ILi48EEENSA_ILi64EEEEEENS_12float_e4m3_tENS5_IJlSB_lEEESJ_SK_NS4_8TiledMMAINS4_8MMA_AtomIJNS4_4SM904GMMA30MMA_64x16x32_F32E4M3E4M3_SS_TNILNSO_7ScaleInE1ELSQ_1EEEEEENS4_6LayoutINS5_IJNSA_ILi2EEESB_SB_EEENS5_IJSB_NSA_ILi0EEESW_EEEEENS5_IJNS4_10UnderscoreESZ_SZ_EEEEENS4_13SM90_TMA_LOADENS4_14ComposedLayoutINS4_7SwizzleILi2ELi4ELi3EEENS4_18smem_ptr_flag_bitsILi8EEENST_INS5_IJNSA_ILi8EEESH_EEENS5_IJSH_SB_EEEEEEEvNS4_8identityES12_S1C_vS1D_EENS_8epilogue10collective6detail29Sm90TmaWarpSpecializedAdapterINS1G_15DefaultEpilogueISJ_SK_SK_NS1F_6thread17LinearCombinationISJ_Li1EffLNS1K_9ScaleType4KindE0ELNS_15FloatRoundStyleE2ESJ_EENS1_15EpilogueDefaultEEEEEvvEEEEvNT_6ParamsE,"aw",@nobits
	.sectionflags	@""
	.align	16
	.zero		1024


//--------------------- .nv.shared.reserved.0     --------------------------
	.section	.nv.shared.reserved.0,"aw",@nobits
	.weak		__nv_reservedSMEM_offset_0_alias
	.size		__nv_reservedSMEM_offset_0_alias, 0, 0
	.other		__nv_reservedSMEM_offset_0_alias,@"STO_CUDA_RESERVED_SHARED STV_DEFAULT"
__nv_reservedSMEM_offset_0_alias:
	.zero		0


//--------------------- .nv.global                --------------------------
	.section	.nv.global,"aw",@nobits
.nv.global:
	.type		_ZN40_INTERNAL_716c6f23_4_k_cu_ce3dc21f_136724cute1_E,@object
	.size		_ZN40_INTERNAL_716c6f23_4_k_cu_ce3dc21f_136724cute1_E,(_ZN40_INTERNAL_716c6f23_4_k_cu_ce3dc21f_136724cuda3std3__45__cpo6cbeginE - _ZN40_INTERNAL_716c6f23_4_k_cu_ce3dc21f_136724cute1_E)
_ZN40_INTERNAL_716c6f23_4_k_cu_ce3dc21f_136724cute1_E:
	.zero		1
	.type		_ZN40_INTERNAL_716c6f23_4_k_cu_ce3dc21f_136724cuda3std3__45__cpo6cbeginE,@object
	.size		_ZN40_INTERNAL_716c6f23_4_k_cu_ce3dc21f_136724cuda3std3__45__cpo6cbeginE,(_ZN40_INTERNAL_716c6f23_4_k_cu_ce3dc21f_136724cuda3std3__48in_placeE - _ZN40_INTERNAL_716c6f23_4_k_cu_ce3dc21f_136724cuda3std3__45__cpo6cbeginE)
_ZN40_INTERNAL_716c6f23_4_k_cu_ce3dc21f_136724cuda3std3__45__cpo6cbeginE:
	.zero		1
	.type		_ZN40_INTERNAL_716c6f23_4_k_cu_ce3dc21f_136724cuda3std3__48in_placeE,@object
	.size		_ZN40_INTERNAL_716c6f23_4_k_cu_ce3dc21f_136724cuda3std3__48in_placeE,(_ZN40_INTERNAL_716c6f23_4_k_cu_ce3dc21f_136724cuda3std6ranges3__45__cpo9iter_moveE - _ZN40_INTERNAL_716c6f23_4_k_cu_ce3dc21f_136724cuda3std3__48in_placeE)
_ZN40_INTERNAL_716c6f23_4_k_cu_ce3dc21f_136724cuda3std3__48in_placeE:
	.zero		1
	.type		_ZN40_INTERNAL_716c6f23_4_k_cu_ce3dc21f_136724cuda3std6ranges3__45__cpo9iter_moveE,@object
	.size		_ZN40_INTERNAL_716c6f23_4_k_cu_ce3dc21f_136724cuda3std6ranges3__45__cpo9iter_moveE,(_ZN40_INTERNAL_716c6f23_4_k_cu_ce3dc21f_136724cuda3std3__45__cpo5beginE - _ZN40_INTERNAL_716c6f23_4_k_cu_ce3dc21f_136724cuda3std6ranges3__45__cpo9iter_moveE)
_ZN40_INTERNAL_716c6f23_4_k_cu_ce3dc21f_136724cuda3std6ranges3__45__cpo9iter_moveE:
	.zero		1
	.type		_ZN40_INTERNAL_716c6f23_4_k_cu_ce3dc21f_136724cuda3std3__45__cpo5beginE,@object
	.size		_ZN40_INTERNAL_716c6f23_4_k_cu_ce3dc21f_136724cuda3std3__45__cpo5beginE,(_ZN40_INTERNAL_716c6f23_4_k_cu_ce3dc21f_136724cuda3std3__442_GLOBAL__N__716c6f23_4_k_cu_ce3dc21f_136726ignoreE - _ZN40_INTERNAL_716c6f23_4_k_cu_ce3dc21f_136724cuda3std3__45__cpo5beginE)
_ZN40_INTERNAL_716c6f23_4_k_cu_ce3dc21f_136724cuda3std3__45__cpo5beginE:
	.zero		1
	.type		_ZN40_INTERNAL_716c6f23_4_k_cu_ce3dc21f_136724cuda3std3__442_GLOBAL__N__716c6f23_4_k_cu_ce3dc21f_136726ignoreE,@object
	.size		_ZN40_INTERNAL_716c6f23_4_k_cu_ce3dc21f_136724cuda3std3__442_GLOBAL__N__716c6f23_4_k_cu_ce3dc21f_136726ignoreE,(_ZN40_INTERNAL_716c6f23_4_k_cu_ce3dc21f_136724cute7productE - _ZN40_INTERNAL_716c6f23_4_k_cu_ce3dc21f_136724cuda3std3__442_GLOBAL__N__716c6f23_4_k_cu_ce3dc21f_136726ignoreE)
_ZN40_INTERNAL_716c6f23_4_k_cu_ce3dc21f_136724cuda3std3__442_GLOBAL__N__716c6f23_4_k_cu_ce3dc21f_136726ignoreE:
	.zero		1
	.type		_ZN40_INTERNAL_716c6f23_4_k_cu_ce3dc21f_136724cute7productE,@object
	.size		_ZN40_INTERNAL_716c6f23_4_k_cu_ce3dc21f_136724cute7productE,(_ZN40_INTERNAL_716c6f23_4_k_cu_ce3dc21f_136724cuda3std3__45__cpo3endE - _ZN40_INTERNAL_716c6f23_4_k_cu_ce3dc21f_136724cute7productE)
_ZN40_INTERNAL_716c6f23_4_k_cu_ce3dc21f_136724cute7productE:
	.zero		1
	.type		_ZN40_INTERNAL_716c6f23_4_k_cu_ce3dc21f_136724cuda3std3__45__cpo3endE,@object
	.size		_ZN40_INTERNAL_716c6f23_4_k_cu_ce3dc21f_136724cuda3std3__45__cpo3endE,(_ZN40_INTERNAL_716c6f23_4_k_cu_ce3dc21f_136724cuda3std3__419piecewise_constructE - _ZN40_INTERNAL_716c6f23_4_k_cu_ce3dc21f_136724cuda3std3__45__cpo3endE)
_ZN40_INTERNAL_716c6f23_4_k_cu_ce3dc21f_136724cuda3std3__45__cpo3endE:
	.zero		1
	.type		_ZN40_INTERNAL_716c6f23_4_k_cu_ce3dc21f_136724cuda3std3__419piecewise_constructE,@object
	.size		_ZN40_INTERNAL_716c6f23_4_k_cu_ce3dc21f_136724cuda3std3__419piecewise_constructE,(_ZN40_INTERNAL_716c6f23_4_k_cu_ce3dc21f_136724cuda3std3__45__cpo4cendE - _ZN40_INTERNAL_716c6f23_4_k_cu_ce3dc21f_136724cuda3std3__419piecewise_constructE)
_ZN40_INTERNAL_716c6f23_4_k_cu_ce3dc21f_136724cuda3std3__419piecewise_constructE:
	.zero		1
	.type		_ZN40_INTERNAL_716c6f23_4_k_cu_ce3dc21f_136724cuda3std3__45__cpo4cendE,@object
	.size		_ZN40_INTERNAL_716c6f23_4_k_cu_ce3dc21f_136724cuda3std3__45__cpo4cendE,(_ZN40_INTERNAL_716c6f23_4_k_cu_ce3dc21f_136724cuda3std6ranges3__45__cpo4swapE - _ZN40_INTERNAL_716c6f23_4_k_cu_ce3dc21f_136724cuda3std3__45__cpo4cendE)
_ZN40_INTERNAL_716c6f23_4_k_cu_ce3dc21f_136724cuda3std3__45__cpo4cendE:
	.zero		1
	.type		_ZN40_INTERNAL_716c6f23_4_k_cu_ce3dc21f_136724cuda3std6ranges3__45__cpo4swapE,@object
	.size		_ZN40_INTERNAL_716c6f23_4_k_cu_ce3dc21f_136724cuda3std6ranges3__45__cpo4swapE,(.L_7 - _ZN40_INTERNAL_716c6f23_4_k_cu_ce3dc21f_136724cuda3std6ranges3__45__cpo4swapE)
_ZN40_INTERNAL_716c6f23_4_k_cu_ce3dc21f_136724cuda3std6ranges3__45__cpo4swapE:
	.zero		1
.L_7:


//--------------------- .nv.constant0._ZN7cutlass13device_kernelINS_4gemm6kernel13GemmUniversalIN4cute5tupleIJiiiiEEENS1_10collective13CollectiveMmaINS1_37MainloopSm90TmaGmmaWarpSpecializedFP8ILi6ENS5_IJNS4_1CILi1EEESB_SB_EEENS1_35KernelTmaWarpSpecializedCooperativeEEENS5_IJNSA_ILi512EEENSA_ILi48EEENSA_ILi64EEEEEENS_12float_e4m3_tENS5_IJlSB_lEEESJ_SK_NS4_8TiledMMAINS4_8MMA_AtomIJNS4_4SM904GMMA30MMA_64x16x32_F32E4M3E4M3_SS_TNILNSO_7ScaleInE1ELSQ_1EEEEEENS4_6LayoutINS5_IJNSA_ILi2EEESB_SB_EEENS5_IJSB_NSA_ILi0EEESW_EEEEENS5_IJNS4_10UnderscoreESZ_SZ_EEEEENS4_13SM90_TMA_LOADENS4_14ComposedLayoutINS4_7SwizzleILi2ELi4ELi3EEENS4_18smem_ptr_flag_bitsILi8EEENST_INS5_IJNSA_ILi8EEESH_EEENS5_IJSH_SB_EEEEEEEvNS4_8identityES12_S1C_vS1D_EENS_8epilogue10collective6detail29Sm90TmaWarpSpecializedAdapterINS1G_15DefaultEpilogueISJ_SK_SK_NS1F_6thread17LinearCombinationISJ_Li1EffLNS1K_9ScaleType4KindE0ELNS_15FloatRoundStyleE2ESJ_EENS1_15EpilogueDefaultEEEEEvvEEEEvNT_6ParamsE --------------------------
	.section	.nv.constant0._ZN7cutlass13device_kernelINS_4gemm6kernel13GemmUniversalIN4cute5tupleIJiiiiEEENS1_10collective13CollectiveMmaINS1_37MainloopSm90TmaGmmaWarpSpecializedFP8ILi6ENS5_IJNS4_1CILi1EEESB_SB_EEENS1_35KernelTmaWarpSpecializedCooperativeEEENS5_IJNSA_ILi512EEENSA_ILi48EEENSA_ILi64EEEEEENS_12float_e4m3_tENS5_IJlSB_lEEESJ_SK_NS4_8TiledMMAINS4_8MMA_AtomIJNS4_4SM904GMMA30MMA_64x16x32_F32E4M3E4M3_SS_TNILNSO_7ScaleInE1ELSQ_1EEEEEENS4_6LayoutINS5_IJNSA_ILi2EEESB_SB_EEENS5_IJSB_NSA_ILi0EEESW_EEEEENS5_IJNS4_10UnderscoreESZ_SZ_EEEEENS4_13SM90_TMA_LOADENS4_14ComposedLayoutINS4_7SwizzleILi2ELi4ELi3EEENS4_18smem_ptr_flag_bitsILi8EEENST_INS5_IJNSA_ILi8EEESH_EEENS5_IJSH_SB_EEEEEEEvNS4_8identityES12_S1C_vS1D_EENS_8epilogue10collective6detail29Sm90TmaWarpSpecializedAdapterINS1G_15DefaultEpilogueISJ_SK_SK_NS1F_6thread17LinearCombinationISJ_Li1EffLNS1K_9ScaleType4KindE0ELNS_15FloatRoundStyleE2ESJ_EENS1_15EpilogueDefaultEEEEEvvEEEEvNT_6ParamsE,"a",@progbits
	.sectionflags	@""
	.align	4
.nv.constant0._ZN7cutlass13device_kernelINS_4gemm6kernel13GemmUniversalIN4cute5tupleIJiiiiEEENS1_10collective13CollectiveMmaINS1_37MainloopSm90TmaGmmaWarpSpecializedFP8ILi6ENS5_IJNS4_1CILi1EEESB_SB_EEENS1_35KernelTmaWarpSpecializedCooperativeEEENS5_IJNSA_ILi512EEENSA_ILi48EEENSA_ILi64EEEEEENS_12float_e4m3_tENS5_IJlSB_lEEESJ_SK_NS4_8TiledMMAINS4_8MMA_AtomIJNS4_4SM904GMMA30MMA_64x16x32_F32E4M3E4M3_SS_TNILNSO_7ScaleInE1ELSQ_1EEEEEENS4_6LayoutINS5_IJNSA_ILi2EEESB_SB_EEENS5_IJSB_NSA_ILi0EEESW_EEEEENS5_IJNS4_10UnderscoreESZ_SZ_EEEEENS4_13SM90_TMA_LOADENS4_14ComposedLayoutINS4_7SwizzleILi2ELi4ELi3EEENS4_18smem_ptr_flag_bitsILi8EEENST_INS5_IJNSA_ILi8EEESH_EEENS5_IJSH_SB_EEEEEEEvNS4_8identityES12_S1C_vS1D_EENS_8epilogue10collective6detail29Sm90TmaWarpSpecializedAdapterINS1G_15DefaultEpilogueISJ_SK_SK_NS1F_6thread17LinearCombinationISJ_Li1EffLNS1K_9ScaleType4KindE0ELNS_15FloatRoundStyleE2ESJ_EENS1_15EpilogueDefaultEEEEEvvEEEEvNT_6ParamsE:
	.zero		1664


//--------------------- SYMBOLS --------------------------

	.type		.nv.reservedSmem.offset0,@object
	.size		.nv.reservedSmem.offset0,0x4
